def matmul_kernel(
    a_ptr,
    b_ptr,
    c_ptr,
    M,
    N,
    K,
    stride_am,
    stride_ak,
    stride_bk,
    stride_bn,
    stride_cm,
    stride_cn,
    BLOCK_M: tl.constexpr,
    BLOCK_N: tl.constexpr,
    BLOCK_K: tl.constexpr,
    GROUP_M: tl.constexpr,
):
    pid = tl.program_id(axis=0)
    num_pid_m = tl.cdiv(M, BLOCK_M)
    num_pid_n = tl.cdiv(N, BLOCK_N)
    num_pid_in_group = GROUP_M * num_pid_n
    group_id = pid // num_pid_in_group
    first_pid_m = group_id * GROUP_M
    group_size_m = min(num_pid_m - first_pid_m, GROUP_M)
    pid_m = first_pid_m + ((pid % num_pid_in_group) % group_size_m)
    pid_n = (pid % num_pid_in_group) // group_size_m

    offs_am = (pid_m * BLOCK_M + tl.arange(0, BLOCK_M)) % M
    offs_bn = (pid_n * BLOCK_N + tl.arange(0, BLOCK_N)) % N
    offs_k = tl.arange(0, BLOCK_K)
    a_ptrs = a_ptr + offs_am[:, None] * stride_am + offs_k[None, :] * stride_ak
    b_ptrs = b_ptr + offs_k[:, None] * stride_bk + offs_bn[None, :] * stride_bn

    acc = tl.zeros((BLOCK_M, BLOCK_N), dtype=tl.float32)
    for kk in range(0, tl.cdiv(K, BLOCK_K)):
        a = tl.load(a_ptrs, mask=offs_k[None, :] < K - kk * BLOCK_K, other=0.0)
        b = tl.load(b_ptrs, mask=offs_k[:, None] < K - kk * BLOCK_K, other=0.0)
        acc = tl.dot(a, b, acc)
        a_ptrs += BLOCK_K * stride_ak
        b_ptrs += BLOCK_K * stride_bk

    c = acc.to(c_ptr.dtype.element_ty)
    offs_cm = pid_m * BLOCK_M + tl.arange(0, BLOCK_M)
    offs_cn = pid_n * BLOCK_N + tl.arange(0, BLOCK_N)
    c_ptrs = c_ptr + offs_cm[:, None] * stride_cm + offs_cn[None, :] * stride_cn
    mask = (offs_cm[:, None] < M) & (offs_cn[None, :] < N)
    tl.store(c_ptrs, c, mask=mask)

# config = {"BLOCK_K": 64, "BLOCK_M": 128, "BLOCK_N": 256, "GROUP_M": 1, "arch": "sm_80", "dtype": "bf16", "num_ctas": 1, "num_stages": 3, "num_warps": 4}
# arch = sm_80


// ===== COMPILED SASS (sm_80) =====

	.target	sm_80

	.elftype	@"ET_EXEC"


//--------------------- .note.nv.tkinfo           --------------------------
	.section	.note.nv.tkinfo,"",@"SHT_NOTE"
	.sectionflags	@"SHF_NOTE_NV_TKINFO"
	.tkinfo
        /*0018*/ 	.word	0x00000002
        /*0030*/ 	.string	""
        /*0030*/ 	.string	"ptxas"
        /*0030*/ 	.string	"Cuda compilation tools, release 13.0, V13.0.88"
        /*0030*/ 	.string	"Build cuda_13.0.r13.0/compiler.36424714_0"
        /*0030*/ 	.string	"-v  -suppress-debug-info  -lineinfo  -arch sm_80 "



//--------------------- .note.nv.cuinfo           --------------------------
	.section	.note.nv.cuinfo,"",@"SHT_NOTE"
	.sectionflags	@"SHF_NOTE_NV_CUINFO"
        /*0018*/ 	.short	0x0002
        /*001a*/ 	.short	0x0050
        /*001c*/ 	.short	0x0082
	.zero		2


//--------------------- .nv.info                  --------------------------
	.section	.nv.info,"",@"SHT_CUDA_INFO"
	.align	4


	//----- nvinfo : EIATTR_REGCOUNT
	.align		4
        /*0000*/ 	.byte	0x04, 0x2f
        /*0002*/ 	.short	(.L_1 - .L_0)
	.align		4
.L_0:
        /*0004*/ 	.word	index@(matmul_kernel)
        /*0008*/ 	.word	0x00000020


	//----- nvinfo : EIATTR_FRAME_SIZE
	.align		4
.L_1:
        /*000c*/ 	.byte	0x04, 0x11
        /*000e*/ 	.short	(.L_3 - .L_2)
	.align		4
.L_2:
        /*0010*/ 	.word	index@(matmul_kernel)
        /*0014*/ 	.word	0x00002000


	//----- nvinfo : EIATTR_MIN_STACK_SIZE
	.align		4
.L_3:
        /*0018*/ 	.byte	0x04, 0x12
        /*001a*/ 	.short	(.L_5 - .L_4)
	.align		4
.L_4:
        /*001c*/ 	.word	index@(matmul_kernel)
        /*0020*/ 	.word	0x00002000
.L_5:


//--------------------- .nv.info.matmul_kernel    --------------------------
	.section	.nv.info.matmul_kernel,"",@"SHT_CUDA_INFO"
	.sectionflags	@""
	.align	4


	//----- nvinfo : EIATTR_CUDA_API_VERSION
	.align		4
        /*0000*/ 	.byte	0x04, 0x37
        /*0002*/ 	.short	(.L_7 - .L_6)
.L_6:
        /*0004*/ 	.word	0x00000082


	//----- nvinfo : EIATTR_SW2861232_WAR
	.align		4
.L_7:
        /*0008*/ 	.byte	0x01, 0x35
	.zero		2


	//----- nvinfo : EIATTR_PARAM_CBANK
	.align		4
        /*000c*/ 	.byte	0x04, 0x0a
        /*000e*/ 	.short	(.L_9 - .L_8)
	.align		4
.L_8:
        /*0010*/ 	.word	index@(.nv.constant0.matmul_kernel)
        /*0014*/ 	.short	0x0160
        /*0016*/ 	.short	0x0050


	//----- nvinfo : EIATTR_CBANK_PARAM_SIZE
	.align		4
.L_9:
        /*0018*/ 	.byte	0x03, 0x19
        /*001a*/ 	.short	0x0050


	//----- nvinfo : EIATTR_KPARAM_INFO
	.align		4
        /*001c*/ 	.byte	0x04, 0x17
        /*001e*/ 	.short	(.L_11 - .L_10)
.L_10:
        /*0020*/ 	.word	0x00000000
        /*0024*/ 	.short	0x000d
        /*0026*/ 	.short	0x0048
        /*0028*/ 	.byte	0x00, 0xf4, 0x21, 0x00


	//----- nvinfo : EIATTR_KPARAM_INFO
	.align		4
.L_11:
        /*002c*/ 	.byte	0x04, 0x17
        /*002e*/ 	.short	(.L_13 - .L_12)
.L_12:
        /*0030*/ 	.word	0x00000000
        /*0034*/ 	.short	0x000c
        /*0036*/ 	.short	0x0040
        /*0038*/ 	.byte	0x00, 0xf4, 0x21, 0x00


	//----- nvinfo : EIATTR_KPARAM_INFO
	.align		4
.L_13:
        /*003c*/ 	.byte	0x04, 0x17
        /*003e*/ 	.short	(.L_15 - .L_14)
.L_14:
        /*0040*/ 	.word	0x00000000
        /*0044*/ 	.short	0x000b
        /*0046*/ 	.short	0x0038
        /*0048*/ 	.byte	0x00, 0xf0, 0x11, 0x00


	//----- nvinfo : EIATTR_KPARAM_INFO
	.align		4
.L_15:
        /*004c*/ 	.byte	0x04, 0x17
        /*004e*/ 	.short	(.L_17 - .L_16)
.L_16:
        /*0050*/ 	.word	0x00000000
        /*0054*/ 	.short	0x000a
        /*0056*/ 	.short	0x0034
        /*0058*/ 	.byte	0x00, 0xf0, 0x11, 0x00


	//----- nvinfo : EIATTR_KPARAM_INFO
	.align		4
.L_17:
        /*005c*/ 	.byte	0x04, 0x17
        /*005e*/ 	.short	(.L_19 - .L_18)
.L_18:
        /*0060*/ 	.word	0x00000000
        /*0064*/ 	.short	0x0009
        /*0066*/ 	.short	0x0030
        /*0068*/ 	.byte	0x00, 0xf0, 0x11, 0x00


	//----- nvinfo : EIATTR_KPARAM_INFO
	.align		4
.L_19:
        /*006c*/ 	.byte	0x04, 0x17
        /*006e*/ 	.short	(.L_21 - .L_20)
.L_20:
        /*0070*/ 	.word	0x00000000
        /*0074*/ 	.short	0x0008
        /*0076*/ 	.short	0x002c
        /*0078*/ 	.byte	0x00, 0xf0, 0x11, 0x00


	//----- nvinfo : EIATTR_KPARAM_INFO
	.align		4
.L_21:
        /*007c*/ 	.byte	0x04, 0x17
        /*007e*/ 	.short	(.L_23 - .L_22)
.L_22:
        /*0080*/ 	.word	0x00000000
        /*0084*/ 	.short	0x0007
        /*0086*/ 	.short	0x0028
        /*0088*/ 	.byte	0x00, 0xf0, 0x11, 0x00


	//----- nvinfo : EIATTR_KPARAM_INFO
	.align		4
.L_23:
        /*008c*/ 	.byte	0x04, 0x17
        /*008e*/ 	.short	(.L_25 - .L_24)
.L_24:
        /*0090*/ 	.word	0x00000000
        /*0094*/ 	.short	0x0006
        /*0096*/ 	.short	0x0024
        /*0098*/ 	.byte	0x00, 0xf0, 0x11, 0x00


	//----- nvinfo : EIATTR_KPARAM_INFO
	.align		4
.L_25:
        /*009c*/ 	.byte	0x04, 0x17
        /*009e*/ 	.short	(.L_27 - .L_26)
.L_26:
        /*00a0*/ 	.word	0x00000000
        /*00a4*/ 	.short	0x0005
        /*00a6*/ 	.short	0x0020
        /*00a8*/ 	.byte	0x00, 0xf0, 0x11, 0x00


	//----- nvinfo : EIATTR_KPARAM_INFO
	.align		4
.L_27:
        /*00ac*/ 	.byte	0x04, 0x17
        /*00ae*/ 	.short	(.L_29 - .L_28)
.L_28:
        /*00b0*/ 	.word	0x00000000
        /*00b4*/ 	.short	0x0004
        /*00b6*/ 	.short	0x001c
        /*00b8*/ 	.byte	0x00, 0xf0, 0x11, 0x00


	//----- nvinfo : EIATTR_KPARAM_INFO
	.align		4
.L_29:
        /*00bc*/ 	.byte	0x04, 0x17
        /*00be*/ 	.short	(.L_31 - .L_30)
.L_30:
        /*00c0*/ 	.word	0x00000000
        /*00c4*/ 	.short	0x0003
        /*00c6*/ 	.short	0x0018
        /*00c8*/ 	.byte	0x00, 0xf0, 0x11, 0x00


	//----- nvinfo : EIATTR_KPARAM_INFO
	.align		4
.L_31:
        /*00cc*/ 	.byte	0x04, 0x17
        /*00ce*/ 	.short	(.L_33 - .L_32)
.L_32:
        /*00d0*/ 	.word	0x00000000
        /*00d4*/ 	.short	0x0002
        /*00d6*/ 	.short	0x0010
        /*00d8*/ 	.byte	0x00, 0xf4, 0x21, 0x00


	//----- nvinfo : EIATTR_KPARAM_INFO
	.align		4
.L_33:
        /*00dc*/ 	.byte	0x04, 0x17
        /*00de*/ 	.short	(.L_35 - .L_34)
.L_34:
        /*00e0*/ 	.word	0x00000000
        /*00e4*/ 	.short	0x0001
        /*00e6*/ 	.short	0x0008
        /*00e8*/ 	.byte	0x00, 0xf4, 0x21, 0x00


	//----- nvinfo : EIATTR_KPARAM_INFO
	.align		4
.L_35:
        /*00ec*/ 	.byte	0x04, 0x17
        /*00ee*/ 	.short	(.L_37 - .L_36)
.L_36:
        /*00f0*/ 	.word	0x00000000
        /*00f4*/ 	.short	0x0000
        /*00f6*/ 	.short	0x0000
        /*00f8*/ 	.byte	0x00, 0xf4, 0x21, 0x00


	//----- nvinfo : EIATTR_MAXREG_COUNT
	.align		4
.L_37:
        /*00fc*/ 	.byte	0x03, 0x1b
        /*00fe*/ 	.short	0x00ff


	//----- nvinfo : EIATTR_NUM_BARRIERS
	.align		4
        /*0100*/ 	.byte	0x02, 0x4c
        /*0102*/ 	.byte	0x01
	.zero		1


	//----- nvinfo : EIATTR_ANNOTATIONS
	.align		4
        /*0104*/ 	.byte	0x04, 0x55
        /*0106*/ 	.short	(.L_39 - .L_38)


	//   ....[0]....
.L_38:
        /*0108*/ 	.word	0x00000001
        /*010c*/ 	.byte	0xe0, 0x04, 0x00, 0x00, 0x01, 0x00, 0x00, 0x00, 0x50, 0x05, 0x00, 0x00, 0x01, 0x00, 0x00, 0x00
        /* <DEDUP_REMOVED lines=3417> */
        /*d6ac*/ 	.byte	0x10, 0x50, 0x03, 0x00


	//----- nvinfo : EIATTR_MERCURY_ISA_VERSION
	.align		4
.L_39:
        /*d6b0*/ 	.byte	0x03, 0x5f
        /*d6b2*/ 	.short	0x0000


	//----- nvinfo : EIATTR_EXIT_INSTR_OFFSETS
	.align		4
        /*d6b4*/ 	.byte	0x04, 0x1c
        /*d6b6*/ 	.short	(.L_41 - .L_40)


	//   ....[0]....
.L_40:
        /*d6b8*/ 	.word	0x000357b0


	//   ....[1]....
        /*d6bc*/ 	.word	0x000357e0


	//----- nvinfo : EIATTR_REQNTID
	.align		4
.L_41:
        /*d6c0*/ 	.byte	0x04, 0x10
        /*d6c2*/ 	.short	(.L_43 - .L_42)
.L_42:
        /*d6c4*/ 	.word	0x00000080
        /*d6c8*/ 	.word	0x00000001
        /*d6cc*/ 	.word	0x00000001
.L_43:


//--------------------- .nv.callgraph             --------------------------
	.section	.nv.callgraph,"",@"SHT_CUDA_CALLGRAPH"
	.align	4
	.sectionentsize	8
	.align		4
        /*0000*/ 	.word	0x00000000
	.align		4
        /*0004*/ 	.word	0xffffffff
	.align		4
        /*0008*/ 	.word	0x00000000
	.align		4
        /*000c*/ 	.word	0xfffffffe
	.align		4
        /*0010*/ 	.word	0x00000000
	.align		4
        /*0014*/ 	.word	0xfffffffd
	.align		4
        /*0018*/ 	.word	0x00000000
	.align		4
        /*001c*/ 	.word	0xfffffffc


//--------------------- .nv.rel.action            --------------------------
	.section	.nv.rel.action,"",@"SHT_CUDA_RELOCINFO"
	.align	8
	.sectionentsize	8
        /*0000*/ 	.byte	0x73, 0x00, 0x00, 0x00, 0x00, 0x00, 0x00, 0x00, 0x00, 0x00, 0x00, 0x11, 0x25, 0x00, 0x05, 0x36


//--------------------- .nv.constant0.matmul_kernel --------------------------
	.section	.nv.constant0.matmul_kernel,"a",@progbits
	.sectionflags	@""
	.align	4
.nv.constant0.matmul_kernel:
	.zero		432


//--------------------- .text.matmul_kernel       --------------------------
	.section	.text.matmul_kernel,"ax",@progbits
	.sectioninfo	@"SHI_REGISTERS=32"
	.align	128
        .global         matmul_kernel
        .type           matmul_kernel,@function
        .size           matmul_kernel,(.L_x_5 - matmul_kernel)
        .other          matmul_kernel,@"STO_CUDA_ENTRY STV_DEFAULT"
matmul_kernel:
.text.matmul_kernel:
[----:B------:R-:W-:-:S03]  /*0000*/  IMAD.MOV.U32 R1, RZ, RZ, c[0x0][0x28] ;  /* 0x00000a00ff017624 */ /* 0x000fc600078e00ff */
[----:B------:R-:W-:Y:S01]  /*0010*/  IMAD.MOV.U32 R0, RZ, RZ, c[0x0][0x17c] ;  /* 0x00005f00ff007624 */ /* 0x000fe200078e00ff */
[----:B------:R-:W0:Y:S01]  /*0020*/  S2R R29, SR_TID.X ;  /* 0x00000000001d7919 */ /* 0x000e220000002100 */
[----:B------:R-:W-:Y:S01]  /*0030*/  IADD3 R1, R1, -0x2000, RZ ;  /* 0xffffe00001017810 */ /* 0x000fe20007ffe0ff */
[----:B------:R-:W-:Y:S02]  /*0040*/  ULDC.64 UR6, c[0x0][0x118] ;  /* 0x0000460000067ab9 */ /* 0x000fe40000000a00 */
[----:B------:R-:W-:-:S04]  /*0050*/  IADD3 R0, R0, 0xff, RZ ;  /* 0x000000ff00007810 */ /* 0x000fc80007ffe0ff */
[----:B------:R-:W-:-:S04]  /*0060*/  SHF.R.S32.HI R3, RZ, 0x1f, R0 ;  /* 0x0000001fff037819 */ /* 0x000fc80000011400 */
[----:B------:R-:W-:Y:S02]  /*0070*/  LEA.HI R0, R3, R0, RZ, 0x8 ;  /* 0x0000000003007211 */ /* 0x000fe400078f40ff */
[----:B------:R-:W1:Y:S02]  /*0080*/  S2R R3, SR_CTAID.X ;  /* 0x0000000000037919 */ /* 0x000e640000002500 */
[----:B------:R-:W-:-:S04]  /*0090*/  SHF.R.S32.HI R0, RZ, 0x8, R0 ;  /* 0x00000008ff007819 */ /* 0x000fc80000011400 */
[-C--:B------:R-:W-:Y:S02]  /*00a0*/  IABS R7, R0.reuse ;  /* 0x0000000000077213 */ /* 0x080fe40000000000 */
[----:B------:R-:W-:Y:S02]  /*00b0*/  IABS R10, R0 ;  /* 0x00000000000a7213 */ /* 0x000fe40000000000 */
[----:B------:R-:W2:Y:S01]  /*00c0*/  I2F.RP R2, R7 ;  /* 0x0000000700027306 */ /* 0x000ea20000209400 */
[----:B0-----:R-:W-:Y:S02]  /*00d0*/  LOP3.LUT R12, R29, 0x7f, RZ, 0xc0, !PT ;  /* 0x0000007f1d0c7812 */ /* 0x001fe400078ec0ff */
[----:B-1----:R-:W-:-:S05]  /*00e0*/  IABS R8, R3 ;  /* 0x0000000300087213 */ /* 0x002fca0000000000 */
[----:B--2---:R-:W0:Y:S02]  /*00f0*/  MUFU.RCP R2, R2 ;  /* 0x0000000200027308 */ /* 0x004e240000001000 */
[----:B0-----:R-:W-:-:S06]  /*0100*/  IADD3 R4, R2, 0xffffffe, RZ ;  /* 0x0ffffffe02047810 */ /* 0x001fcc0007ffe0ff */
[----:B------:R0:W1:Y:S02]  /*0110*/  F2I.FTZ.U32.TRUNC.NTZ R5, R4 ;  /* 0x0000000400057305 */ /* 0x000064000021f000 */
[----:B0-----:R-:W-:Y:S02]  /*0120*/  IMAD.MOV.U32 R4, RZ, RZ, RZ ;  /* 0x000000ffff047224 */ /* 0x001fe400078e00ff */
[----:B-1----:R-:W-:-:S04]  /*0130*/  IMAD.MOV R6, RZ, RZ, -R5 ;  /* 0x000000ffff067224 */ /* 0x002fc800078e0a05 */
[----:B------:R-:W-:Y:S02]  /*0140*/  IMAD R9, R6, R7, RZ ;  /* 0x0000000706097224 */ /* 0x000fe400078e02ff */
[----:B------:R-:W-:Y:S02]  /*0150*/  IMAD.MOV.U32 R6, RZ, RZ, R8 ;  /* 0x000000ffff067224 */ /* 0x000fe400078e0008 */
[----:B------:R-:W-:-:S04]  /*0160*/  IMAD.HI.U32 R5, R5, R9, R4 ;  /* 0x0000000905057227 */ /* 0x000fc800078e0004 */
[----:B------:R-:W-:Y:S02]  /*0170*/  IMAD.MOV R9, RZ, RZ, -R10 ;  /* 0x000000ffff097224 */ /* 0x000fe400078e0a0a */
[----:B------:R-:W-:-:S04]  /*0180*/  IMAD.HI.U32 R2, R5, R6, RZ ;  /* 0x0000000605027227 */ /* 0x000fc800078e00ff */
[----:B------:R-:W-:-:S05]  /*0190*/  IMAD R4, R2, R9, R6 ;  /* 0x0000000902047224 */ /* 0x000fca00078e0206 */
[----:B------:R-:W-:-:S13]  /*01a0*/  ISETP.GT.U32.AND P1, PT, R7, R4, PT ;  /* 0x000000040700720c */ /* 0x000fda0003f24070 */
[----:B------:R-:W-:Y:S01]  /*01b0*/  @!P1 IMAD.IADD R4, R4, 0x1, -R7 ;  /* 0x0000000104049824 */ /* 0x000fe200078e0a07 */
[----:B------:R-:W-:Y:S02]  /*01c0*/  @!P1 IADD3 R2, R2, 0x1, RZ ;  /* 0x0000000102029810 */ /* 0x000fe40007ffe0ff */
[----:B------:R-:W-:Y:S02]  /*01d0*/  ISETP.NE.AND P1, PT, R0, RZ, PT ;  /* 0x000000ff0000720c */ /* 0x000fe40003f25270 */
[----:B------:R-:W-:Y:S02]  /*01e0*/  ISETP.GE.U32.AND P0, PT, R4, R7, PT ;  /* 0x000000070400720c */ /* 0x000fe40003f06070 */
[----:B------:R-:W-:-:S04]  /*01f0*/  LOP3.LUT R4, R3, R0, RZ, 0x3c, !PT ;  /* 0x0000000003047212 */ /* 0x000fc800078e3cff */
[----:B------:R-:W-:Y:S01]  /*0200*/  ISETP.GE.AND P2, PT, R4, RZ, PT ;  /* 0x000000ff0400720c */ /* 0x000fe20003f46270 */
[----:B------:R-:W-:-:S05]  /*0210*/  IMAD.MOV.U32 R4, RZ, RZ, c[0x0][0x178] ;  /* 0x00005e00ff047624 */ /* 0x000fca00078e00ff */
[----:B------:R-:W-:Y:S02]  /*0220*/  IADD3 R4, R4, 0x7f, RZ ;  /* 0x0000007f04047810 */ /* 0x000fe40007ffe0ff */
[----:B------:R-:W-:Y:S02]  /*0230*/  @P0 IADD3 R2, R2, 0x1, RZ ;  /* 0x0000000102020810 */ /* 0x000fe40007ffe0ff */
[----:B------:R-:W-:-:S03]  /*0240*/  SHF.R.S32.HI R5, RZ, 0x1f, R4 ;  /* 0x0000001fff057819 */ /* 0x000fc60000011404 */
[----:B------:R-:W-:Y:S01]  /*0250*/  @!P2 IMAD.MOV R2, RZ, RZ, -R2 ;  /* 0x000000ffff02a224 */ /* 0x000fe200078e0a02 */
[----:B------:R-:W-:Y:S02]  /*0260*/  LEA.HI R5, R5, R4, RZ, 0x7 ;  /* 0x0000000405057211 */ /* 0x000fe400078f38ff */
[----:B------:R-:W-:-:S04]  /*0270*/  @!P1 LOP3.LUT R2, RZ, R0, RZ, 0x33, !PT ;  /* 0x00000000ff029212 */ /* 0x000fc800078e33ff */
[----:B------:R-:W-:Y:S01]  /*0280*/  LEA.HI.SX32 R5, R5, -R2, 0x19 ;  /* 0x8000000205057211 */ /* 0x000fe200078fcaff */
[----:B------:R-:W-:-:S03]  /*0290*/  IMAD.MOV R8, RZ, RZ, -R2 ;  /* 0x000000ffff087224 */ /* 0x000fc600078e0a02 */
[----:B------:R-:W-:Y:S01]  /*02a0*/  IMNMX R5, R5, 0x1, PT ;  /* 0x0000000105057817 */ /* 0x000fe20003800200 */
[----:B------:R-:W-:-:S03]  /*02b0*/  IMAD R8, R0, R8, R3 ;  /* 0x0000000800087224 */ /* 0x000fc600078e0203 */
[-C--:B------:R-:W-:Y:S02]  /*02c0*/  IABS R9, R5.reuse ;  /* 0x0000000500097213 */ /* 0x080fe40000000000 */
[----:B------:R-:W-:Y:S02]  /*02d0*/  IABS R11, R5 ;  /* 0x00000005000b7213 */ /* 0x000fe40000000000 */
[----:B------:R-:W0:Y:S08]  /*02e0*/  I2F.RP R4, R9 ;  /* 0x0000000900047306 */ /* 0x000e300000209400 */
[----:B0-----:R-:W0:Y:S02]  /*02f0*/  MUFU.RCP R4, R4 ;  /* 0x0000000400047308 */ /* 0x001e240000001000 */
[----:B0-----:R-:W-:Y:S01]  /*0300*/  IADD3 R6, R4, 0xffffffe, RZ ;  /* 0x0ffffffe04067810 */ /* 0x001fe20007ffe0ff */
[----:B------:R-:W-:-:S05]  /*0310*/  IMAD.MOV.U32 R4, RZ, RZ, 0x3f ;  /* 0x0000003fff047424 */ /* 0x000fca00078e00ff */
[----:B------:R0:W1:Y:S01]  /*0320*/  F2I.FTZ.U32.TRUNC.NTZ R7, R6 ;  /* 0x0000000600077305 */ /* 0x000062000021f000 */
[----:B------:R-:W-:Y:S01]  /*0330*/  IADD3 R4, R4, c[0x0][0x180], RZ ;  /* 0x0000600004047a10 */ /* 0x000fe20007ffe0ff */
[----:B0-----:R-:W-:Y:S02]  /*0340*/  IMAD.MOV.U32 R6, RZ, RZ, RZ ;  /* 0x000000ffff067224 */ /* 0x001fe400078e00ff */
[----:B-1----:R-:W-:-:S04]  /*0350*/  IMAD.MOV R10, RZ, RZ, -R7 ;  /* 0x000000ffff0a7224 */ /* 0x002fc800078e0a07 */
[----:B------:R-:W-:Y:S01]  /*0360*/  IMAD.MOV.U32 R0, RZ, RZ, R10 ;  /* 0x000000ffff007224 */ /* 0x000fe200078e000a */
[----:B------:R-:W-:-:S03]  /*0370*/  IABS R10, R8 ;  /* 0x00000008000a7213 */ /* 0x000fc60000000000 */
        /* <DEDUP_REMOVED lines=12> */
[----:B------:R-:W-:-:S07]  /*0440*/  ISETP.GE.AND P2, PT, R0, RZ, PT ;  /* 0x000000ff0000720c */ /* 0x000fce0003f46270 */
[----:B------:R-:W-:Y:S02]  /*0450*/  @P0 IADD3 R7, R7, 0x1, RZ ;  /* 0x0000000107070810 */ /* 0x000fe40007ffe0ff */
[----:B------:R-:W-:-:S04]  /*0460*/  ISETP.GT.AND P0, PT, R4, 0x3f, PT ;  /* 0x0000003f0400780c */ /* 0x000fc80003f04270 */
[----:B------:R-:W-:Y:S01]  /*0470*/  @!P2 IMAD.MOV R7, RZ, RZ, -R7 ;  /* 0x000000ffff07a224 */ /* 0x000fe200078e0a07 */
[----:B------:R-:W-:-:S05]  /*0480*/  @!P1 LOP3.LUT R7, RZ, R5, RZ, 0x33, !PT ;  /* 0x00000005ff079212 */ /* 0x000fca00078e33ff */
[----:B------:R-:W-:Y:S02]  /*0490*/  IMAD.MOV R0, RZ, RZ, -R7 ;  /* 0x000000ffff007224 */ /* 0x000fe400078e0a07 */
[----:B------:R-:W-:Y:S02]  /*04a0*/  IMAD.SHL.U32 R28, R7, 0x100, RZ ;  /* 0x00000100071c7824 */ /* 0x000fe400078e00ff */
[----:B------:R-:W-:-:S04]  /*04b0*/  IMAD R5, R5, R0, R8 ;  /* 0x0000000005057224 */ /* 0x000fc800078e0208 */
[----:B------:R-:W-:-:S04]  /*04c0*/  IMAD.IADD R5, R2, 0x1, R5 ;  /* 0x0000000102057824 */ /* 0x000fc800078e0205 */
[----:B------:R-:W-:-:S05]  /*04d0*/  IMAD R0, R5, 0x80, R12 ;  /* 0x0000008005007824 */ /* 0x000fca00078e020c */
[----:B------:R0:W-:Y:S01]  /*04e0*/  STL [R1+0xcdc], R0 ;  /* 0x000cdc0001007387 */ /* 0x0001e20000100800 */
[----:B------:R-:W-:Y:S05]  /*04f0*/  @P0 BRA `(.L_x_0) ;  /* 0x0000077000000947 */ /* 0x000fea0003800000 */
[----:B0-----:R-:W-:Y:S01]  /*0500*/  IMAD.SHL.U32 R0, R29, 0x20, RZ ;  /* 0x000000201d007824 */ /* 0x001fe200078e00ff */
[----:B------:R-:W-:Y:S01]  /*0510*/  CS2R R24, SRZ ;  /* 0x0000000000187805 */ /* 0x000fe2000001ff00 */
[----:B------:R-:W-:Y:S01]  /*0520*/  CS2R R26, SRZ ;  /* 0x00000000001a7805 */ /* 0x000fe2000001ff00 */
[----:B------:R-:W-:Y:S01]  /*0530*/  CS2R R20, SRZ ;  /* 0x0000000000147805 */ /* 0x000fe2000001ff00 */
[----:B------:R-:W-:Y:S01]  /*0540*/  CS2R R22, SRZ ;  /* 0x0000000000167805 */ /* 0x000fe2000001ff00 */
[----:B------:R0:W-:Y:S01]  /*0550*/  STL [R1+0xce0], R0 ;  /* 0x000ce00001007387 */ /* 0x0001e20000100800 */
[----:B------:R-:W-:Y:S01]  /*0560*/  CS2R R16, SRZ ;  /* 0x0000000000107805 */ /* 0x000fe2000001ff00 */
[----:B------:R-:W-:Y:S01]  /*0570*/  CS2R R18, SRZ ;  /* 0x0000000000127805 */ /* 0x000fe2000001ff00 */
[----:B------:R-:W-:Y:S01]  /*0580*/  CS2R R12, SRZ ;  /* 0x00000000000c7805 */ /* 0x000fe2000001ff00 */
[----:B------:R0:W-:Y:S01]  /*0590*/  STL [R1], RZ ;  /* 0x000000ff01007387 */ /* 0x0001e20000100800 */
[----:B------:R-:W-:Y:S01]  /*05a0*/  CS2R R14, SRZ ;  /* 0x00000000000e7805 */ /* 0x000fe2000001ff00 */
[----:B------:R-:W-:Y:S01]  /*05b0*/  CS2R R8, SRZ ;  /* 0x0000000000087805 */ /* 0x000fe2000001ff00 */
[----:B------:R-:W-:Y:S01]  /*05c0*/  CS2R R10, SRZ ;  /* 0x00000000000a7805 */ /* 0x000fe2000001ff00 */
[----:B------:R0:W-:Y:S01]  /*05d0*/  STL [R1+0x4], RZ ;  /* 0x000004ff01007387 */ /* 0x0001e20000100800 */
[----:B------:R-:W-:Y:S01]  /*05e0*/  CS2R R4, SRZ ;  /* 0x0000000000047805 */ /* 0x000fe2000001ff00 */
[----:B------:R-:W-:-:S02]  /*05f0*/  CS2R R6, SRZ ;  /* 0x0000000000067805 */ /* 0x000fc4000001ff00 */
[----:B------:R0:W-:Y:S04]  /*0600*/  STL [R1+0x8], RZ ;  /* 0x000008ff01007387 */ /* 0x0001e80000100800 */
        /* <DEDUP_REMOVED lines=100> */
[----:B------:R0:W-:Y:S01]  /*0c50*/  STL [R1+0x19c], RZ ;  /* 0x00019cff01007387 */ /* 0x0001e20000100800 */
[----:B------:R-:W-:Y:S05]  /*0c60*/  BRA `(.L_x_1) ;  /* 0x0002c73000007947 */ /* 0x000fea0003800000 */
.L_x_0:
[----:B------:R-:W-:Y:S01]  /*0c70*/  IABS R15, c[0x0][0x17c] ;  /* 0x00005f00000f7a13 */ /* 0x000fe20000000000 */
[----:B------:R-:W-:Y:S01]  /*0c80*/  IMAD.MOV.U32 R11, RZ, RZ, R0 ;  /* 0x000000ffff0b7224 */ /* 0x000fe200078e0000 */
[----:B0-----:R-:W-:Y:S01]  /*0c90*/  IABS R0, c[0x0][0x178] ;  /* 0x00005e0000007a13 */ /* 0x001fe20000000000 */
[----:B------:R-:W-:Y:S01]  /*0ca0*/  STL [R1+0xce4], R28 ;  /* 0x000ce41c01007387 */ /* 0x000fe20000100800 */
[----:B------:R-:W0:Y:S01]  /*0cb0*/  I2F.RP R7, R15 ;  /* 0x0000000f00077306 */ /* 0x000e220000209400 */
[----:B------:R-:W-:-:S02]  /*0cc0*/  SHF.R.U32.HI R17, RZ, 0x6, R29 ;  /* 0x00000006ff117819 */ /* 0x000fc4000001161d */
[----:B------:R-:W-:Y:S02]  /*0cd0*/  SHF.R.S32.HI R9, RZ, 0x1f, R4 ;  /* 0x0000001fff097819 */ /* 0x000fe40000011404 */
[----:B------:R-:W-:Y:S02]  /*0ce0*/  SGXT.U32 R17, R17, 0x1 ;  /* 0x000000011111781a */ /* 0x000fe40000000000 */
[----:B------:R-:W-:Y:S01]  /*0cf0*/  LOP3.LUT R12, R29, 0x3f, RZ, 0xc0, !PT ;  /* 0x0000003f1d0c7812 */ /* 0x000fe200078ec0ff */
[----:B------:R-:W1:Y:S01]  /*0d00*/  I2F.RP R6, R0 ;  /* 0x0000000000067306 */ /* 0x000e620000209400 */
[----:B------:R-:W-:-:S04]  /*0d10*/  LOP3.LUT R17, R28, R17, RZ, 0xfc, !PT ;  /* 0x000000111c117212 */ /* 0x000fc800078efcff */
[----:B------:R-:W-:Y:S02]  /*0d20*/  IABS R24, R17 ;  /* 0x0000001100187213 */ /* 0x000fe40000000000 */
[C---:B------:R-:W-:Y:S01]  /*0d30*/  ISETP.GE.AND P3, PT, R17.reuse, RZ, PT ;  /* 0x000000ff1100720c */ /* 0x040fe20003f66270 */
[----:B0-----:R-:W0:Y:S01]  /*0d40*/  MUFU.RCP R7, R7 ;  /* 0x0000000700077308 */ /* 0x001e220000001000 */
[C---:B------:R-:W-:Y:S02]  /*0d50*/  LOP3.LUT R18, R17.reuse, 0xea, RZ, 0xfc, !PT ;  /* 0x000000ea11127812 */ /* 0x040fe400078efcff */
[C---:B------:R-:W-:Y:S02]  /*0d60*/  LOP3.LUT R20, R17.reuse, 0xe8, RZ, 0xfc, !PT ;  /* 0x000000e811147812 */ /* 0x040fe400078efcff */
[C---:B------:R-:W-:Y:S02]  /*0d70*/  LOP3.LUT R16, R17.reuse, 0xe4, RZ, 0xfc, !PT ;  /* 0x000000e411107812 */ /* 0x040fe400078efcff */
[----:B------:R-:W-:Y:S01]  /*0d80*/  LOP3.LUT R25, R17, 0x1c, RZ, 0xfc, !PT ;  /* 0x0000001c11197812 */ /* 0x000fe200078efcff */
[----:B-1----:R-:W1:Y:S01]  /*0d90*/  MUFU.RCP R6, R6 ;  /* 0x0000000600067308 */ /* 0x002e620000001000 */
[----:B0-----:R-:W-:-:S07]  /*0da0*/  IADD3 R2, R7, 0xffffffe, RZ ;  /* 0x0ffffffe07027810 */ /* 0x001fce0007ffe0ff */
[----:B------:R0:W2:Y:S01]  /*0db0*/  F2I.FTZ.U32.TRUNC.NTZ R3, R2 ;  /* 0x0000000200037305 */ /* 0x0000a2000021f000 */
[----:B-1----:R-:W-:Y:S02]  /*0dc0*/  IADD3 R5, R6, 0xffffffe, RZ ;  /* 0x0ffffffe06057810 */ /* 0x002fe40007ffe0ff */
[----:B------:R-:W-:Y:S01]  /*0dd0*/  LEA.HI R6, R9, R4, RZ, 0x6 ;  /* 0x0000000409067211 */ /* 0x000fe200078f30ff */
[----:B------:R-:W-:Y:S01]  /*0de0*/  IMAD.MOV.U32 R4, RZ, RZ, RZ ;  /* 0x000000ffff047224 */ /* 0x000fe200078e00ff */
[----:B------:R-:W-:Y:S01]  /*0df0*/  IABS R9, R11 ;  /* 0x0000000b00097213 */ /* 0x000fe20000000000 */
[----:B0-----:R-:W-:Y:S02]  /*0e00*/  IMAD.MOV.U32 R2, RZ, RZ, RZ ;  /* 0x000000ffff027224 */ /* 0x001fe400078e00ff */
[----:B------:R-:W0:Y:S01]  /*0e10*/  F2I.FTZ.U32.TRUNC.NTZ R5, R5 ;  /* 0x0000000500057305 */ /* 0x000e22000021f000 */
[----:B------:R1:W-:Y:S01]  /*0e20*/  STL [R1+0x218], R6 ;  /* 0x0002180601007387 */ /* 0x0003e20000100800 */
[----:B--2---:R-:W-:-:S04]  /*0e30*/  IMAD.MOV R8, RZ, RZ, -R3 ;  /* 0x000000ffff087224 */ /* 0x004fc800078e0a03 */
[----:B------:R-:W-:Y:S02]  /*0e40*/  IMAD R19, R8, R15, RZ ;  /* 0x0000000f08137224 */ /* 0x000fe400078e02ff */
[----:B-1----:R-:W-:Y:S02]  /*0e50*/  IMAD.SHL.U32 R6, R29, 0x2, RZ ;  /* 0x000000021d067824 */ /* 0x002fe400078e00ff */
[----:B------:R-:W-:-:S04]  /*0e60*/  IMAD.HI.U32 R19, R3, R19, R2 ;  /* 0x0000001303137227 */ /* 0x000fc800078e0002 */
[----:B0-----:R-:W-:Y:S02]  /*0e70*/  IMAD.MOV R7, RZ, RZ, -R5 ;  /* 0x000000ffff077224 */ /* 0x001fe400078e0a05 */
[----:B------:R-:W-:-:S04]  /*0e80*/  IMAD.HI.U32 R2, R19, R24, RZ ;  /* 0x0000001813027227 */ /* 0x000fc800078e00ff */
[----:B------:R-:W-:Y:S02]  /*0e90*/  IMAD R3, R7, R0, RZ ;  /* 0x0000000007037224 */ /* 0x000fe400078e02ff */
[----:B------:R-:W-:Y:S02]  /*0ea0*/  IMAD.SHL.U32 R8, R29, 0x20, RZ ;  /* 0x000000201d087824 */ /* 0x000fe400078e00ff */
[----:B------:R-:W-:Y:S01]  /*0eb0*/  IMAD.HI.U32 R4, R5, R3, R4 ;  /* 0x0000000305047227 */ /* 0x000fe200078e0004 */
[----:B------:R-:W-:Y:S02]  /*0ec0*/  LOP3.LUT R5, R29, 0x7, RZ, 0xc0, !PT ;  /* 0x000000071d057812 */ /* 0x000fe400078ec0ff */
[----:B------:R0:W-:Y:S03]  /*0ed0*/  STL [R1+0xce0], R8 ;  /* 0x000ce00801007387 */ /* 0x0001e60000100800 */
[----:B------:R-:W-:-:S02]  /*0ee0*/  IMAD R7, R5, 0x110, RZ ;  /* 0x0000011005077824 */ /* 0x000fc400078e02ff */
[----:B------:R-:W-:-:S03]  /*0ef0*/  IMAD.HI.U32 R4, R4, R9, RZ ;  /* 0x0000000904047227 */ /* 0x000fc600078e00ff */
[----:B------:R-:W-:Y:S01]  /*0f00*/  LOP3.LUT R10, R7, 0x10, R6, 0x78, !PT ;  /* 0x00000010070a7812 */ /* 0x000fe200078e7806 */
[----:B------:R-:W-:Y:S01]  /*0f10*/  IMAD.MOV R7, RZ, RZ, -R2 ;  /* 0x000000ffff077224 */ /* 0x000fe200078e0a02 */
[----:B0-----:R-:W-:Y:S01]  /*0f20*/  LOP3.LUT R8, R8, 0xc00, RZ, 0xc0, !PT ;  /* 0x00000c0008087812 */ /* 0x001fe200078ec0ff */
[----:B------:R-:W-:Y:S02]  /*0f30*/  IMAD.MOV R2, RZ, RZ, -R4 ;  /* 0x000000ffff027224 */ /* 0x000fe400078e0a04 */
[----:B------:R-:W-:Y:S01]  /*0f40*/  IMAD.SHL.U32 R3, R5, 0x10, RZ ;  /* 0x0000001005037824 */ /* 0x000fe200078e00ff */
[----:B------:R0:W-:Y:S01]  /*0f50*/  STL [R1+0x1a4], R10 ;  /* 0x0001a40a01007387 */ /* 0x0001e20000100800 */
[----:B------:R-:W-:Y:S01]  /*0f60*/  IMAD R11, R0, R2, R9 ;  /* 0x00000002000b7224 */ /* 0x000fe200078e0209 */
[----:B------:R-:W-:Y:S01]  /*0f70*/  SHF.R.S32.HI R2, RZ, 0x6, R29 ;  /* 0x00000006ff027819 */ /* 0x000fe2000001141d */
[----:B------:R-:W-:Y:S01]  /*0f80*/  IMAD.SHL.U32 R9, R12, 0x2, RZ ;  /* 0x000000020c097824 */ /* 0x000fe200078e00ff */
[----:B------:R-:W-:Y:S01]  /*0f90*/  LOP3.LUT R3, R3, 0x30, R6, 0x78, !PT ;  /* 0x0000003003037812 */ /* 0x000fe200078e7806 */
[----:B------:R-:W-:Y:S01]  /*0fa0*/  IMAD R24, R15, R7, R24 ;  /* 0x000000070f187224 */ /* 0x000fe200078e0218 */
[----:B------:R-:W-:Y:S01]  /*0fb0*/  ISETP.GT.U32.AND P0, PT, R0, R11, PT ;  /* 0x0000000b0000720c */ /* 0x000fe20003f04070 */
[----:B------:R-:W-:Y:S01]  /*0fc0*/  IMAD R4, R5, 0x80, R8 ;  /* 0x0000008005047824 */ /* 0x000fe200078e0208 */
[----:B------:R-:W-:-:S02]  /*0fd0*/  SGXT R2, R2, 0x1 ;  /* 0x000000010202781a */ /* 0x000fc40000000200 */
[C---:B0-----:R-:W-:Y:S01]  /*0fe0*/  LOP3.LUT R10, R17.reuse, 0xfe, RZ, 0xfc, !PT ;  /* 0x000000fe110a7812 */ /* 0x041fe200078efcff */
[----:B------:R-:W-:Y:S01]  /*0ff0*/  IMAD.IADD R28, R4, 0x1, R3 ;  /* 0x00000001041c7824 */ /* 0x000fe200078e0203 */
[----:B------:R-:W-:Y:S02]  /*1000*/  LOP3.LUT R7, R17, 0xfa, RZ, 0xfc, !PT ;  /* 0x000000fa11077812 */ /* 0x000fe400078efcff */
[----:B------:R-:W-:Y:S02]  /*1010*/  IABS R6, R10 ;  /* 0x0000000a00067213 */ /* 0x000fe40000000000 */
[----:B------:R-:W-:Y:S02]  /*1020*/  LOP3.LUT R2, R9, 0x90, R2, 0x78, !PT ;  /* 0x0000009009027812 */ /* 0x000fe400078e7802 */
[----:B------:R-:W-:Y:S01]  /*1030*/  IABS R9, R7 ;  /* 0x0000000700097213 */ /* 0x000fe20000000000 */
[----:B------:R-:W-:Y:S01]  /*1040*/  IMAD.HI.U32 R5, R19, R6, RZ ;  /* 0x0000000613057227 */ /* 0x000fe200078e00ff */
[----:B------:R-:W-:Y:S01]  /*1050*/  ISETP.GT.U32.AND P1, PT, R15, R24, PT ;  /* 0x000000180f00720c */ /* 0x000fe20003f24070 */
[----:B------:R-:W-:Y:S01]  /*1060*/  STL [R1+0xce8], R2 ;  /* 0x000ce80201007387 */ /* 0x000fe20000100800 */
[----:B------:R-:W-:Y:S01]  /*1070*/  LOP3.LUT R8, R17, 0xfc, RZ, 0xfc, !PT ;  /* 0x000000fc11087812 */ /* 0x000fe200078efcff */
[----:B------:R-:W-:Y:S01]  /*1080*/  IMAD.MOV R5, RZ, RZ, -R5 ;  /* 0x000000ffff057224 */ /* 0x000fe200078e0a05 */
[----:B------:R-:W-:Y:S01]  /*1090*/  ISETP.GE.AND P5, PT, R10, RZ, PT ;  /* 0x000000ff0a00720c */ /* 0x000fe20003fa6270 */
[----:B------:R-:W-:Y:S01]  /*10a0*/  @!P0 IMAD.IADD R11, R11, 0x1, -R0 ;  /* 0x000000010b0b8824 */ /* 0x000fe200078e0a00 */
[----:B------:R-:W-:Y:S01]  /*10b0*/  IABS R12, R8 ;  /* 0x00000008000c7213 */ /* 0x000fe20000000000 */
[----:B------:R-:W-:Y:S01]  /*10c0*/  IMAD.MOV.U32 R4, RZ, RZ, R9 ;  /* 0x000000ffff047224 */ /* 0x000fe200078e0009 */
[----:B------:R-:W-:Y:S01]  /*10d0*/  STL [R1+0x698], R28 ;  /* 0x0006981c01007387 */ /* 0x000fe20000100800 */
[----:B------:R-:W-:Y:S01]  /*10e0*/  IMAD R6, R15, R5, R6 ;  /* 0x000000050f067224 */ /* 0x000fe200078e0206 */
[----:B------:R-:W-:Y:S01]  /*10f0*/  ISETP.GT.U32.AND P0, PT, R0, R11, PT ;  /* 0x0000000b0000720c */ /* 0x000fe20003f04070 */
[----:B------:R-:W-:Y:S01]  /*1100*/  IMAD.HI.U32 R5, R19, R4, RZ ;  /* 0x0000000413057227 */ /* 0x000fe200078e00ff */
[----:B------:R-:W-:Y:S01]  /*1110*/  STL [R1+0xcec], R28 ;  /* 0x000cec1c01007387 */ /* 0x000fe20000100800 */
[----:B------:R-:W-:-:S02]  /*1120*/  ISETP.GE.AND P4, PT, R8, RZ, PT ;  /* 0x000000ff0800720c */ /* 0x000fc40003f86270 */
[----:B------:R-:W-:Y:S01]  /*1130*/  ISETP.GT.U32.AND P2, PT, R15, R6, PT ;  /* 0x000000060f00720c */ /* 0x000fe20003f44070 */
[----:B------:R-:W-:Y:S01]  /*1140*/  IMAD.MOV R5, RZ, RZ, -R5 ;  /* 0x000000ffff057224 */ /* 0x000fe200078e0a05 */
[----:B------:R-:W-:Y:S01]  /*1150*/  LOP3.LUT R29, R17, 0x1a, RZ, 0xfc, !PT ;  /* 0x0000001a111d7812 */ /* 0x000fe200078efcff */
[----:B------:R-:W-:Y:S02]  /*1160*/  @!P1 IMAD.IADD R24, R24, 0x1, -R15 ;  /* 0x0000000118189824 */ /* 0x000fe400078e0a0f */
[----:B------:R-:W-:Y:S02]  /*1170*/  IMAD R4, R15, R5, R4 ;  /* 0x000000050f047224 */ /* 0x000fe400078e0204 */
[----:B------:R-:W-:Y:S01]  /*1180*/  IMAD.HI.U32 R3, R19, R12, RZ ;  /* 0x0000000c13037227 */ /* 0x000fe200078e00ff */
[C---:B------:R-:W-:Y:S02]  /*1190*/  ISETP.GT.U32.AND P1, PT, R15.reuse, R24, PT ;  /* 0x000000180f00720c */ /* 0x040fe40003f24070 */
[----:B------:R-:W-:Y:S01]  /*11a0*/  ISETP.GT.U32.AND P6, PT, R15, R4, PT ;  /* 0x000000040f00720c */ /* 0x000fe20003fc4070 */
[----:B------:R-:W-:Y:S01]  /*11b0*/  IMAD.MOV R9, RZ, RZ, -R3 ;  /* 0x000000ffff097224 */ /* 0x000fe200078e0a03 */
[----:B------:R-:W-:Y:S01]  /*11c0*/  LOP3.LUT R3, R17, 0xf8, RZ, 0xfc, !PT ;  /* 0x000000f811037812 */ /* 0x000fe200078efcff */
[----:B------:R-:W-:-:S02]  /*11d0*/  @!P0 IMAD.IADD R11, R11, 0x1, -R0 ;  /* 0x000000010b0b8824 */ /* 0x000fc400078e0a00 */
[--C-:B------:R-:W-:Y:S01]  /*11e0*/  @!P2 IMAD.IADD R6, R6, 0x1, -R15.reuse ;  /* 0x000000010606a824 */ /* 0x100fe200078e0a0f */
[----:B------:R-:W-:Y:S01]  /*11f0*/  IABS R10, R3 ;  /* 0x00000003000a7213 */ /* 0x000fe20000000000 */
[----:B------:R-:W-:Y:S01]  /*1200*/  IMAD R12, R15, R9, R12 ;  /* 0x000000090f0c7224 */ /* 0x000fe200078e020c */
[----:B------:R0:W-:Y:S01]  /*1210*/  STL [R1+0x214], R11 ;  /* 0x0002140b01007387 */ /* 0x0001e20000100800 */
[----:B------:R-:W-:Y:S02]  /*1220*/  LOP3.LUT R9, R17, 0xf4, RZ, 0xfc, !PT ;  /* 0x000000f411097812 */ /* 0x000fe400078efcff */
[----:B------:R-:W-:Y:S01]  /*1230*/  ISETP.GT.U32.AND P2, PT, R15, R6, PT ;  /* 0x000000060f00720c */ /* 0x000fe20003f44070 */
[----:B------:R-:W-:Y:S01]  /*1240*/  IMAD.HI.U32 R0, R19, R10, RZ ;  /* 0x0000000a13007227 */ /* 0x000fe200078e00ff */
[----:B------:R-:W-:Y:S02]  /*1250*/  ISETP.GT.U32.AND P0, PT, R15, R12, PT ;  /* 0x0000000c0f00720c */ /* 0x000fe40003f04070 */
[----:B------:R-:W-:Y:S01]  /*1260*/  IABS R13, R9 ;  /* 0x00000009000d7213 */ /* 0x000fe20000000000 */
[--C-:B------:R-:W-:Y:S01]  /*1270*/  @!P1 IMAD.IADD R24, R24, 0x1, -R15.reuse ;  /* 0x0000000118189824 */ /* 0x100fe200078e0a0f */
[----:B------:R-:W-:Y:S01]  /*1280*/  ISETP.GE.AND P1, PT, R7, RZ, PT ;  /* 0x000000ff0700720c */ /* 0x000fe20003f26270 */
[--C-:B------:R-:W-:Y:S01]  /*1290*/  @!P6 IMAD.IADD R4, R4, 0x1, -R15.reuse ;  /* 0x000000010404e824 */ /* 0x100fe200078e0a0f */
[----:B0-----:R-:W-:Y:S01]  /*12a0*/  LOP3.LUT R11, R17, 0xf6, RZ, 0xfc, !PT ;  /* 0x000000f6110b7812 */ /* 0x001fe200078efcff */
[----:B------:R-:W-:Y:S01]  /*12b0*/  IMAD.MOV R5, RZ, RZ, -R0 ;  /* 0x000000ffff057224 */ /* 0x000fe200078e0a00 */
[----:B------:R-:W-:Y:S01]  /*12c0*/  ISETP.GE.AND P6, PT, R3, RZ, PT ;  /* 0x000000ff0300720c */ /* 0x000fe20003fc6270 */
[----:B------:R-:W-:Y:S01]  /*12d0*/  @!P3 IMAD.MOV R24, RZ, RZ, -R24 ;  /* 0x000000ffff18b224 */ /* 0x000fe200078e0a18 */
[----:B------:R-:W-:Y:S01]  /*12e0*/  IABS R8, R11 ;  /* 0x0000000b00087213 */ /* 0x000fe20000000000 */
[C---:B------:R-:W-:Y:S01]  /*12f0*/  IMAD R10, R15.reuse, R5, R10 ;  /* 0x000000050f0a7224 */ /* 0x040fe200078e020a */
[----:B------:R-:W-:Y:S01]  /*1300*/  ISETP.GT.U32.AND P3, PT, R15, R4, PT ;  /* 0x000000040f00720c */ /* 0x000fe20003f64070 */
[----:B------:R-:W-:Y:S01]  /*1310*/  @!P2 IMAD.IADD R6, R6, 0x1, -R15 ;  /* 0x000000010606a824 */ /* 0x000fe200078e0a0f */
[----:B------:R-:W-:Y:S01]  /*1320*/  LOP3.LUT R3, R17, 0xf0, RZ, 0xfc, !PT ;  /* 0x000000f011037812 */ /* 0x000fe200078efcff */
[----:B------:R-:W-:Y:S01]  /*1330*/  IMAD.MOV.U32 R0, RZ, RZ, R8 ;  /* 0x000000ffff007224 */ /* 0x000fe200078e0008 */
[----:B------:R-:W-:Y:S01]  /*1340*/  ISETP.GT.U32.AND P2, PT, R15, R10, PT ;  /* 0x0000000a0f00720c */ /* 0x000fe20003f44070 */
[----:B------:R-:W-:Y:S01]  /*1350*/  IMAD.MOV.U32 R2, RZ, RZ, R6 ;  /* 0x000000ffff027224 */ /* 0x000fe200078e0006 */
[----:B------:R0:W-:Y:S01]  /*1360*/  STL [R1+0xe5c], R24 ;  /* 0x000e5c1801007387 */ /* 0x0001e20000100800 */
[----:B------:R-:W-:-:S04]  /*1370*/  IMAD.HI.U32 R5, R19, R0, RZ ;  /* 0x0000000013057227 */ /* 0x000fc800078e00ff */
[----:B------:R-:W-:Y:S02]  /*1380*/  IMAD.MOV R5, RZ, RZ, -R5 ;  /* 0x000000ffff057224 */ /* 0x000fe400078e0a05 */
[--C-:B------:R-:W-:Y:S02]  /*1390*/  @!P3 IMAD.IADD R4, R4, 0x1, -R15.reuse ;  /* 0x000000010404b824 */ /* 0x100fe400078e0a0f */
[----:B------:R-:W-:Y:S01]  /*13a0*/  IMAD R6, R15, R5, R0 ;  /* 0x000000050f067224 */ /* 0x000fe200078e0200 */
[C---:B------:R-:W-:Y:S01]  /*13b0*/  LOP3.LUT R0, R17.reuse, 0xf2, RZ, 0xfc, !PT ;  /* 0x000000f211007812 */ /* 0x040fe200078efcff */
[----:B------:R-:W-:Y:S01]  /*13c0*/  @!P0 IMAD.IADD R12, R12, 0x1, -R15 ;  /* 0x000000010c0c8824 */ /* 0x000fe200078e0a0f */
[----:B------:R-:W-:Y:S01]  /*13d0*/  LOP3.LUT R5, R17, 0xec, RZ, 0xfc, !PT ;  /* 0x000000ec11057812 */ /* 0x000fe200078efcff */
[----:B------:R-:W-:Y:S01]  /*13e0*/  IMAD.MOV.U32 R8, RZ, RZ, R13 ;  /* 0x000000ffff087224 */ /* 0x000fe200078e000d */
[C---:B------:R-:W-:Y:S01]  /*13f0*/  ISETP.GT.U32.AND P3, PT, R15.reuse, R6, PT ;  /* 0x000000060f00720c */ /* 0x040fe20003f64070 */
[----:B------:R-:W-:Y:S01]  /*1400*/  @!P2 IMAD.IADD R10, R10, 0x1, -R15 ;  /* 0x000000010a0aa824 */ /* 0x000fe200078e0a0f */
[----:B------:R-:W-:Y:S01]  /*1410*/  ISETP.GT.U32.AND P0, PT, R15, R12, PT ;  /* 0x0000000c0f00720c */ /* 0x000fe20003f04070 */
[----:B------:R-:W-:Y:S01]  /*1420*/  IMAD.HI.U32 R7, R19, R8, RZ ;  /* 0x0000000813077227 */ /* 0x000fe200078e00ff */
[----:B------:R-:W-:-:S02]  /*1430*/  IABS R14, R0 ;  /* 0x00000000000e7213 */ /* 0x000fc40000000000 */
[----:B------:R-:W-:Y:S01]  /*1440*/  ISETP.GT.U32.AND P2, PT, R15, R10, PT ;  /* 0x0000000a0f00720c */ /* 0x000fe20003f44070 */
[----:B------:R-:W-:Y:S01]  /*1450*/  IMAD.MOV R7, RZ, RZ, -R7 ;  /* 0x000000ffff077224 */ /* 0x000fe200078e0a07 */
[----:B0-----:R-:W-:Y:S01]  /*1460*/  LOP3.LUT R24, R17, 0xe, RZ, 0xfc, !PT ;  /* 0x0000000e11187812 */ /* 0x001fe200078efcff */
[----:B------:R-:W-:Y:S01]  /*1470*/  @!P5 IMAD.MOV R2, RZ, RZ, -R2 ;  /* 0x000000ffff02d224 */ /* 0x000fe200078e0a02 */
[----:B------:R-:W-:Y:S01]  /*1480*/  ISETP.GE.AND P5, PT, R11, RZ, PT ;  /* 0x000000ff0b00720c */ /* 0x000fe20003fa6270 */
[----:B------:R-:W-:Y:S02]  /*1490*/  IMAD R8, R15, R7, R8 ;  /* 0x000000070f087224 */ /* 0x000fe400078e0208 */
[--C-:B------:R-:W-:Y:S01]  /*14a0*/  @!P3 IMAD.IADD R6, R6, 0x1, -R15.reuse ;  /* 0x000000010606b824 */ /* 0x100fe200078e0a0f */
[----:B------:R0:W-:Y:S01]  /*14b0*/  STL [R1+0x5c], R2 ;  /* 0x00005c0201007387 */ /* 0x0001e20000100800 */
[----:B------:R-:W-:Y:S01]  /*14c0*/  @!P0 IMAD.IADD R12, R12, 0x1, -R15 ;  /* 0x000000010c0c8824 */ /* 0x000fe200078e0a0f */
[----:B------:R-:W-:Y:S01]  /*14d0*/  ISETP.GE.AND P0, PT, R9, RZ, PT ;  /* 0x000000ff0900720c */ /* 0x000fe20003f06270 */
[----:B------:R-:W-:Y:S01]  /*14e0*/  IMAD.HI.U32 R7, R19, R14, RZ ;  /* 0x0000000e13077227 */ /* 0x000fe200078e00ff */
[----:B------:R-:W-:-:S03]  /*14f0*/  ISETP.GT.U32.AND P3, PT, R15, R6, PT ;  /* 0x000000060f00720c */ /* 0x000fc60003f64070 */
[----:B------:R-:W-:Y:S01]  /*1500*/  IMAD.MOV.U32 R13, RZ, RZ, R12 ;  /* 0x000000ffff0d7224 */ /* 0x000fe200078e000c */
[----:B------:R-:W-:Y:S01]  /*1510*/  IABS R12, R3 ;  /* 0x00000003000c7213 */ /* 0x000fe20000000000 */
[----:B------:R-:W-:Y:S02]  /*1520*/  IMAD.MOV R7, RZ, RZ, -R7 ;  /* 0x000000ffff077224 */ /* 0x000fe400078e0a07 */
[----:B------:R-:W-:Y:S01]  /*1530*/  @!P2 IMAD.IADD R10, R10, 0x1, -R15 ;  /* 0x000000010a0aa824 */ /* 0x000fe200078e0a0f */
[C---:B------:R-:W-:Y:S01]  /*1540*/  ISETP.GT.U32.AND P2, PT, R15.reuse, R8, PT ;  /* 0x000000080f00720c */ /* 0x040fe20003f44070 */
[----:B------:R-:W-:Y:S02]  /*1550*/  IMAD R7, R15, R7, R14 ;  /* 0x000000070f077224 */ /* 0x000fe400078e020e */
[----:B------:R-:W-:-:S04]  /*1560*/  IMAD.HI.U32 R21, R19, R12, RZ ;  /* 0x0000000c13157227 */ /* 0x000fc800078e00ff */
[----:B------:R-:W-:Y:S01]  /*1570*/  @!P3 IMAD.IADD R6, R6, 0x1, -R15 ;  /* 0x000000010606b824 */ /* 0x000fe200078e0a0f */
[C---:B------:R-:W-:Y:S01]  /*1580*/  ISETP.GT.U32.AND P3, PT, R15.reuse, R7, PT ;  /* 0x000000070f00720c */ /* 0x040fe20003f64070 */
[----:B------:R-:W-:Y:S02]  /*1590*/  IMAD.MOV R21, RZ, RZ, -R21 ;  /* 0x000000ffff157224 */ /* 0x000fe400078e0a15 */
[----:B0-----:R-:W-:Y:S02]  /*15a0*/  IMAD.MOV.U32 R2, RZ, RZ, R4 ;  /* 0x000000ffff027224 */ /* 0x001fe400078e0004 */
[----:B------:R-:W-:Y:S01]  /*15b0*/  IMAD R21, R15, R21, R12 ;  /* 0x000000150f157224 */ /* 0x000fe200078e020c */
[----:B------:R-:W-:Y:S01]  /*15c0*/  IABS R12, R20 ;  /* 0x00000014000c7213 */ /* 0x000fe20000000000 */
[----:B------:R-:W-:Y:S01]  /*15d0*/  IMAD.MOV.U32 R11, RZ, RZ, R10 ;  /* 0x000000ffff0b7224 */ /* 0x000fe200078e000a */
[----:B------:R-:W-:Y:S01]  /*15e0*/  LOP3.LUT R10, R17, 0xe2, RZ, 0xfc, !PT ;  /* 0x000000e2110a7812 */ /* 0x000fe200078efcff */
[----:B------:R-:W-:Y:S01]  /*15f0*/  @!P1 IMAD.MOV R2, RZ, RZ, -R2 ;  /* 0x000000ffff029224 */ /* 0x000fe200078e0a02 */
[----:B------:R-:W-:Y:S01]  /*1600*/  ISETP.GE.AND P1, PT, R3, RZ, PT ;  /* 0x000000ff0300720c */ /* 0x000fe20003f26270 */
[----:B------:R-:W-:Y:S01]  /*1610*/  @!P6 IMAD.MOV R11, RZ, RZ, -R11 ;  /* 0x000000ffff0be224 */ /* 0x000fe200078e0a0b */
[----:B------:R-:W-:Y:S01]  /*1620*/  LOP3.LUT R3, R17, 0xee, RZ, 0xfc, !PT ;  /* 0x000000ee11037812 */ /* 0x000fe200078efcff */
[----:B------:R-:W-:Y:S01]  /*1630*/  @!P3 IMAD.IADD R7, R7, 0x1, -R15 ;  /* 0x000000010707b824 */ /* 0x000fe200078e0a0f */
[C---:B------:R-:W-:Y:S01]  /*1640*/  ISETP.GT.U32.AND P6, PT, R15.reuse, R21, PT ;  /* 0x000000150f00720c */ /* 0x040fe20003fc4070 */
[----:B------:R-:W-:Y:S01]  /*1650*/  @!P4 IMAD.MOV R13, RZ, RZ, -R13 ;  /* 0x000000ffff0dc224 */ /* 0x000fe200078e0a0d */
[----:B------:R-:W-:Y:S01]  /*1660*/  IABS R4, R3 ;  /* 0x0000000300047213 */ /* 0x000fe20000000000 */
[----:B------:R-:W-:Y:S01]  /*1670*/  @!P2 IMAD.IADD R8, R8, 0x1, -R15 ;  /* 0x000000010808a824 */ /* 0x000fe200078e0a0f */
[----:B------:R-:W-:Y:S01]  /*1680*/  ISETP.GT.U32.AND P3, PT, R15, R7, PT ;  /* 0x000000070f00720c */ /* 0x000fe20003f64070 */
[C---:B------:R-:W-:Y:S01]  /*1690*/  IMAD.HI.U32 R23, R19.reuse, R12, RZ ;  /* 0x0000000c13177227 */ /* 0x040fe200078e00ff */
[----:B------:R-:W-:Y:S01]  /*16a0*/  ISETP.GE.AND P4, PT, R0, RZ, PT ;  /* 0x000000ff0000720c */ /* 0x000fe20003f86270 */
[----:B------:R0:W-:Y:S01]  /*16b0*/  STL [R1+0x34], R13 ;  /* 0x0000340d01007387 */ /* 0x0001e20000100800 */
[----:B------:R-:W-:Y:S01]  /*16c0*/  IABS R0, R5 ;  /* 0x0000000500007213 */ /* 0x000fe20000000000 */
[----:B------:R-:W-:Y:S01]  /*16d0*/  IMAD.HI.U32 R9, R19, R4, RZ ;  /* 0x0000000413097227 */ /* 0x000fe200078e00ff */
[----:B------:R-:W-:Y:S01]  /*16e0*/  ISETP.GT.U32.AND P2, PT, R15, R8, PT ;  /* 0x000000080f00720c */ /* 0x000fe20003f44070 */
[----:B------:R1:W-:Y:S02]  /*16f0*/  STL [R1+0x194], R2 ;  /* 0x0001940201007387 */ /* 0x0003e40000100800 */
[----:B------:R-:W-:-:S02]  /*1700*/  IMAD.MOV R9, RZ, RZ, -R9 ;  /* 0x000000ffff097224 */ /* 0x000fc400078e0a09 */
[----:B------:R-:W-:Y:S01]  /*1710*/  @!P6 IMAD.IADD R21, R21, 0x1, -R15 ;  /* 0x000000011515e824 */ /* 0x000fe200078e0a0f */
[----:B------:R2:W-:Y:S01]  /*1720*/  STL [R1+0x198], R11 ;  /* 0x0001980b01007387 */ /* 0x0005e20000100800 */
[----:B------:R-:W-:Y:S01]  /*1730*/  IMAD R9, R15, R9, R4 ;  /* 0x000000090f097224 */ /* 0x000fe200078e0204 */
[----:B------:R-:W-:Y:S01]  /*1740*/  IABS R4, R18 ;  /* 0x0000001200047213 */ /* 0x000fe20000000000 */
[----:B0-----:R-:W-:Y:S01]  /*1750*/  IMAD.HI.U32 R13, R19, R0, RZ ;  /* 0x00000000130d7227 */ /* 0x001fe200078e00ff */
[----:B------:R-:W-:-:S03]  /*1760*/  ISETP.GT.U32.AND P6, PT, R15, R21, PT ;  /* 0x000000150f00720c */ /* 0x000fc60003fc4070 */
[----:B------:R-:W-:Y:S01]  /*1770*/  @!P3 IMAD.IADD R7, R7, 0x1, -R15 ;  /* 0x000000010707b824 */ /* 0x000fe200078e0a0f */
[----:B------:R-:W-:Y:S01]  /*1780*/  ISETP.GT.U32.AND P3, PT, R15, R9, PT ;  /* 0x000000090f00720c */ /* 0x000fe20003f64070 */
[----:B-1----:R-:W-:Y:S02]  /*1790*/  IMAD.MOV.U32 R2, RZ, RZ, R6 ;  /* 0x000000ffff027224 */ /* 0x002fe400078e0006 */
[----:B------:R-:W-:Y:S02]  /*17a0*/  IMAD.MOV R13, RZ, RZ, -R13 ;  /* 0x000000ffff0d7224 */ /* 0x000fe400078e0a0d */
[----:B------:R-:W-:-:S04]  /*17b0*/  IMAD.HI.U32 R6, R19, R4, RZ ;  /* 0x0000000413067227 */ /* 0x000fc800078e00ff */
[----:B------:R-:W-:Y:S01]  /*17c0*/  IMAD R13, R15, R13, R0 ;  /* 0x0000000d0f0d7224 */ /* 0x000fe200078e0200 */
[----:B------:R-:W-:Y:S01]  /*17d0*/  IABS R0, R10 ;  /* 0x0000000a00007213 */ /* 0x000fe20000000000 */
[----:B------:R-:W-:Y:S02]  /*17e0*/  IMAD.MOV R6, RZ, RZ, -R6 ;  /* 0x000000ffff067224 */ /* 0x000fe400078e0a06 */
[----:B------:R-:W-:Y:S01]  /*17f0*/  @!P5 IMAD.MOV R2, RZ, RZ, -R2 ;  /* 0x000000ffff02d224 */ /* 0x000fe200078e0a02 */
[----:B------:R-:W-:Y:S01]  /*1800*/  ISETP.GE.AND P5, PT, R3, RZ, PT ;  /* 0x000000ff0300720c */ /* 0x000fe20003fa6270 */
[--C-:B------:R-:W-:Y:S01]  /*1810*/  @!P6 IMAD.IADD R21, R21, 0x1, -R15.reuse ;  /* 0x000000011515e824 */ /* 0x100fe200078e0a0f */
[C---:B------:R-:W-:Y:S01]  /*1820*/  ISETP.GT.U32.AND P6, PT, R15.reuse, R13, PT ;  /* 0x0000000d0f00720c */ /* 0x040fe20003fc4070 */
[----:B------:R-:W-:Y:S01]  /*1830*/  IMAD R4, R15, R6, R4 ;  /* 0x000000060f047224 */ /* 0x000fe200078e0204 */
[----:B------:R0:W-:Y:S01]  /*1840*/  STL [R1+0x1a0], R2 ;  /* 0x0001a00201007387 */ /* 0x0001e20000100800 */
[--C-:B------:R-:W-:Y:S01]  /*1850*/  @!P2 IMAD.IADD R8, R8, 0x1, -R15.reuse ;  /* 0x000000010808a824 */ /* 0x100fe200078e0a0f */
[----:B------:R-:W-:Y:S01]  /*1860*/  LOP3.LUT R3, R17, 0xe6, RZ, 0xfc, !PT ;  /* 0x000000e611037812 */ /* 0x000fe200078efcff */
[----:B------:R-:W-:Y:S01]  /*1870*/  @!P3 IMAD.IADD R9, R9, 0x1, -R15 ;  /* 0x000000010909b824 */ /* 0x000fe200078e0a0f */
[----:B------:R-:W-:Y:S01]  /*1880*/  ISETP.GT.U32.AND P3, PT, R15, R4, PT ;  /* 0x000000040f00720c */ /* 0x000fe20003f64070 */
[----:B------:R-:W-:Y:S01]  /*1890*/  IMAD.MOV R23, RZ, RZ, -R23 ;  /* 0x000000ffff177224 */ /* 0x000fe200078e0a17 */
[----:B------:R-:W-:Y:S01]  /*18a0*/  IABS R14, R3 ;  /* 0x00000003000e7213 */ /* 0x000fe20000000000 */
[----:B--2---:R-:W-:Y:S01]  /*18b0*/  IMAD.HI.U32 R11, R19, R0, RZ ;  /* 0x00000000130b7227 */ /* 0x004fe200078e00ff */
[----:B------:R-:W-:-:S02]  /*18c0*/  ISETP.GE.AND P2, PT, R5, RZ, PT ;  /* 0x000000ff0500720c */ /* 0x000fc40003f46270 */
[----:B------:R-:W-:Y:S01]  /*18d0*/  IABS R5, R16 ;  /* 0x0000001000057213 */ /* 0x000fe20000000000 */
[----:B0-----:R-:W-:Y:S01]  /*18e0*/  IMAD.MOV.U32 R2, RZ, RZ, R8 ;  /* 0x000000ffff027224 */ /* 0x001fe200078e0008 */
[----:B------:R-:W-:Y:S01]  /*18f0*/  LOP3.LUT R8, R17, 0xde, RZ, 0xfc, !PT ;  /* 0x000000de11087812 */ /* 0x000fe200078efcff */
[----:B------:R-:W-:Y:S02]  /*1900*/  IMAD R12, R15, R23, R12 ;  /* 0x000000170f0c7224 */ /* 0x000fe400078e020c */
[----:B------:R-:W-:Y:S02]  /*1910*/  @!P0 IMAD.MOV R2, RZ, RZ, -R2 ;  /* 0x000000ffff028224 */ /* 0x000fe400078e0a02 */
[--C-:B------:R-:W-:Y:S01]  /*1920*/  @!P6 IMAD.IADD R13, R13, 0x1, -R15.reuse ;  /* 0x000000010d0de824 */ /* 0x100fe200078e0a0f */
[----:B------:R-:W-:Y:S01]  /*1930*/  ISETP.GT.U32.AND P6, PT, R15, R12, PT ;  /* 0x0000000c0f00720c */ /* 0x000fe20003fc4070 */
[----:B------:R-:W-:Y:S01]  /*1940*/  IMAD.HI.U32 R22, R19, R14, RZ ;  /* 0x0000000e13167227 */ /* 0x000fe200078e00ff */
[----:B------:R0:W-:Y:S02]  /*1950*/  STL [R1+0x1c], R2 ;  /* 0x00001c0201007387 */ /* 0x0001e40000100800 */
[C---:B------:R-:W-:Y:S01]  /*1960*/  ISETP.GT.U32.AND P0, PT, R15.reuse, R13, PT ;  /* 0x0000000d0f00720c */ /* 0x040fe20003f04070 */
[----:B------:R-:W-:Y:S01]  /*1970*/  @!P3 IMAD.IADD R4, R4, 0x1, -R15 ;  /* 0x000000010404b824 */ /* 0x000fe200078e0a0f */
[----:B------:R-:W-:Y:S01]  /*1980*/  ISETP.GT.U32.AND P3, PT, R15, R9, PT ;  /* 0x000000090f00720c */ /* 0x000fe20003f64070 */
[----:B------:R-:W-:-:S04]  /*1990*/  IMAD.HI.U32 R6, R19, R5, RZ ;  /* 0x0000000513067227 */ /* 0x000fc800078e00ff */
[----:B------:R-:W-:Y:S02]  /*19a0*/  IMAD.MOV R22, RZ, RZ, -R22 ;  /* 0x000000ffff167224 */ /* 0x000fe400078e0a16 */
[----:B0-----:R-:W-:Y:S01]  /*19b0*/  IMAD.MOV.U32 R2, RZ, RZ, R7 ;  /* 0x000000ffff027224 */ /* 0x001fe200078e0007 */
[----:B------:R-:W-:Y:S01]  /*19c0*/  IABS R7, R8 ;  /* 0x0000000800077213 */ /* 0x000fe20000000000 */
[----:B------:R-:W-:Y:S02]  /*19d0*/  IMAD.MOV R23, RZ, RZ, -R6 ;  /* 0x000000ffff177224 */ /* 0x000fe400078e0a06 */
[----:B------:R-:W-:Y:S02]  /*19e0*/  @!P4 IMAD.MOV R2, RZ, RZ, -R2 ;  /* 0x000000ffff02c224 */ /* 0x000fe400078e0a02 */
[C---:B------:R-:W-:Y:S02]  /*19f0*/  IMAD R6, R15.reuse, R22, R14 ;  /* 0x000000160f067224 */ /* 0x040fe400078e020e */
[C---:B------:R-:W-:Y:S01]  /*1a00*/  IMAD R5, R15.reuse, R23, R5 ;  /* 0x000000170f057224 */ /* 0x040fe200078e0205 */
[----:B------:R0:W-:Y:S01]  /*1a10*/  STL [R1+0x18], R2 ;  /* 0x0000180201007387 */ /* 0x0001e20000100800 */
[--C-:B------:R-:W-:Y:S01]  /*1a20*/  @!P6 IMAD.IADD R12, R12, 0x1, -R15.reuse ;  /* 0x000000010c0ce824 */ /* 0x100fe200078e0a0f */
[----:B------:R-:W-:Y:S01]  /*1a30*/  ISETP.GT.U32.AND P6, PT, R15, R4, PT ;  /* 0x000000040f00720c */ /* 0x000fe20003fc4070 */
[----:B------:R-:W-:Y:S01]  /*1a40*/  @!P3 IMAD.IADD R9, R9, 0x1, -R15 ;  /* 0x000000010909b824 */ /* 0x000fe200078e0a0f */
[C---:B------:R-:W-:Y:S01]  /*1a50*/  ISETP.GT.U32.AND P3, PT, R15.reuse, R5, PT ;  /* 0x000000050f00720c */ /* 0x040fe20003f64070 */
[----:B------:R-:W-:Y:S01]  /*1a60*/  IMAD.MOV R14, RZ, RZ, -R11 ;  /* 0x000000ffff0e7224 */ /* 0x000fe200078e0a0b */
[----:B------:R-:W-:Y:S01]  /*1a70*/  ISETP.GT.U32.AND P4, PT, R15, R12, PT ;  /* 0x0000000c0f00720c */ /* 0x000fe20003f84070 */
[----:B------:R-:W-:Y:S01]  /*1a80*/  @!P0 IMAD.IADD R13, R13, 0x1, -R15 ;  /* 0x000000010d0d8824 */ /* 0x000fe200078e0a0f */
[----:B------:R-:W-:Y:S01]  /*1a90*/  LOP3.LUT R11, R17, 0xe0, RZ, 0xfc, !PT ;  /* 0x000000e0110b7812 */ /* 0x000fe200078efcff */
[----:B------:R-:W-:Y:S01]  /*1aa0*/  IMAD R0, R15, R14, R0 ;  /* 0x0000000e0f007224 */ /* 0x000fe200078e0200 */
[----:B------:R-:W-:Y:S01]  /*1ab0*/  ISETP.GE.AND P0, PT, R18, RZ, PT ;  /* 0x000000ff1200720c */ /* 0x000fe20003f06270 */
[----:B0-----:R-:W-:Y:S01]  /*1ac0*/  IMAD.MOV.U32 R2, RZ, RZ, R21 ;  /* 0x000000ffff027224 */ /* 0x001fe200078e0015 */
[----:B------:R-:W-:Y:S01]  /*1ad0*/  IABS R14, R11 ;  /* 0x0000000b000e7213 */ /* 0x000fe20000000000 */
[----:B------:R-:W-:Y:S01]  /*1ae0*/  IMAD.MOV.U32 R22, RZ, RZ, R9 ;  /* 0x000000ffff167224 */ /* 0x000fe200078e0009 */
[----:B------:R-:W-:Y:S01]  /*1af0*/  LOP3.LUT R9, R17, 0xdc, RZ, 0xfc, !PT ;  /* 0x000000dc11097812 */ /* 0x000fe200078efcff */
[----:B------:R-:W-:Y:S01]  /*1b00*/  @!P1 IMAD.MOV R2, RZ, RZ, -R2 ;  /* 0x000000ffff029224 */ /* 0x000fe200078e0a02 */
[C---:B------:R-:W-:Y:S01]  /*1b10*/  ISETP.GT.U32.AND P1, PT, R15.reuse, R6, PT ;  /* 0x000000060f00720c */ /* 0x040fe20003f24070 */
[--C-:B------:R-:W-:Y:S01]  /*1b20*/  @!P6 IMAD.IADD R4, R4, 0x1, -R15.reuse ;  /* 0x000000010404e824 */ /* 0x100fe200078e0a0f */
[----:B------:R-:W-:Y:S01]  /*1b30*/  ISETP.GT.U32.AND P6, PT, R15, R0, PT ;  /* 0x000000000f00720c */ /* 0x000fe20003fc4070 */
[--C-:B------:R-:W-:Y:S01]  /*1b40*/  @!P3 IMAD.IADD R5, R5, 0x1, -R15.reuse ;  /* 0x000000010505b824 */ /* 0x100fe200078e0a0f */
[----:B------:R0:W-:Y:S01]  /*1b50*/  STL [R1+0x190], R2 ;  /* 0x0001900201007387 */ /* 0x0001e20000100800 */
[----:B------:R-:W-:Y:S01]  /*1b60*/  @!P4 IMAD.IADD R12, R12, 0x1, -R15 ;  /* 0x000000010c0cc824 */ /* 0x000fe200078e0a0f */
[----:B------:R-:W-:Y:S01]  /*1b70*/  ISETP.GE.AND P4, PT, R20, RZ, PT ;  /* 0x000000ff1400720c */ /* 0x000fe20003f86270 */
[----:B------:R-:W-:Y:S01]  /*1b80*/  @!P5 IMAD.MOV R22, RZ, RZ, -R22 ;  /* 0x000000ffff16d224 */ /* 0x000fe200078e0a16 */
[----:B------:R-:W-:Y:S01]  /*1b90*/  ISETP.GE.AND P3, PT, R16, RZ, PT ;  /* 0x000000ff1000720c */ /* 0x000fe20003f66270 */
[----:B------:R-:W-:-:S03]  /*1ba0*/  IMAD.HI.U32 R18, R19, R7, RZ ;  /* 0x0000000713127227 */ /* 0x000fc600078e00ff */
[----:B------:R-:W-:Y:S01]  /*1bb0*/  STL [R1+0xc], R22 ;  /* 0x00000c1601007387 */ /* 0x000fe20000100800 */
[----:B------:R-:W-:Y:S01]  /*1bc0*/  @!P1 IMAD.IADD R6, R6, 0x1, -R15 ;  /* 0x0000000106069824 */ /* 0x000fe200078e0a0f */
[----:B------:R-:W-:Y:S01]  /*1bd0*/  ISETP.GE.AND P1, PT, R3, RZ, PT ;  /* 0x000000ff0300720c */ /* 0x000fe20003f26270 */
[----:B0-----:R-:W-:Y:S02]  /*1be0*/  IMAD.MOV.U32 R2, RZ, RZ, R13 ;  /* 0x000000ffff027224 */ /* 0x001fe400078e000d */
[----:B------:R-:W-:Y:S01]  /*1bf0*/  IMAD.HI.U32 R21, R19, R14, RZ ;  /* 0x0000000e13157227 */ /* 0x000fe200078e00ff */
[----:B------:R-:W-:-:S03]  /*1c00*/  ISETP.GT.U32.AND P5, PT, R15, R6, PT ;  /* 0x000000060f00720c */ /* 0x000fc60003fa4070 */
[----:B------:R-:W-:Y:S01]  /*1c10*/  @!P2 IMAD.MOV R2, RZ, RZ, -R2 ;  /* 0x000000ffff02a224 */ /* 0x000fe200078e0a02 */
[----:B------:R-:W-:Y:S01]  /*1c20*/  ISETP.GT.U32.AND P2, PT, R15, R5, PT ;  /* 0x000000050f00720c */ /* 0x000fe20003f44070 */
[----:B------:R-:W-:Y:S02]  /*1c30*/  IMAD.MOV R18, RZ, RZ, -R18 ;  /* 0x000000ffff127224 */ /* 0x000fe400078e0a12 */
[----:B------:R-:W-:Y:S01]  /*1c40*/  IMAD.MOV R21, RZ, RZ, -R21 ;  /* 0x000000ffff157224 */ /* 0x000fe200078e0a15 */
[----:B------:R0:W-:Y:S01]  /*1c50*/  STL [R1+0x8], R2 ;  /* 0x0000080201007387 */ /* 0x0001e20000100800 */
[----:B------:R-:W-:Y:S01]  /*1c60*/  IMAD.MOV.U32 R13, RZ, RZ, R4 ;  /* 0x000000ffff0d7224 */ /* 0x000fe200078e0004 */
[----:B------:R-:W-:Y:S01]  /*1c70*/  LOP3.LUT R4, R17, 0xda, RZ, 0xfc, !PT ;  /* 0x000000da11047812 */ /* 0x000fe200078efcff */
[----:B------:R-:W-:Y:S02]  /*1c80*/  @!P6 IMAD.IADD R0, R0, 0x1, -R15 ;  /* 0x000000010000e824 */ /* 0x000fe400078e0a0f */
[----:B------:R-:W-:-:S02]  /*1c90*/  IMAD R7, R15, R18, R7 ;  /* 0x000000120f077224 */ /* 0x000fc400078e0207 */
[C---:B------:R-:W-:Y:S01]  /*1ca0*/  IMAD R3, R15.reuse, R21, R14 ;  /* 0x000000150f037224 */ /* 0x040fe200078e020e */
[----:B------:R-:W-:Y:S01]  /*1cb0*/  ISETP.GT.U32.AND P6, PT, R15, R0, PT ;  /* 0x000000000f00720c */ /* 0x000fe20003fc4070 */
[----:B------:R-:W-:Y:S01]  /*1cc0*/  @!P0 IMAD.MOV R13, RZ, RZ, -R13 ;  /* 0x000000ffff0d8224 */ /* 0x000fe200078e0a0d */
[----:B------:R-:W-:Y:S01]  /*1cd0*/  LOP3.LUT R21, R17, 0x5c, RZ, 0xfc, !PT ;  /* 0x0000005c11157812 */ /* 0x000fe200078efcff */
[----:B0-----:R-:W-:Y:S01]  /*1ce0*/  IMAD.MOV.U32 R2, RZ, RZ, R12 ;  /* 0x000000ffff027224 */ /* 0x001fe200078e000c */
[C---:B------:R-:W-:Y:S01]  /*1cf0*/  ISETP.GT.U32.AND P0, PT, R15.reuse, R3, PT ;  /* 0x000000030f00720c */ /* 0x040fe20003f04070 */
[--C-:B------:R-:W-:Y:S01]  /*1d00*/  @!P5 IMAD.IADD R6, R6, 0x1, -R15.reuse ;  /* 0x000000010606d824 */ /* 0x100fe200078e0a0f */
[----:B------:R-:W-:Y:S01]  /*1d10*/  ISETP.GT.U32.AND P5, PT, R15, R7, PT ;  /* 0x000000070f00720c */ /* 0x000fe20003fa4070 */
[----:B------:R-:W-:Y:S01]  /*1d20*/  @!P4 IMAD.MOV R2, RZ, RZ, -R2 ;  /* 0x000000ffff02c224 */ /* 0x000fe200078e0a02 */
[----:B------:R0:W-:Y:S01]  /*1d30*/  STL [R1+0x70], R13 ;  /* 0x0000700d01007387 */ /* 0x0001e20000100800 */
[--C-:B------:R-:W-:Y:S01]  /*1d40*/  @!P2 IMAD.IADD R5, R5, 0x1, -R15.reuse ;  /* 0x000000010505a824 */ /* 0x100fe200078e0a0f */
[----:B------:R-:W-:Y:S01]  /*1d50*/  ISETP.GE.AND P4, PT, R10, RZ, PT ;  /* 0x000000ff0a00720c */ /* 0x000fe20003f86270 */
[----:B------:R-:W-:Y:S01]  /*1d60*/  IMAD.MOV.U32 R12, RZ, RZ, R6 ;  /* 0x000000ffff0c7224 */ /* 0x000fe200078e0006 */
[----:B------:R1:W-:Y:S01]  /*1d70*/  STL [R1+0x11c], R2 ;  /* 0x00011c0201007387 */ /* 0x0003e20000100800 */
[----:B------:R-:W-:Y:S01]  /*1d80*/  ISETP.GE.AND P2, PT, R11, RZ, PT ;  /* 0x000000ff0b00720c */ /* 0x000fe20003f46270 */
[--C-:B------:R-:W-:Y:S01]  /*1d90*/  @!P6 IMAD.IADD R0, R0, 0x1, -R15.reuse ;  /* 0x000000010000e824 */ /* 0x100fe200078e0a0f */
[----:B------:R-:W-:Y:S01]  /*1da0*/  IABS R10, R4 ;  /* 0x00000004000a7213 */ /* 0x000fe20000000000 */
[----:B------:R-:W-:Y:S01]  /*1db0*/  @!P1 IMAD.MOV R12, RZ, RZ, -R12 ;  /* 0x000000ffff0c9224 */ /* 0x000fe200078e0a0c */
[----:B------:R-:W-:Y:S01]  /*1dc0*/  ISETP.GE.AND P6, PT, R8, RZ, PT ;  /* 0x000000ff0800720c */ /* 0x000fe20003fc6270 */
[--C-:B------:R-:W-:Y:S01]  /*1dd0*/  @!P0 IMAD.IADD R3, R3, 0x1, -R15.reuse ;  /* 0x0000000103038824 */ /* 0x100fe200078e0a0f */
[----:B0-----:R-:W-:Y:S01]  /*1de0*/  IABS R13, R9 ;  /* 0x00000009000d7213 */ /* 0x001fe20000000000 */
[----:B------:R-:W-:Y:S01]  /*1df0*/  @!P5 IMAD.IADD R7, R7, 0x1, -R15 ;  /* 0x000000010707d824 */ /* 0x000fe200078e0a0f */
[----:B------:R0:W-:Y:S01]  /*1e00*/  STL [R1+0x170], R12 ;  /* 0x0001700c01007387 */ /* 0x0001e20000100800 */
[----:B-1----:R-:W-:Y:S01]  /*1e10*/  IMAD.MOV.U32 R2, RZ, RZ, R5 ;  /* 0x000000ffff027224 */ /* 0x002fe200078e0005 */
[----:B------:R-:W-:Y:S01]  /*1e20*/  ISETP.GT.U32.AND P1, PT, R15, R3, PT ;  /* 0x000000030f00720c */ /* 0x000fe20003f24070 */
[----:B------:R-:W-:Y:S01]  /*1e30*/  IMAD.HI.U32 R11, R19, R13, RZ ;  /* 0x0000000d130b7227 */ /* 0x000fe200078e00ff */
[----:B------:R-:W-:-:S02]  /*1e40*/  ISETP.GT.U32.AND P5, PT, R15, R7, PT ;  /* 0x000000070f00720c */ /* 0x000fc40003fa4070 */
[----:B------:R-:W-:Y:S01]  /*1e50*/  ISETP.GE.AND P0, PT, R9, RZ, PT ;  /* 0x000000ff0900720c */ /* 0x000fe20003f06270 */
[----:B------:R-:W-:Y:S01]  /*1e60*/  @!P3 IMAD.MOV R2, RZ, RZ, -R2 ;  /* 0x000000ffff02b224 */ /* 0x000fe200078e0a02 */
[----:B------:R-:W-:Y:S01]  /*1e70*/  ISETP.GE.AND P3, PT, R4, RZ, PT ;  /* 0x000000ff0400720c */ /* 0x000fe20003f66270 */
[----:B------:R-:W-:Y:S01]  /*1e80*/  IMAD.MOV R11, RZ, RZ, -R11 ;  /* 0x000000ffff0b7224 */ /* 0x000fe200078e0a0b */
[----:B0-----:R-:W-:Y:S01]  /*1e90*/  LOP3.LUT R12, R17, 0xd8, RZ, 0xfc, !PT ;  /* 0x000000d8110c7812 */ /* 0x001fe200078efcff */
[----:B------:R-:W-:Y:S01]  /*1ea0*/  IMAD.HI.U32 R8, R19, R10, RZ ;  /* 0x0000000a13087227 */ /* 0x000fe200078e00ff */
[----:B------:R0:W-:Y:S01]  /*1eb0*/  STL [R1+0x174], R2 ;  /* 0x0001740201007387 */ /* 0x0001e20000100800 */
[----:B------:R-:W-:Y:S02]  /*1ec0*/  LOP3.LUT R4, R17, 0xd4, RZ, 0xfc, !PT ;  /* 0x000000d411047812 */ /* 0x000fe400078efcff */
[----:B------:R-:W-:Y:S01]  /*1ed0*/  IMAD R13, R15, R11, R13 ;  /* 0x0000000b0f0d7224 */ /* 0x000fe200078e020d */
[----:B------:R-:W-:Y:S01]  /*1ee0*/  LOP3.LUT R9, R17, 0xd0, RZ, 0xfc, !PT ;  /* 0x000000d011097812 */ /* 0x000fe200078efcff */
[----:B------:R-:W-:-:S02]  /*1ef0*/  IMAD.MOV R8, RZ, RZ, -R8 ;  /* 0x000000ffff087224 */ /* 0x000fc400078e0a08 */
[--C-:B------:R-:W-:Y:S01]  /*1f00*/  @!P5 IMAD.IADD R7, R7, 0x1, -R15.reuse ;  /* 0x000000010707d824 */ /* 0x100fe200078e0a0f */
[----:B------:R-:W-:Y:S01]  /*1f10*/  IABS R14, R9 ;  /* 0x00000009000e7213 */ /* 0x000fe20000000000 */
[----:B------:R-:W-:Y:S01]  /*1f20*/  IMAD R10, R15, R8, R10 ;  /* 0x000000080f0a7224 */ /* 0x000fe200078e020a */
[----:B------:R-:W-:Y:S01]  /*1f30*/  IABS R8, R4 ;  /* 0x0000000400087213 */ /* 0x000fe20000000000 */
[----:B0-----:R-:W-:Y:S01]  /*1f40*/  IMAD.MOV.U32 R2, RZ, RZ, R0 ;  /* 0x000000ffff027224 */ /* 0x001fe200078e0000 */
[----:B------:R-:W-:Y:S01]  /*1f50*/  LOP3.LUT R0, R17, 0xd6, RZ, 0xfc, !PT ;  /* 0x000000d611007812 */ /* 0x000fe200078efcff */
[----:B------:R-:W-:Y:S01]  /*1f60*/  @!P1 IMAD.IADD R3, R3, 0x1, -R15 ;  /* 0x0000000103039824 */ /* 0x000fe200078e0a0f */
[C---:B------:R-:W-:Y:S01]  /*1f70*/  ISETP.GT.U32.AND P5, PT, R15.reuse, R10, PT ;  /* 0x0000000a0f00720c */ /* 0x040fe20003fa4070 */
[----:B------:R-:W-:Y:S01]  /*1f80*/  @!P4 IMAD.MOV R2, RZ, RZ, -R2 ;  /* 0x000000ffff02c224 */ /* 0x000fe200078e0a02 */
[----:B------:R-:W-:Y:S02]  /*1f90*/  ISETP.GT.U32.AND P4, PT, R15, R13, PT ;  /* 0x0000000d0f00720c */ /* 0x000fe40003f84070 */
[----:B------:R-:W-:-:S02]  /*1fa0*/  ISETP.GE.AND P1, PT, R12, RZ, PT ;  /* 0x000000ff0c00720c */ /* 0x000fc40003f26270 */
[----:B------:R-:W-:Y:S01]  /*1fb0*/  IABS R12, R12 ;  /* 0x0000000c000c7213 */ /* 0x000fe20000000000 */
[----:B------:R0:W-:Y:S01]  /*1fc0*/  STL [R1+0x180], R2 ;  /* 0x0001800201007387 */ /* 0x0001e20000100800 */
[----:B------:R-:W-:-:S03]  /*1fd0*/  IABS R6, R0 ;  /* 0x0000000000067213 */ /* 0x000fc60000000000 */
[----:B------:R-:W-:-:S04]  /*1fe0*/  IMAD.HI.U32 R5, R19, R12, RZ ;  /* 0x0000000c13057227 */ /* 0x000fc800078e00ff */
[----:B------:R-:W-:Y:S02]  /*1ff0*/  @!P4 IMAD.IADD R13, R13, 0x1, -R15 ;  /* 0x000000010d0dc824 */ /* 0x000fe400078e0a0f */
[----:B0-----:R-:W-:Y:S02]  /*2000*/  IMAD.MOV.U32 R2, RZ, RZ, R3 ;  /* 0x000000ffff027224 */ /* 0x001fe400078e0003 */
[----:B------:R-:W-:Y:S01]  /*2010*/  IMAD.MOV R5, RZ, RZ, -R5 ;  /* 0x000000ffff057224 */ /* 0x000fe200078e0a05 */
[C---:B------:R-:W-:Y:S01]  /*2020*/  ISETP.GT.U32.AND P4, PT, R15.reuse, R13, PT ;  /* 0x0000000d0f00720c */ /* 0x040fe20003f84070 */
[----:B------:R-:W-:Y:S01]  /*2030*/  @!P2 IMAD.MOV R2, RZ, RZ, -R2 ;  /* 0x000000ffff02a224 */ /* 0x000fe200078e0a02 */
[----:B------:R-:W-:Y:S01]  /*2040*/  ISETP.GE.AND P2, PT, R0, RZ, PT ;  /* 0x000000ff0000720c */ /* 0x000fe20003f46270 */
[----:B------:R-:W-:Y:S02]  /*2050*/  @!P5 IMAD.IADD R10, R10, 0x1, -R15 ;  /* 0x000000010a0ad824 */ /* 0x000fe400078e0a0f */
[----:B------:R-:W-:Y:S01]  /*2060*/  IMAD R12, R15, R5, R12 ;  /* 0x000000050f0c7224 */ /* 0x000fe200078e020c */
[----:B------:R0:W-:Y:S01]  /*2070*/  STL [R1+0x18c], R2 ;  /* 0x00018c0201007387 */ /* 0x0001e20000100800 */
[----:B------:R-:W-:Y:S01]  /*2080*/  IMAD.HI.U32 R0, R19, R8, RZ ;  /* 0x0000000813007227 */ /* 0x000fe200078e00ff */
[----:B------:R-:W-:-:S03]  /*2090*/  ISETP.GT.U32.AND P5, PT, R15, R10, PT ;  /* 0x0000000a0f00720c */ /* 0x000fc60003fa4070 */
[----:B------:R-:W-:-:S04]  /*20a0*/  IMAD.HI.U32 R3, R19, R6, RZ ;  /* 0x0000000613037227 */ /* 0x000fc800078e00ff */
[----:B------:R-:W-:Y:S01]  /*20b0*/  @!P4 IMAD.IADD R13, R13, 0x1, -R15 ;  /* 0x000000010d0dc824 */ /* 0x000fe200078e0a0f */
[----:B------:R-:W-:Y:S01]  /*20c0*/  ISETP.GT.U32.AND P4, PT, R15, R12, PT ;  /* 0x0000000c0f00720c */ /* 0x000fe20003f84070 */
[----:B0-----:R-:W-:Y:S01]  /*20d0*/  IMAD.MOV.U32 R2, RZ, RZ, R7 ;  /* 0x000000ffff027224 */ /* 0x001fe200078e0007 */
[C---:B------:R-:W-:Y:S01]  /*20e0*/  LOP3.LUT R7, R17.reuse, 0xce, RZ, 0xfc, !PT ;  /* 0x000000ce11077812 */ /* 0x040fe200078efcff */
[----:B------:R-:W-:Y:S02]  /*20f0*/  IMAD.MOV R3, RZ, RZ, -R3 ;  /* 0x000000ffff037224 */ /* 0x000fe400078e0a03 */
[----:B------:R-:W-:Y:S01]  /*2100*/  @!P6 IMAD.MOV R2, RZ, RZ, -R2 ;  /* 0x000000ffff02e224 */ /* 0x000fe200078e0a02 */
[----:B------:R-:W-:Y:S01]  /*2110*/  ISETP.GE.AND P6, PT, R4, RZ, PT ;  /* 0x000000ff0400720c */ /* 0x000fe20003fc6270 */
[----:B------:R-:W-:Y:S01]  /*2120*/  IMAD.MOV R4, RZ, RZ, -R0 ;  /* 0x000000ffff047224 */ /* 0x000fe200078e0a00 */
[----:B------:R-:W-:Y:S01]  /*2130*/  LOP3.LUT R0, R17, 0xd2, RZ, 0xfc, !PT ;  /* 0x000000d211007812 */ /* 0x000fe200078efcff */
[C---:B------:R-:W-:Y:S01]  /*2140*/  IMAD R6, R15.reuse, R3, R6 ;  /* 0x000000030f067224 */ /* 0x040fe200078e0206 */
[----:B------:R0:W-:Y:S01]  /*2150*/  STL [R1+0x188], R2 ;  /* 0x0001880201007387 */ /* 0x0001e20000100800 */
[C---:B------:R-:W-:Y:S01]  /*2160*/  IMAD R8, R15.reuse, R4, R8 ;  /* 0x000000040f087224 */ /* 0x040fe200078e0208 */
[----:B------:R-:W-:Y:S01]  /*2170*/  IABS R5, R0 ;  /* 0x0000000000057213 */ /* 0x000fe20000000000 */
[--C-:B------:R-:W-:Y:S01]  /*2180*/  @!P5 IMAD.IADD R10, R10, 0x1, -R15.reuse ;  /* 0x000000010a0ad824 */ /* 0x100fe200078e0a0f */
[----:B------:R-:W-:Y:S01]  /*2190*/  ISETP.GT.U32.AND P5, PT, R15, R6, PT ;  /* 0x000000060f00720c */ /* 0x000fe20003fa4070 */
[----:B------:R-:W-:Y:S01]  /*21a0*/  @!P4 IMAD.IADD R12, R12, 0x1, -R15 ;  /* 0x000000010c0cc824 */ /* 0x000fe200078e0a0f */
[----:B------:R-:W-:-:S02]  /*21b0*/  IABS R11, R7 ;  /* 0x00000007000b7213 */ /* 0x000fc40000000000 */
[----:B------:R-:W-:Y:S01]  /*21c0*/  LOP3.LUT R3, R17, 0xcc, RZ, 0xfc, !PT ;  /* 0x000000cc11037812 */ /* 0x000fe200078efcff */
[----:B0-----:R-:W-:Y:S01]  /*21d0*/  IMAD.MOV.U32 R2, RZ, RZ, R13 ;  /* 0x000000ffff027224 */ /* 0x001fe200078e000d */
[C---:B------:R-:W-:Y:S01]  /*21e0*/  ISETP.GT.U32.AND P4, PT, R15.reuse, R12, PT ;  /* 0x0000000c0f00720c */ /* 0x040fe20003f84070 */
[----:B------:R-:W-:Y:S01]  /*21f0*/  IMAD.MOV.U32 R13, RZ, RZ, R14 ;  /* 0x000000ffff0d7224 */ /* 0x000fe200078e000e */
[----:B------:R-:W-:Y:S01]  /*2200*/  IABS R4, R3 ;  /* 0x0000000300047213 */ /* 0x000fe20000000000 */
[----:B------:R-:W-:Y:S01]  /*2210*/  @!P0 IMAD.MOV R2, RZ, RZ, -R2 ;  /* 0x000000ffff028224 */ /* 0x000fe200078e0a02 */
[----:B------:R-:W-:Y:S01]  /*2220*/  ISETP.GT.U32.AND P0, PT, R15, R8, PT ;  /* 0x000000080f00720c */ /* 0x000fe20003f04070 */
[----:B------:R-:W-:-:S03]  /*2230*/  IMAD.HI.U32 R14, R19, R5, RZ ;  /* 0x00000005130e7227 */ /* 0x000fc600078e00ff */
[----:B------:R0:W-:Y:S01]  /*2240*/  STL [R1+0x184], R2 ;  /* 0x0001840201007387 */ /* 0x0001e20000100800 */
[----:B------:R-:W-:Y:S02]  /*2250*/  IMAD.MOV R14, RZ, RZ, -R14 ;  /* 0x000000ffff0e7224 */ /* 0x000fe400078e0a0e */
[--C-:B------:R-:W-:Y:S02]  /*2260*/  @!P5 IMAD.IADD R6, R6, 0x1, -R15.reuse ;  /* 0x000000010606d824 */ /* 0x100fe400078e0a0f */
[----:B------:R-:W-:-:S03]  /*2270*/  @!P4 IMAD.IADD R12, R12, 0x1, -R15 ;  /* 0x000000010c0cc824 */ /* 0x000fc600078e0a0f */
[C---:B------:R-:W-:Y:S01]  /*2280*/  ISETP.GT.U32.AND P5, PT, R15.reuse, R6, PT ;  /* 0x000000060f00720c */ /* 0x040fe20003fa4070 */
[----:B------:R-:W-:Y:S02]  /*2290*/  @!P0 IMAD.IADD R8, R8, 0x1, -R15 ;  /* 0x0000000108088824 */ /* 0x000fe400078e0a0f */
[----:B0-----:R-:W-:Y:S02]  /*22a0*/  IMAD.MOV.U32 R2, RZ, RZ, R10 ;  /* 0x000000ffff027224 */ /* 0x001fe400078e000a */
[----:B------:R-:W-:Y:S01]  /*22b0*/  IMAD.MOV.U32 R10, RZ, RZ, R11 ;  /* 0x000000ffff0a7224 */ /* 0x000fe200078e000b */
[C---:B------:R-:W-:Y:S01]  /*22c0*/  ISETP.GT.U32.AND P0, PT, R15.reuse, R8, PT ;  /* 0x000000080f00720c */ /* 0x040fe20003f04070 */
[----:B------:R-:W-:Y:S01]  /*22d0*/  @!P3 IMAD.MOV R2, RZ, RZ, -R2 ;  /* 0x000000ffff02b224 */ /* 0x000fe200078e0a02 */
[----:B------:R-:W-:Y:S01]  /*22e0*/  ISETP.GE.AND P3, PT, R0, RZ, PT ;  /* 0x000000ff0000720c */ /* 0x000fe20003f66270 */
[----:B------:R-:W-:Y:S02]  /*22f0*/  IMAD R0, R15, R14, R5 ;  /* 0x0000000e0f007224 */ /* 0x000fe400078e0205 */
[----:B------:R-:W-:Y:S01]  /*2300*/  IMAD.HI.U32 R5, R19, R10, RZ ;  /* 0x0000000a13057227 */ /* 0x000fe200078e00ff */
[----:B------:R0:W-:Y:S02]  /*2310*/  STL [R1+0x178], R2 ;  /* 0x0001780201007387 */ /* 0x0001e40000100800 */
[----:B------:R-:W-:Y:S01]  /*2320*/  ISETP.GT.U32.AND P4, PT, R15, R0, PT ;  /* 0x000000000f00720c */ /* 0x000fe20003f84070 */
[----:B------:R-:W-:-:S04]  /*2330*/  IMAD.HI.U32 R14, R19, R13, RZ ;  /* 0x0000000d130e7227 */ /* 0x000fc800078e00ff */
[----:B------:R-:W-:-:S04]  /*2340*/  IMAD.HI.U32 R11, R19, R4, RZ ;  /* 0x00000004130b7227 */ /* 0x000fc800078e00ff */
[----:B0-----:R-:W-:Y:S02]  /*2350*/  IMAD.MOV.U32 R2, RZ, RZ, R12 ;  /* 0x000000ffff027224 */ /* 0x001fe400078e000c */
[----:B------:R-:W-:Y:S02]  /*2360*/  IMAD.MOV R5, RZ, RZ, -R5 ;  /* 0x000000ffff057224 */ /* 0x000fe400078e0a05 */
[----:B------:R-:W-:Y:S02]  /*2370*/  @!P1 IMAD.MOV R2, RZ, RZ, -R2 ;  /* 0x000000ffff029224 */ /* 0x000fe400078e0a02 */
[----:B------:R-:W-:Y:S02]  /*2380*/  IMAD.MOV R14, RZ, RZ, -R14 ;  /* 0x000000ffff0e7224 */ /* 0x000fe400078e0a0e */
[----:B------:R-:W-:Y:S01]  /*2390*/  IMAD.MOV R11, RZ, RZ, -R11 ;  /* 0x000000ffff0b7224 */ /* 0x000fe200078e0a0b */
[----:B------:R0:W-:Y:S01]  /*23a0*/  STL [R1+0x150], R2 ;  /* 0x0001500201007387 */ /* 0x0001e20000100800 */
[----:B------:R-:W-:Y:S01]  /*23b0*/  IMAD R10, R15, R5, R10 ;  /* 0x000000050f0a7224 */ /* 0x000fe200078e020a */
[----:B------:R-:W-:Y:S01]  /*23c0*/  LOP3.LUT R5, R17, 0xca, RZ, 0xfc, !PT ;  /* 0x000000ca11057812 */ /* 0x000fe200078efcff */
[----:B------:R-:W-:-:S02]  /*23d0*/  @!P0 IMAD.IADD R8, R8, 0x1, -R15 ;  /* 0x0000000108088824 */ /* 0x000fc400078e0a0f */
[----:B------:R-:W-:Y:S01]  /*23e0*/  @!P5 IMAD.IADD R6, R6, 0x1, -R15 ;  /* 0x000000010606d824 */ /* 0x000fe200078e0a0f */
[----:B------:R-:W-:Y:S01]  /*23f0*/  ISETP.GE.AND P5, PT, R9, RZ, PT ;  /* 0x000000ff0900720c */ /* 0x000fe20003fa6270 */
[C---:B------:R-:W-:Y:S01]  /*2400*/  IMAD R9, R15.reuse, R14, R13 ;  /* 0x0000000e0f097224 */ /* 0x040fe200078e020d */
[C---:B------:R-:W-:Y:S01]  /*2410*/  ISETP.GT.U32.AND P0, PT, R15.reuse, R10, PT ;  /* 0x0000000a0f00720c */ /* 0x040fe20003f04070 */
[C---:B------:R-:W-:Y:S01]  /*2420*/  IMAD R4, R15.reuse, R11, R4 ;  /* 0x0000000b0f047224 */ /* 0x040fe200078e0204 */
[----:B------:R-:W-:Y:S01]  /*2430*/  IABS R11, R5 ;  /* 0x00000005000b7213 */ /* 0x000fe20000000000 */
[----:B0-----:R-:W-:Y:S01]  /*2440*/  IMAD.MOV.U32 R2, RZ, RZ, R8 ;  /* 0x000000ffff027224 */ /* 0x001fe200078e0008 */
[C---:B------:R-:W-:Y:S01]  /*2450*/  ISETP.GT.U32.AND P1, PT, R15.reuse, R9, PT ;  /* 0x000000090f00720c */ /* 0x040fe20003f24070 */
[----:B------:R-:W-:Y:S02]  /*2460*/  @!P4 IMAD.IADD R0, R0, 0x1, -R15 ;  /* 0x000000010000c824 */ /* 0x000fe400078e0a0f */
[----:B------:R-:W-:Y:S01]  /*2470*/  @!P6 IMAD.MOV R2, RZ, RZ, -R2 ;  /* 0x000000ffff02e224 */ /* 0x000fe200078e0a02 */
[C---:B------:R-:W-:Y:S01]  /*2480*/  ISETP.GT.U32.AND P6, PT, R15.reuse, R4, PT ;  /* 0x000000040f00720c */ /* 0x040fe20003fc4070 */
[----:B------:R-:W-:Y:S01]  /*2490*/  IMAD.MOV.U32 R12, RZ, RZ, R6 ;  /* 0x000000ffff0c7224 */ /* 0x000fe200078e0006 */
[----:B------:R-:W-:Y:S01]  /*24a0*/  ISETP.GT.U32.AND P4, PT, R15, R0, PT ;  /* 0x000000000f00720c */ /* 0x000fe20003f84070 */
[----:B------:R-:W-:-:S02]  /*24b0*/  IMAD.MOV.U32 R6, RZ, RZ, R11 ;  /* 0x000000ffff067224 */ /* 0x000fc400078e000b */
[----:B------:R-:W-:Y:S01]  /*24c0*/  @!P2 IMAD.MOV R12, RZ, RZ, -R12 ;  /* 0x000000ffff0ca224 */ /* 0x000fe200078e0a0c */
[----:B------:R-:W-:Y:S01]  /*24d0*/  ISETP.GE.AND P2, PT, R7, RZ, PT ;  /* 0x000000ff0700720c */ /* 0x000fe20003f46270 */
[----:B------:R-:W-:Y:S01]  /*24e0*/  IMAD.HI.U32 R8, R19, R6, RZ ;  /* 0x0000000613087227 */ /* 0x000fe200078e00ff */
[----:B------:R-:W-:Y:S02]  /*24f0*/  LOP3.LUT R7, R17, 0xc8, RZ, 0xfc, !PT ;  /* 0x000000c811077812 */ /* 0x000fe400078efcff */
[----:B------:R-:W-:Y:S01]  /*2500*/  STL [R1+0x158], R12 ;  /* 0x0001580c01007387 */ /* 0x000fe20000100800 */
[--C-:B------:R-:W-:Y:S01]  /*2510*/  @!P0 IMAD.IADD R10, R10, 0x1, -R15.reuse ;  /* 0x000000010a0a8824 */ /* 0x100fe200078e0a0f */
[----:B------:R-:W-:Y:S01]  /*2520*/  IABS R11, R7 ;  /* 0x00000007000b7213 */ /* 0x000fe20000000000 */
[----:B------:R-:W-:Y:S01]  /*2530*/  IMAD.MOV R8, RZ, RZ, -R8 ;  /* 0x000000ffff087224 */ /* 0x000fe200078e0a08 */
[----:B------:R0:W-:Y:S01]  /*2540*/  STL [R1+0x15c], R2 ;  /* 0x00015c0201007387 */ /* 0x0001e20000100800 */
[--C-:B------:R-:W-:Y:S01]  /*2550*/  @!P1 IMAD.IADD R9, R9, 0x1, -R15.reuse ;  /* 0x0000000109099824 */ /* 0x100fe200078e0a0f */
[----:B------:R-:W-:Y:S01]  /*2560*/  ISETP.GE.AND P1, PT, R5, RZ, PT ;  /* 0x000000ff0500720c */ /* 0x000fe20003f26270 */
[--C-:B------:R-:W-:Y:S01]  /*2570*/  @!P6 IMAD.IADD R4, R4, 0x1, -R15.reuse ;  /* 0x000000010404e824 */ /* 0x100fe200078e0a0f */
[C---:B------:R-:W-:Y:S01]  /*2580*/  ISETP.GT.U32.AND P6, PT, R15.reuse, R10, PT ;  /* 0x0000000a0f00720c */ /* 0x040fe20003fc4070 */
[----:B------:R-:W-:Y:S01]  /*2590*/  @!P4 IMAD.IADD R0, R0, 0x1, -R15 ;  /* 0x000000010000c824 */ /* 0x000fe200078e0a0f */
[C---:B------:R-:W-:Y:S01]  /*25a0*/  ISETP.GT.U32.AND P0, PT, R15.reuse, R9, PT ;  /* 0x000000090f00720c */ /* 0x040fe20003f04070 */
[----:B------:R-:W-:Y:S01]  /*25b0*/  IMAD R6, R15, R8, R6 ;  /* 0x000000080f067224 */ /* 0x000fe200078e0206 */
[----:B------:R-:W-:Y:S01]  /*25c0*/  ISETP.GE.AND P4, PT, R3, RZ, PT ;  /* 0x000000ff0300720c */ /* 0x000fe20003f86270 */
[----:B------:R-:W-:Y:S01]  /*25d0*/  IMAD.HI.U32 R8, R19, R11, RZ ;  /* 0x0000000b13087227 */ /* 0x000fe200078e00ff */
[----:B------:R-:W-:-:S02]  /*25e0*/  LOP3.LUT R5, R17, 0xc2, RZ, 0xfc, !PT ;  /* 0x000000c211057812 */ /* 0x000fc400078efcff */
[C---:B------:R-:W-:Y:S01]  /*25f0*/  LOP3.LUT R3, R17.reuse, 0xc6, RZ, 0xfc, !PT ;  /* 0x000000c611037812 */ /* 0x040fe200078efcff */
[----:B0-----:R-:W-:Y:S01]  /*2600*/  IMAD.MOV.U32 R2, RZ, RZ, R0 ;  /* 0x000000ffff027224 */ /* 0x001fe200078e0000 */
[----:B------:R-:W-:Y:S01]  /*2610*/  IABS R13, R5 ;  /* 0x00000005000d7213 */ /* 0x000fe20000000000 */
[----:B------:R-:W-:Y:S01]  /*2620*/  IMAD.MOV R8, RZ, RZ, -R8 ;  /* 0x000000ffff087224 */ /* 0x000fe200078e0a08 */
[----:B------:R-:W-:Y:S01]  /*2630*/  LOP3.LUT R0, R17, 0xc4, RZ, 0xfc, !PT ;  /* 0x000000c411007812 */ /* 0x000fe200078efcff */
[----:B------:R-:W-:Y:S01]  /*2640*/  @!P3 IMAD.MOV R2, RZ, RZ, -R2 ;  /* 0x000000ffff02b224 */ /* 0x000fe200078e0a02 */
[C---:B------:R-:W-:Y:S01]  /*2650*/  ISETP.GT.U32.AND P3, PT, R15.reuse, R4, PT ;  /* 0x000000040f00720c */ /* 0x040fe20003f64070 */
[----:B------:R-:W-:Y:S01]  /*2660*/  IMAD R11, R15, R8, R11 ;  /* 0x000000080f0b7224 */ /* 0x000fe200078e020b */
[----:B------:R-:W-:Y:S01]  /*2670*/  IABS R12, R3 ;  /* 0x00000003000c7213 */ /* 0x000fe20000000000 */
[--C-:B------:R-:W-:Y:S01]  /*2680*/  @!P6 IMAD.IADD R10, R10, 0x1, -R15.reuse ;  /* 0x000000010a0ae824 */ /* 0x100fe200078e0a0f */
[----:B------:R-:W-:Y:S01]  /*2690*/  IABS R8, R0 ;  /* 0x0000000000087213 */ /* 0x000fe20000000000 */
[----:B------:R-:W-:Y:S01]  /*26a0*/  @!P0 IMAD.IADD R9, R9, 0x1, -R15 ;  /* 0x0000000109098824 */ /* 0x000fe200078e0a0f */
[C---:B------:R-:W-:Y:S01]  /*26b0*/  ISETP.GT.U32.AND P6, PT, R15.reuse, R11, PT ;  /* 0x0000000b0f00720c */ /* 0x040fe20003fc4070 */
[----:B------:R0:W-:Y:S01]  /*26c0*/  STL [R1+0x168], R2 ;  /* 0x0001680201007387 */ /* 0x0001e20000100800 */
[----:B------:R-:W-:Y:S01]  /*26d0*/  ISETP.GT.U32.AND P0, PT, R15, R6, PT ;  /* 0x000000060f00720c */ /* 0x000fe20003f04070 */
[----:B------:R-:W-:-:S04]  /*26e0*/  IMAD.HI.U32 R14, R19, R8, RZ ;  /* 0x00000008130e7227 */ /* 0x000fc800078e00ff */
[----:B------:R-:W-:Y:S01]  /*26f0*/  @!P3 IMAD.IADD R4, R4, 0x1, -R15 ;  /* 0x000000010404b824 */ /* 0x000fe200078e0a0f */
[----:B------:R-:W-:Y:S01]  /*2700*/  ISETP.GE.AND P3, PT, R7, RZ, PT ;  /* 0x000000ff0700720c */ /* 0x000fe20003f66270 */
[----:B------:R-:W-:Y:S02]  /*2710*/  IMAD.MOV.U32 R7, RZ, RZ, R13 ;  /* 0x000000ffff077224 */ /* 0x000fe400078e000d */
[----:B------:R-:W-:-:S04]  /*2720*/  IMAD.HI.U32 R13, R19, R12, RZ ;  /* 0x0000000c130d7227 */ /* 0x000fc800078e00ff */
[----:B0-----:R-:W-:Y:S02]  /*2730*/  IMAD.MOV.U32 R2, RZ, RZ, R9 ;  /* 0x000000ffff027224 */ /* 0x001fe400078e0009 */
[----:B------:R-:W-:Y:S02]  /*2740*/  @!P6 IMAD.IADD R11, R11, 0x1, -R15 ;  /* 0x000000010b0be824 */ /* 0x000fe400078e0a0f */
[----:B------:R-:W-:Y:S02]  /*2750*/  IMAD.MOV R13, RZ, RZ, -R13 ;  /* 0x000000ffff0d7224 */ /* 0x000fe400078e0a0d */
[----:B------:R-:W-:Y:S01]  /*2760*/  @!P0 IMAD.IADD R6, R6, 0x1, -R15 ;  /* 0x0000000106068824 */ /* 0x000fe200078e0a0f */
[----:B------:R-:W-:Y:S01]  /*2770*/  ISETP.GE.AND P0, PT, R3, RZ, PT ;  /* 0x000000ff0300720c */ /* 0x000fe20003f06270 */
[----:B------:R-:W-:Y:S01]  /*2780*/  @!P5 IMAD.MOV R2, RZ, RZ, -R2 ;  /* 0x000000ffff02d224 */ /* 0x000fe200078e0a02 */
[----:B------:R-:W-:Y:S01]  /*2790*/  ISETP.GT.U32.AND P6, PT, R15, R11, PT ;  /* 0x0000000b0f00720c */ /* 0x000fe20003fc4070 */
[----:B------:R-:W-:Y:S01]  /*27a0*/  IMAD.HI.U32 R3, R19, R7, RZ ;  /* 0x0000000713037227 */ /* 0x000fe200078e00ff */
[----:B------:R-:W-:-:S02]  /*27b0*/  ISETP.GT.U32.AND P5, PT, R15, R6, PT ;  /* 0x000000060f00720c */ /* 0x000fc40003fa4070 */
[----:B------:R0:W-:Y:S01]  /*27c0*/  STL [R1+0x154], R2 ;  /* 0x0001540201007387 */ /* 0x0001e20000100800 */
[----:B------:R-:W-:Y:S02]  /*27d0*/  IMAD.MOV R9, RZ, RZ, -R14 ;  /* 0x000000ffff097224 */ /* 0x000fe400078e0a0e */
[----:B------:R-:W-:Y:S01]  /*27e0*/  IMAD R12, R15, R13, R12 ;  /* 0x0000000d0f0c7224 */ /* 0x000fe200078e020c */
[----:B------:R-:W-:Y:S01]  /*27f0*/  LOP3.LUT R13, R17, 0xc0, RZ, 0xfc, !PT ;  /* 0x000000c0110d7812 */ /* 0x000fe200078efcff */
[----:B------:R-:W-:Y:S02]  /*2800*/  IMAD.MOV R3, RZ, RZ, -R3 ;  /* 0x000000ffff037224 */ /* 0x000fe400078e0a03 */
[----:B------:R-:W-:Y:S01]  /*2810*/  IMAD R8, R15, R9, R8 ;  /* 0x000000090f087224 */ /* 0x000fe200078e0208 */
[----:B------:R-:W-:Y:S01]  /*2820*/  LOP3.LUT R9, R17, 0xbc, RZ, 0xfc, !PT ;  /* 0x000000bc11097812 */ /* 0x000fe200078efcff */
[----:B------:R-:W-:Y:S01]  /*2830*/  @!P2 IMAD.MOV R10, RZ, RZ, -R10 ;  /* 0x000000ffff0aa224 */ /* 0x000fe200078e0a0a */
[C---:B------:R-:W-:Y:S01]  /*2840*/  ISETP.GT.U32.AND P2, PT, R15.reuse, R12, PT ;  /* 0x0000000c0f00720c */ /* 0x040fe20003f44070 */
[----:B0-----:R-:W-:Y:S01]  /*2850*/  IMAD.MOV.U32 R2, RZ, RZ, R4 ;  /* 0x000000ffff027224 */ /* 0x001fe200078e0004 */
[----:B------:R-:W-:Y:S01]  /*2860*/  IABS R16, R9 ;  /* 0x0000000900107213 */ /* 0x000fe20000000000 */
[C---:B------:R-:W-:Y:S01]  /*2870*/  IMAD R7, R15.reuse, R3, R7 ;  /* 0x000000030f077224 */ /* 0x040fe200078e0207 */
[----:B------:R-:W-:Y:S01]  /*2880*/  IABS R3, R13 ;  /* 0x0000000d00037213 */ /* 0x000fe20000000000 */
[----:B------:R-:W-:Y:S01]  /*2890*/  @!P4 IMAD.MOV R2, RZ, RZ, -R2 ;  /* 0x000000ffff02c224 */ /* 0x000fe200078e0a02 */
[----:B------:R-:W-:Y:S01]  /*28a0*/  ISETP.GT.U32.AND P4, PT, R15, R8, PT ;  /* 0x000000080f00720c */ /* 0x000fe20003f84070 */
[--C-:B------:R-:W-:Y:S01]  /*28b0*/  @!P6 IMAD.IADD R11, R11, 0x1, -R15.reuse ;  /* 0x000000010b0be824 */ /* 0x100fe200078e0a0f */
[----:B------:R-:W-:Y:S01]  /*28c0*/  ISETP.GT.U32.AND P6, PT, R15, R7, PT ;  /* 0x000000070f00720c */ /* 0x000fe20003fc4070 */
[--C-:B------:R-:W-:Y:S01]  /*28d0*/  @!P5 IMAD.IADD R6, R6, 0x1, -R15.reuse ;  /* 0x000000010606d824 */ /* 0x100fe200078e0a0f */
[----:B------:R-:W-:Y:S01]  /*28e0*/  ISETP.GE.AND P5, PT, R0, RZ, PT ;  /* 0x000000ff0000720c */ /* 0x000fe20003fa6270 */
[----:B------:R0:W-:Y:S01]  /*28f0*/  STL [R1+0x144], R10 ;  /* 0x0001440a01007387 */ /* 0x0001e20000100800 */
[----:B------:R-:W-:Y:S01]  /*2900*/  LOP3.LUT R0, R17, 0xbe, RZ, 0xfc, !PT ;  /* 0x000000be11007812 */ /* 0x000fe200078efcff */
[--C-:B------:R-:W-:Y:S01]  /*2910*/  @!P2 IMAD.IADD R12, R12, 0x1, -R15.reuse ;  /* 0x000000010c0ca824 */ /* 0x100fe200078e0a0f */
[----:B------:R-:W-:Y:S01]  /*2920*/  ISETP.GE.AND P2, PT, R5, RZ, PT ;  /* 0x000000ff0500720c */ /* 0x000fe20003f46270 */
[----:B------:R-:W-:Y:S01]  /*2930*/  IMAD.HI.U32 R5, R19, R3, RZ ;  /* 0x0000000313057227 */ /* 0x000fe200078e00ff */
[----:B------:R-:W-:Y:S01]  /*2940*/  IABS R4, R0 ;  /* 0x0000000000047213 */ /* 0x000fe20000000000 */
[----:B------:R1:W-:Y:S02]  /*2950*/  STL [R1+0x148], R2 ;  /* 0x0001480201007387 */ /* 0x0003e40000100800 */
[--C-:B------:R-:W-:Y:S01]  /*2960*/  @!P4 IMAD.IADD R8, R8, 0x1, -R15.reuse ;  /* 0x000000010808c824 */ /* 0x100fe200078e0a0f */
[----:B------:R-:W-:Y:S01]  /*2970*/  ISETP.GT.U32.AND P4, PT, R15, R12, PT ;  /* 0x0000000c0f00720c */ /* 0x000fe20003f84070 */
[----:B------:R-:W-:Y:S01]  /*2980*/  @!P6 IMAD.IADD R7, R7, 0x1, -R15 ;  /* 0x000000010707e824 */ /* 0x000fe200078e0a0f */
[----:B0-----:R-:W-:Y:S01]  /*2990*/  LOP3.LUT R10, R17, 0xb8, RZ, 0xfc, !PT ;  /* 0x000000b8110a7812 */ /* 0x001fe200078efcff */
[----:B------:R-:W-:Y:S01]  /*29a0*/  IMAD.MOV R5, RZ, RZ, -R5 ;  /* 0x000000ffff057224 */ /* 0x000fe200078e0a05 */
[----:B------:R-:W-:Y:S01]  /*29b0*/  ISETP.GT.U32.AND P6, PT, R15, R8, PT ;  /* 0x000000080f00720c */ /* 0x000fe20003fc4070 */
[----:B------:R-:W-:-:S04]  /*29c0*/  IMAD.HI.U32 R18, R19, R16, RZ ;  /* 0x0000001013127227 */ /* 0x000fc800078e00ff */
[----:B-1----:R-:W-:Y:S02]  /*29d0*/  IMAD.MOV.U32 R2, RZ, RZ, R6 ;  /* 0x000000ffff027224 */ /* 0x002fe400078e0006 */
[----:B------:R-:W-:-:S04]  /*29e0*/  IMAD.HI.U32 R6, R19, R4, RZ ;  /* 0x0000000413067227 */ /* 0x000fc800078e00ff */
[----:B------:R-:W-:Y:S01]  /*29f0*/  IMAD R3, R15, R5, R3 ;  /* 0x000000050f037224 */ /* 0x000fe200078e0203 */
[----:B------:R-:W-:Y:S01]  /*2a00*/  LOP3.LUT R5, R17, 0xba, RZ, 0xfc, !PT ;  /* 0x000000ba11057812 */ /* 0x000fe200078efcff */
[----:B------:R-:W-:Y:S02]  /*2a10*/  IMAD.MOV R6, RZ, RZ, -R6 ;  /* 0x000000ffff067224 */ /* 0x000fe400078e0a06 */
[--C-:B------:R-:W-:Y:S01]  /*2a20*/  @!P4 IMAD.IADD R12, R12, 0x1, -R15.reuse ;  /* 0x000000010c0cc824 */ /* 0x100fe200078e0a0f */
[C---:B------:R-:W-:Y:S01]  /*2a30*/  ISETP.GT.U32.AND P4, PT, R15.reuse, R3, PT ;  /* 0x000000030f00720c */ /* 0x040fe20003f84070 */
[C---:B------:R-:W-:Y:S01]  /*2a40*/  IMAD R4, R15.reuse, R6, R4 ;  /* 0x000000060f047224 */ /* 0x040fe200078e0204 */
[----:B------:R-:W-:Y:S01]  /*2a50*/  IABS R6, R5 ;  /* 0x0000000500067213 */ /* 0x000fe20000000000 */
[----:B------:R-:W-:Y:S02]  /*2a60*/  @!P6 IMAD.IADD R8, R8, 0x1, -R15 ;  /* 0x000000010808e824 */ /* 0x000fe400078e0a0f */
[----:B------:R-:W-:Y:S01]  /*2a70*/  @!P1 IMAD.MOV R2, RZ, RZ, -R2 ;  /* 0x000000ffff029224 */ /* 0x000fe200078e0a02 */
[C---:B------:R-:W-:Y:S01]  /*2a80*/  ISETP.GT.U32.AND P6, PT, R15.reuse, R4, PT ;  /* 0x000000040f00720c */ /* 0x040fe20003fc4070 */
[----:B------:R-:W-:Y:S01]  /*2a90*/  @!P3 IMAD.MOV R11, RZ, RZ, -R11 ;  /* 0x000000ffff0bb224 */ /* 0x000fe200078e0a0b */
[----:B------:R-:W-:Y:S01]  /*2aa0*/  ISETP.GT.U32.AND P1, PT, R15, R7, PT ;  /* 0x000000070f00720c */ /* 0x000fe20003f24070 */
[----:B------:R-:W-:Y:S01]  /*2ab0*/  IMAD.MOV R18, RZ, RZ, -R18 ;  /* 0x000000ffff127224 */ /* 0x000fe200078e0a12 */
[----:B------:R0:W-:Y:S01]  /*2ac0*/  STL [R1+0x14c], R2 ;  /* 0x00014c0201007387 */ /* 0x0001e20000100800 */
[----:B------:R-:W-:-:S03]  /*2ad0*/  IMAD.HI.U32 R14, R19, R6, RZ ;  /* 0x00000006130e7227 */ /* 0x000fc600078e00ff */
[----:B------:R-:W-:Y:S01]  /*2ae0*/  STL [R1+0x140], R11 ;  /* 0x0001400b01007387 */ /* 0x000fe20000100800 */
[--C-:B------:R-:W-:Y:S01]  /*2af0*/  @!P4 IMAD.IADD R3, R3, 0x1, -R15.reuse ;  /* 0x000000010303c824 */ /* 0x100fe200078e0a0f */
[----:B------:R-:W-:Y:S01]  /*2b00*/  ISETP.GE.AND P4, PT, R0, RZ, PT ;  /* 0x000000ff0000720c */ /* 0x000fe20003f86270 */
[C---:B------:R-:W-:Y:S02]  /*2b10*/  IMAD R0, R15.reuse, R18, R16 ;  /* 0x000000120f007224 */ /* 0x040fe400078e0210 */
[--C-:B------:R-:W-:Y:S01]  /*2b20*/  @!P6 IMAD.IADD R4, R4, 0x1, -R15.reuse ;  /* 0x000000010404e824 */ /* 0x100fe200078e0a0f */
[C---:B------:R-:W-:Y:S01]  /*2b30*/  ISETP.GT.U32.AND P6, PT, R15.reuse, R3, PT ;  /* 0x000000030f00720c */ /* 0x040fe20003fc4070 */
[----:B0-----:R-:W-:Y:S01]  /*2b40*/  IMAD.MOV.U32 R2, RZ, RZ, R12 ;  /* 0x000000ffff027224 */ /* 0x001fe200078e000c */
[----:B------:R-:W-:Y:S01]  /*2b50*/  ISETP.GT.U32.AND P3, PT, R15, R0, PT ;  /* 0x000000000f00720c */ /* 0x000fe20003f64070 */
[--C-:B------:R-:W-:Y:S01]  /*2b60*/  @!P1 IMAD.IADD R7, R7, 0x1, -R15.reuse ;  /* 0x0000000107079824 */ /* 0x100fe200078e0a0f */
[----:B------:R-:W-:Y:S01]  /*2b70*/  ISETP.GE.AND P1, PT, R13, RZ, PT ;  /* 0x000000ff0d00720c */ /* 0x000fe20003f26270 */
[----:B------:R-:W-:Y:S01]  /*2b80*/  @!P0 IMAD.MOV R2, RZ, RZ, -R2 ;  /* 0x000000ffff028224 */ /* 0x000fe200078e0a02 */
[C---:B------:R-:W-:Y:S01]  /*2b90*/  ISETP.GT.U32.AND P0, PT, R15.reuse, R4, PT ;  /* 0x000000040f00720c */ /* 0x040fe20003f04070 */
[----:B------:R-:W-:Y:S01]  /*2ba0*/  IMAD.MOV R14, RZ, RZ, -R14 ;  /* 0x000000ffff0e7224 */ /* 0x000fe200078e0a0e */
[----:B------:R-:W-:Y:S01]  /*2bb0*/  IABS R13, R10 ;  /* 0x0000000a000d7213 */ /* 0x000fe20000000000 */
[----:B------:R-:W-:Y:S01]  /*2bc0*/  @!P5 IMAD.MOV R8, RZ, RZ, -R8 ;  /* 0x000000ffff08d224 */ /* 0x000fe200078e0a08 */
[----:B------:R0:W-:Y:S01]  /*2bd0*/  STL [R1+0x13c], R2 ;  /* 0x00013c0201007387 */ /* 0x0001e20000100800 */
[----:B------:R-:W-:Y:S01]  /*2be0*/  IMAD R6, R15, R14, R6 ;  /* 0x0000000e0f067224 */ /* 0x000fe200078e0206 */
[----:B------:R-:W-:Y:S01]  /*2bf0*/  ISETP.GE.AND P5, PT, R9, RZ, PT ;  /* 0x000000ff0900720c */ /* 0x000fe20003fa6270 */
[--C-:B------:R-:W-:Y:S01]  /*2c00*/  @!P6 IMAD.IADD R3, R3, 0x1, -R15.reuse ;  /* 0x000000010303e824 */ /* 0x100fe200078e0a0f */
[----:B------:R1:W-:Y:S01]  /*2c10*/  STL [R1+0x138], R8 ;  /* 0x0001380801007387 */ /* 0x0003e20000100800 */
[----:B------:R-:W-:Y:S01]  /*2c20*/  @!P3 IMAD.IADD R0, R0, 0x1, -R15 ;  /* 0x000000010000b824 */ /* 0x000fe200078e0a0f */
[----:B------:R-:W-:-:S02]  /*2c30*/  ISETP.GT.U32.AND P6, PT, R15, R6, PT ;  /* 0x000000060f00720c */ /* 0x000fc40003fc4070 */
[----:B------:R-:W-:Y:S01]  /*2c40*/  LOP3.LUT R9, R17, 0xa8, RZ, 0xfc, !PT ;  /* 0x000000a811097812 */ /* 0x000fe200078efcff */
[----:B------:R-:W-:Y:S01]  /*2c50*/  @!P0 IMAD.IADD R4, R4, 0x1, -R15 ;  /* 0x0000000104048824 */ /* 0x000fe200078e0a0f */
[----:B------:R-:W-:Y:S01]  /*2c60*/  ISETP.GE.AND P0, PT, R10, RZ, PT ;  /* 0x000000ff0a00720c */ /* 0x000fe20003f06270 */
[----:B0-----:R-:W-:Y:S02]  /*2c70*/  IMAD.MOV.U32 R2, RZ, RZ, R7 ;  /* 0x000000ffff027224 */ /* 0x001fe400078e0007 */
[----:B------:R-:W-:Y:S01]  /*2c80*/  IMAD.HI.U32 R7, R19, R13, RZ ;  /* 0x0000000d13077227 */ /* 0x000fe200078e00ff */
[----:B-1----:R-:W-:-:S03]  /*2c90*/  LOP3.LUT R8, R17, 0xb4, RZ, 0xfc, !PT ;  /* 0x000000b411087812 */ /* 0x002fc600078efcff */
[----:B------:R-:W-:Y:S01]  /*2ca0*/  @!P2 IMAD.MOV R2, RZ, RZ, -R2 ;  /* 0x000000ffff02a224 */ /* 0x000fe200078e0a02 */
[----:B------:R-:W-:Y:S01]  /*2cb0*/  ISETP.GE.AND P2, PT, R5, RZ, PT ;  /* 0x000000ff0500720c */ /* 0x000fe20003f46270 */
[----:B------:R-:W-:Y:S01]  /*2cc0*/  IMAD.MOV R7, RZ, RZ, -R7 ;  /* 0x000000ffff077224 */ /* 0x000fe200078e0a07 */
[----:B------:R-:W-:Y:S01]  /*2cd0*/  LOP3.LUT R5, R17, 0xb6, RZ, 0xfc, !PT ;  /* 0x000000b611057812 */ /* 0x000fe200078efcff */
[----:B------:R-:W-:Y:S01]  /*2ce0*/  @!P6 IMAD.IADD R6, R6, 0x1, -R15 ;  /* 0x000000010606e824 */ /* 0x000fe200078e0a0f */
[----:B------:R0:W-:Y:S01]  /*2cf0*/  STL [R1+0x134], R2 ;  /* 0x0001340201007387 */ /* 0x0001e20000100800 */
[C---:B------:R-:W-:Y:S01]  /*2d00*/  IMAD R16, R15.reuse, R7, R13 ;  /* 0x000000070f107224 */ /* 0x040fe200078e020d */
[----:B------:R-:W-:Y:S02]  /*2d10*/  IABS R10, R5 ;  /* 0x00000005000a7213 */ /* 0x000fe40000000000 */
[----:B------:R-:W-:Y:S02]  /*2d20*/  ISETP.GT.U32.AND P6, PT, R15, R0, PT ;  /* 0x000000000f00720c */ /* 0x000fe40003fc4070 */
[----:B------:R-:W-:-:S02]  /*2d30*/  ISETP.GE.AND P3, PT, R5, RZ, PT ;  /* 0x000000ff0500720c */ /* 0x000fc40003f66270 */
[----:B------:R-:W-:Y:S01]  /*2d40*/  LOP3.LUT R5, R17, 0xb2, RZ, 0xfc, !PT ;  /* 0x000000b211057812 */ /* 0x000fe200078efcff */
[----:B0-----:R-:W-:Y:S01]  /*2d50*/  IMAD.MOV.U32 R2, RZ, RZ, R3 ;  /* 0x000000ffff027224 */ /* 0x001fe200078e0003 */
[----:B------:R-:W-:Y:S01]  /*2d60*/  IABS R11, R8 ;  /* 0x00000008000b7213 */ /* 0x000fe20000000000 */
[----:B------:R-:W-:Y:S01]  /*2d70*/  IMAD.HI.U32 R3, R19, R10, RZ ;  /* 0x0000000a13037227 */ /* 0x000fe200078e00ff */
[----:B------:R-:W-:Y:S02]  /*2d80*/  IABS R13, R5 ;  /* 0x00000005000d7213 */ /* 0x000fe40000000000 */
[----:B------:R-:W-:Y:S01]  /*2d90*/  LOP3.LUT R7, R17, 0xb0, RZ, 0xfc, !PT ;  /* 0x000000b011077812 */ /* 0x000fe200078efcff */
[----:B------:R-:W-:Y:S01]  /*2da0*/  @!P1 IMAD.MOV R2, RZ, RZ, -R2 ;  /* 0x000000ffff029224 */ /* 0x000fe200078e0a02 */
[C---:B------:R-:W-:Y:S01]  /*2db0*/  ISETP.GT.U32.AND P1, PT, R15.reuse, R6, PT ;  /* 0x000000060f00720c */ /* 0x040fe20003f24070 */
[----:B------:R-:W-:Y:S01]  /*2dc0*/  IMAD.MOV R3, RZ, RZ, -R3 ;  /* 0x000000ffff037224 */ /* 0x000fe200078e0a03 */
[----:B------:R-:W-:Y:S01]  /*2dd0*/  IABS R12, R7 ;  /* 0x00000007000c7213 */ /* 0x000fe20000000000 */
[----:B------:R-:W-:Y:S01]  /*2de0*/  @!P6 IMAD.IADD R0, R0, 0x1, -R15 ;  /* 0x000000010000e824 */ /* 0x000fe200078e0a0f */
[----:B------:R0:W-:Y:S01]  /*2df0*/  STL [R1+0x130], R2 ;  /* 0x0001300201007387 */ /* 0x0001e20000100800 */
[----:B------:R-:W-:-:S02]  /*2e00*/  IMAD R10, R15, R3, R10 ;  /* 0x000000030f0a7224 */ /* 0x000fc400078e020a */
[----:B------:R-:W-:-:S03]  /*2e10*/  IMAD.HI.U32 R3, R19, R11, RZ ;  /* 0x0000000b13037227 */ /* 0x000fc600078e00ff */
[----:B------:R-:W-:-:S03]  /*2e20*/  ISETP.GT.U32.AND P6, PT, R15, R10, PT ;  /* 0x0000000a0f00720c */ /* 0x000fc60003fc4070 */
[----:B------:R-:W-:Y:S01]  /*2e30*/  @!P1 IMAD.IADD R6, R6, 0x1, -R15 ;  /* 0x0000000106069824 */ /* 0x000fe200078e0a0f */
[----:B------:R-:W-:Y:S01]  /*2e40*/  ISETP.GE.AND P1, PT, R8, RZ, PT ;  /* 0x000000ff0800720c */ /* 0x000fe20003f26270 */
[----:B0-----:R-:W-:Y:S02]  /*2e50*/  IMAD.MOV.U32 R2, RZ, RZ, R4 ;  /* 0x000000ffff027224 */ /* 0x001fe400078e0004 */
[----:B------:R-:W-:-:S04]  /*2e60*/  IMAD.HI.U32 R4, R19, R13, RZ ;  /* 0x0000000d13047227 */ /* 0x000fc800078e00ff */
[----:B------:R-:W-:Y:S01]  /*2e70*/  @!P4 IMAD.MOV R2, RZ, RZ, -R2 ;  /* 0x000000ffff02c224 */ /* 0x000fe200078e0a02 */
[C---:B------:R-:W-:Y:S01]  /*2e80*/  ISETP.GT.U32.AND P4, PT, R15.reuse, R16, PT ;  /* 0x000000100f00720c */ /* 0x040fe20003f84070 */
[----:B------:R-:W-:Y:S02]  /*2e90*/  IMAD.MOV R8, RZ, RZ, -R3 ;  /* 0x000000ffff087224 */ /* 0x000fe400078e0a03 */
[----:B------:R-:W-:Y:S01]  /*2ea0*/  IMAD.MOV R4, RZ, RZ, -R4 ;  /* 0x000000ffff047224 */ /* 0x000fe200078e0a04 */
[----:B------:R0:W-:Y:S01]  /*2eb0*/  STL [R1+0x12c], R2 ;  /* 0x00012c0201007387 */ /* 0x0001e20000100800 */
[C---:B------:R-:W-:Y:S02]  /*2ec0*/  IMAD R11, R15.reuse, R8, R11 ;  /* 0x000000080f0b7224 */ /* 0x040fe400078e020b */
[----:B------:R-:W-:Y:S02]  /*2ed0*/  @!P6 IMAD.IADD R10, R10, 0x1, -R15 ;  /* 0x000000010a0ae824 */ /* 0x000fe400078e0a0f */
[----:B------:R-:W-:Y:S01]  /*2ee0*/  IMAD R13, R15, R4, R13 ;  /* 0x000000040f0d7224 */ /* 0x000fe200078e020d */
[----:B------:R-:W-:Y:S01]  /*2ef0*/  IABS R4, R9 ;  /* 0x0000000900047213 */ /* 0x000fe20000000000 */
[----:B------:R-:W-:Y:S01]  /*2f00*/  IMAD.HI.U32 R3, R19, R12, RZ ;  /* 0x0000000c13037227 */ /* 0x000fe200078e00ff */
[----:B------:R-:W-:-:S03]  /*2f10*/  ISETP.GT.U32.AND P6, PT, R15, R10, PT ;  /* 0x0000000a0f00720c */ /* 0x000fc60003fc4070 */
[----:B------:R-:W-:Y:S01]  /*2f20*/  @!P4 IMAD.IADD R16, R16, 0x1, -R15 ;  /* 0x000000011010c824 */ /* 0x000fe200078e0a0f */
[----:B------:R-:W-:Y:S01]  /*2f30*/  ISETP.GE.AND P4, PT, R5, RZ, PT ;  /* 0x000000ff0500720c */ /* 0x000fe20003f86270 */
[----:B0-----:R-:W-:Y:S01]  /*2f40*/  IMAD.MOV.U32 R2, RZ, RZ, R0 ;  /* 0x000000ffff027224 */ /* 0x001fe200078e0000 */
[C---:B------:R-:W-:Y:S01]  /*2f50*/  LOP3.LUT R0, R17.reuse, 0xaa, RZ, 0xfc, !PT ;  /* 0x000000aa11007812 */ /* 0x040fe200078efcff */
[----:B------:R-:W-:Y:S01]  /*2f60*/  IMAD.MOV R3, RZ, RZ, -R3 ;  /* 0x000000ffff037224 */ /* 0x000fe200078e0a03 */
[----:B------:R-:W-:Y:S01]  /*2f70*/  LOP3.LUT R5, R17, 0xac, RZ, 0xfc, !PT ;  /* 0x000000ac11057812 */ /* 0x000fe200078efcff */
[----:B------:R-:W-:Y:S01]  /*2f80*/  @!P5 IMAD.MOV R2, RZ, RZ, -R2 ;  /* 0x000000ffff02d224 */ /* 0x000fe200078e0a02 */
[C---:B------:R-:W-:Y:S01]  /*2f90*/  ISETP.GT.U32.AND P5, PT, R15.reuse, R16, PT ;  /* 0x000000100f00720c */ /* 0x040fe20003fa4070 */
[----:B------:R-:W-:Y:S01]  /*2fa0*/  IMAD R12, R15, R3, R12 ;  /* 0x000000030f0c7224 */ /* 0x000fe200078e020c */
[----:B------:R-:W-:Y:S01]  /*2fb0*/  LOP3.LUT R3, R17, 0xae, RZ, 0xfc, !PT ;  /* 0x000000ae11037812 */ /* 0x000fe200078efcff */
[----:B------:R-:W-:Y:S01]  /*2fc0*/  @!P6 IMAD.IADD R10, R10, 0x1, -R15 ;  /* 0x000000010a0ae824 */ /* 0x000fe200078e0a0f */
[----:B------:R0:W-:Y:S01]  /*2fd0*/  STL [R1+0x128], R2 ;  /* 0x0001280201007387 */ /* 0x0001e20000100800 */
[----:B------:R-:W-:-:S02]  /*2fe0*/  IABS R8, R0 ;  /* 0x0000000000087213 */ /* 0x000fc40000000000 */
[----:B------:R-:W-:Y:S02]  /*2ff0*/  IABS R14, R3 ;  /* 0x00000003000e7213 */ /* 0x000fe40000000000 */
[----:B------:R-:W-:-:S03]  /*3000*/  ISETP.GT.U32.AND P6, PT, R15, R12, PT ;  /* 0x0000000c0f00720c */ /* 0x000fc60003fc4070 */
[----:B------:R-:W-:-:S04]  /*3010*/  IMAD.HI.U32 R18, R19, R14, RZ ;  /* 0x0000000e13127227 */ /* 0x000fc800078e00ff */
[----:B0-----:R-:W-:Y:S01]  /*3020*/  IMAD.MOV.U32 R2, RZ, RZ, R6 ;  /* 0x000000ffff027224 */ /* 0x001fe200078e0006 */
[----:B------:R-:W-:Y:S01]  /*3030*/  IABS R6, R5 ;  /* 0x0000000500067213 */ /* 0x000fe20000000000 */
[--C-:B------:R-:W-:Y:S01]  /*3040*/  @!P5 IMAD.IADD R16, R16, 0x1, -R15.reuse ;  /* 0x000000011010d824 */ /* 0x100fe200078e0a0f */
[C---:B------:R-:W-:Y:S01]  /*3050*/  ISETP.GT.U32.AND P5, PT, R15.reuse, R13, PT ;  /* 0x0000000d0f00720c */ /* 0x040fe20003fa4070 */
[----:B------:R-:W-:Y:S01]  /*3060*/  @!P2 IMAD.MOV R2, RZ, RZ, -R2 ;  /* 0x000000ffff02a224 */ /* 0x000fe200078e0a02 */
[----:B------:R-:W-:Y:S01]  /*3070*/  ISETP.GT.U32.AND P2, PT, R15, R11, PT ;  /* 0x0000000b0f00720c */ /* 0x000fe20003f44070 */
[----:B------:R-:W-:Y:S02]  /*3080*/  IMAD.MOV R18, RZ, RZ, -R18 ;  /* 0x000000ffff127224 */ /* 0x000fe400078e0a12 */
[----:B------:R-:W-:Y:S01]  /*3090*/  IMAD.MOV.U32 R20, RZ, RZ, R16 ;  /* 0x000000ffff147224 */ /* 0x000fe200078e0010 */
[----:B------:R0:W-:Y:S01]  /*30a0*/  STL [R1+0x120], R2 ;  /* 0x0001200201007387 */ /* 0x0001e20000100800 */
[----:B------:R-:W-:-:S02]  /*30b0*/  @!P6 IMAD.IADD R12, R12, 0x1, -R15 ;  /* 0x000000010c0ce824 */ /* 0x000fc400078e0a0f */
[----:B------:R-:W-:-:S03]  /*30c0*/  @!P0 IMAD.MOV R20, RZ, RZ, -R20 ;  /* 0x000000ffff148224 */ /* 0x000fc600078e0a14 */
[----:B------:R-:W-:Y:S01]  /*30d0*/  ISETP.GT.U32.AND P0, PT, R15, R12, PT ;  /* 0x0000000c0f00720c */ /* 0x000fe20003f04070 */
[--C-:B------:R-:W-:Y:S01]  /*30e0*/  @!P5 IMAD.IADD R13, R13, 0x1, -R15.reuse ;  /* 0x000000010d0dd824 */ /* 0x100fe200078e0a0f */
[----:B------:R-:W-:Y:S01]  /*30f0*/  STL [R1+0x118], R20 ;  /* 0x0001181401007387 */ /* 0x000fe20000100800 */
[----:B------:R-:W-:Y:S01]  /*3100*/  @!P2 IMAD.IADD R11, R11, 0x1, -R15 ;  /* 0x000000010b0ba824 */ /* 0x000fe200078e0a0f */
[----:B------:R-:W-:Y:S01]  /*3110*/  ISETP.GE.AND P2, PT, R7, RZ, PT ;  /* 0x000000ff0700720c */ /* 0x000fe20003f46270 */
[----:B------:R-:W-:Y:S01]  /*3120*/  IMAD.MOV.U32 R7, RZ, RZ, R8 ;  /* 0x000000ffff077224 */ /* 0x000fe200078e0008 */
[----:B------:R-:W-:Y:S01]  /*3130*/  ISETP.GT.U32.AND P6, PT, R15, R13, PT ;  /* 0x0000000d0f00720c */ /* 0x000fe20003fc4070 */
[----:B------:R-:W-:Y:S01]  /*3140*/  IMAD.HI.U32 R8, R19, R6, RZ ;  /* 0x0000000613087227 */ /* 0x000fe200078e00ff */
[----:B------:R-:W-:-:S03]  /*3150*/  ISETP.GT.U32.AND P5, PT, R15, R11, PT ;  /* 0x0000000b0f00720c */ /* 0x000fc60003fa4070 */
[----:B------:R-:W-:Y:S02]  /*3160*/  IMAD.MOV R16, RZ, RZ, -R8 ;  /* 0x000000ffff107224 */ /* 0x000fe400078e0a08 */
[----:B------:R-:W-:Y:S01]  /*3170*/  IMAD R8, R15, R18, R14 ;  /* 0x000000120f087224 */ /* 0x000fe200078e020e */
[----:B------:R-:W-:Y:S01]  /*3180*/  LOP3.LUT R18, R17, 0x9a, RZ, 0xfc, !PT ;  /* 0x0000009a11127812 */ /* 0x000fe200078efcff */
[----:B0-----:R-:W-:Y:S02]  /*3190*/  IMAD.MOV.U32 R2, RZ, RZ, R10 ;  /* 0x000000ffff027224 */ /* 0x001fe400078e000a */
[----:B------:R-:W-:Y:S02]  /*31a0*/  IMAD R6, R15, R16, R6 ;  /* 0x000000100f067224 */ /* 0x000fe400078e0206 */
[----:B------:R-:W-:Y:S01]  /*31b0*/  @!P3 IMAD.MOV R2, RZ, RZ, -R2 ;  /* 0x000000ffff02b224 */ /* 0x000fe200078e0a02 */
[----:B------:R-:W-:Y:S01]  /*31c0*/  ISETP.GE.AND P3, PT, R3, RZ, PT ;  /* 0x000000ff0300720c */ /* 0x000fe20003f66270 */
[----:B------:R-:W-:Y:S01]  /*31d0*/  @!P5 IMAD.IADD R11, R11, 0x1, -R15 ;  /* 0x000000010b0bd824 */ /* 0x000fe200078e0a0f */
[----:B------:R-:W-:Y:S01]  /*31e0*/  ISETP.GT.U32.AND P5, PT, R15, R8, PT ;  /* 0x000000080f00720c */ /* 0x000fe20003fa4070 */
[----:B------:R-:W-:Y:S01]  /*31f0*/  IMAD.HI.U32 R16, R19, R7, RZ ;  /* 0x0000000713107227 */ /* 0x000fe200078e00ff */
[----:B------:R0:W-:Y:S01]  /*3200*/  STL [R1+0x114], R2 ;  /* 0x0001140201007387 */ /* 0x0001e20000100800 */
[----:B------:R-:W-:-:S02]  /*3210*/  LOP3.LUT R3, R17, 0xa6, RZ, 0xfc, !PT ;  /* 0x000000a611037812 */ /* 0x000fc400078efcff */
[----:B------:R-:W-:Y:S02]  /*3220*/  IMAD.HI.U32 R14, R19, R4, RZ ;  /* 0x00000004130e7227 */ /* 0x000fe400078e00ff */
[----:B------:R-:W-:Y:S02]  /*3230*/  IABS R10, R3 ;  /* 0x00000003000a7213 */ /* 0x000fe40000000000 */
[--C-:B------:R-:W-:Y:S01]  /*3240*/  @!P6 IMAD.IADD R13, R13, 0x1, -R15.reuse ;  /* 0x000000010d0de824 */ /* 0x100fe200078e0a0f */
[----:B------:R-:W-:Y:S01]  /*3250*/  ISETP.GT.U32.AND P6, PT, R15, R6, PT ;  /* 0x000000060f00720c */ /* 0x000fe20003fc4070 */
[----:B------:R-:W-:Y:S02]  /*3260*/  IMAD.MOV R16, RZ, RZ, -R16 ;  /* 0x000000ffff107224 */ /* 0x000fe400078e0a10 */
[----:B------:R-:W-:Y:S02]  /*3270*/  IMAD.MOV R14, RZ, RZ, -R14 ;  /* 0x000000ffff0e7224 */ /* 0x000fe400078e0a0e */
[----:B------:R-:W-:-:S02]  /*3280*/  @!P5 IMAD.IADD R8, R8, 0x1, -R15 ;  /* 0x000000010808d824 */ /* 0x000fc400078e0a0f */
[----:B0-----:R-:W-:Y:S02]  /*3290*/  IMAD.MOV.U32 R2, RZ, RZ, R11 ;  /* 0x000000ffff027224 */ /* 0x001fe400078e000b */
[----:B------:R-:W-:Y:S01]  /*32a0*/  @!P0 IMAD.IADD R12, R12, 0x1, -R15 ;  /* 0x000000010c0c8824 */ /* 0x000fe200078e0a0f */
[----:B------:R-:W-:Y:S01]  /*32b0*/  ISETP.GE.AND P0, PT, R5, RZ, PT ;  /* 0x000000ff0500720c */ /* 0x000fe20003f06270 */
[----:B------:R-:W-:Y:S01]  /*32c0*/  IMAD R5, R15, R16, R7 ;  /* 0x000000100f057224 */ /* 0x000fe200078e0207 */
[----:B------:R-:W-:Y:S01]  /*32d0*/  LOP3.LUT R7, R17, 0xa4, RZ, 0xfc, !PT ;  /* 0x000000a411077812 */ /* 0x000fe200078efcff */
[C---:B------:R-:W-:Y:S02]  /*32e0*/  IMAD R4, R15.reuse, R14, R4 ;  /* 0x0000000e0f047224 */ /* 0x040fe400078e0204 */
[----:B------:R-:W-:Y:S01]  /*32f0*/  @!P1 IMAD.MOV R2, RZ, RZ, -R2 ;  /* 0x000000ffff029224 */ /* 0x000fe200078e0a02 */
[C---:B------:R-:W-:Y:S01]  /*3300*/  ISETP.GT.U32.AND P1, PT, R15.reuse, R8, PT ;  /* 0x000000080f00720c */ /* 0x040fe20003f24070 */
[----:B------:R-:W-:Y:S01]  /*3310*/  IMAD.MOV.U32 R16, RZ, RZ, R13 ;  /* 0x000000ffff107224 */ /* 0x000fe200078e000d */
[----:B------:R-:W-:Y:S01]  /*3320*/  IABS R11, R7 ;  /* 0x00000007000b7213 */ /* 0x000fe20000000000 */
[----:B------:R-:W-:Y:S01]  /*3330*/  @!P6 IMAD.IADD R6, R6, 0x1, -R15 ;  /* 0x000000010606e824 */ /* 0x000fe200078e0a0f */
[----:B------:R0:W-:Y:S01]  /*3340*/  STL [R1+0xe4], R2 ;  /* 0x0000e40201007387 */ /* 0x0001e20000100800 */
[----:B------:R-:W-:Y:S01]  /*3350*/  @!P4 IMAD.MOV R16, RZ, RZ, -R16 ;  /* 0x000000ffff10c224 */ /* 0x000fe200078e0a10 */
[----:B------:R-:W-:Y:S01]  /*3360*/  ISETP.GT.U32.AND P4, PT, R15, R4, PT ;  /* 0x000000040f00720c */ /* 0x000fe20003f84070 */
[----:B------:R-:W-:Y:S01]  /*3370*/  IMAD.HI.U32 R14, R19, R10, RZ ;  /* 0x0000000a130e7227 */ /* 0x000fe200078e00ff */
[----:B------:R-:W-:-:S02]  /*3380*/  ISETP.GT.U32.AND P6, PT, R15, R6, PT ;  /* 0x000000060f00720c */ /* 0x000fc40003fc4070 */
[----:B------:R1:W-:Y:S01]  /*3390*/  STL [R1+0xf0], R16 ;  /* 0x0000f01001007387 */ /* 0x0003e20000100800 */
[----:B------:R-:W-:Y:S01]  /*33a0*/  IMAD.MOV R13, RZ, RZ, -R14 ;  /* 0x000000ffff0d7224 */ /* 0x000fe200078e0a0e */
[----:B------:R-:W-:Y:S01]  /*33b0*/  ISETP.GT.U32.AND P5, PT, R15, R5, PT ;  /* 0x000000050f00720c */ /* 0x000fe20003fa4070 */
[----:B------:R-:W-:Y:S01]  /*33c0*/  @!P1 IMAD.IADD R8, R8, 0x1, -R15 ;  /* 0x0000000108089824 */ /* 0x000fe200078e0a0f */
[----:B------:R-:W-:Y:S01]  /*33d0*/  ISETP.GE.AND P1, PT, R9, RZ, PT ;  /* 0x000000ff0900720c */ /* 0x000fe20003f26270 */
[----:B0-----:R-:W-:Y:S01]  /*33e0*/  IMAD.MOV.U32 R2, RZ, RZ, R12 ;  /* 0x000000ffff027224 */ /* 0x001fe200078e000c */
[----:B------:R-:W-:Y:S01]  /*33f0*/  LOP3.LUT R12, R17, 0x98, RZ, 0xfc, !PT ;  /* 0x00000098110c7812 */ /* 0x000fe200078efcff */
[----:B------:R-:W-:-:S03]  /*3400*/  IMAD.HI.U32 R9, R19, R11, RZ ;  /* 0x0000000b13097227 */ /* 0x000fc600078e00ff */
[----:B------:R-:W-:Y:S01]  /*3410*/  IABS R14, R12 ;  /* 0x0000000c000e7213 */ /* 0x000fe20000000000 */
[----:B------:R-:W-:Y:S01]  /*3420*/  @!P2 IMAD.MOV R2, RZ, RZ, -R2 ;  /* 0x000000ffff02a224 */ /* 0x000fe200078e0a02 */
[----:B------:R-:W-:Y:S01]  /*3430*/  ISETP.GE.AND P2, PT, R0, RZ, PT ;  /* 0x000000ff0000720c */ /* 0x000fe20003f46270 */
[--C-:B------:R-:W-:Y:S01]  /*3440*/  @!P4 IMAD.IADD R4, R4, 0x1, -R15.reuse ;  /* 0x000000010404c824 */ /* 0x100fe200078e0a0f */
[----:B------:R-:W-:Y:S01]  /*3450*/  ISETP.GE.AND P4, PT, R3, RZ, PT ;  /* 0x000000ff0300720c */ /* 0x000fe20003f86270 */
[----:B------:R-:W-:Y:S01]  /*3460*/  IMAD R0, R15, R13, R10 ;  /* 0x0000000d0f007224 */ /* 0x000fe200078e020a */
[----:B------:R0:W-:Y:S01]  /*3470*/  STL [R1+0xf4], R2 ;  /* 0x0000f40201007387 */ /* 0x0001e20000100800 */
[----:B------:R-:W-:Y:S01]  /*3480*/  @!P6 IMAD.IADD R6, R6, 0x1, -R15 ;  /* 0x000000010606e824 */ /* 0x000fe200078e0a0f */
[----:B------:R-:W-:Y:S01]  /*3490*/  LOP3.LUT R10, R17, 0xa2, RZ, 0xfc, !PT ;  /* 0x000000a2110a7812 */ /* 0x000fe200078efcff */
[----:B------:R-:W-:Y:S01]  /*34a0*/  IMAD.MOV R9, RZ, RZ, -R9 ;  /* 0x000000ffff097224 */ /* 0x000fe200078e0a09 */
[----:B------:R-:W-:Y:S01]  /*34b0*/  ISETP.GT.U32.AND P6, PT, R15, R0, PT ;  /* 0x000000000f00720c */ /* 0x000fe20003fc4070 */
[----:B------:R-:W-:Y:S01]  /*34c0*/  @!P5 IMAD.IADD R5, R5, 0x1, -R15 ;  /* 0x000000010505d824 */ /* 0x000fe200078e0a0f */
[----:B-1----:R-:W-:Y:S01]  /*34d0*/  IABS R16, R10 ;  /* 0x0000000a00107213 */ /* 0x002fe20000000000 */
[----:B------:R-:W-:Y:S01]  /*34e0*/  IMAD R3, R15, R9, R11 ;  /* 0x000000090f037224 */ /* 0x000fe200078e020b */
[----:B------:R-:W-:Y:S01]  /*34f0*/  LOP3.LUT R9, R17, 0xa0, RZ, 0xfc, !PT ;  /* 0x000000a011097812 */ /* 0x000fe200078efcff */
[----:B0-----:R-:W-:Y:S01]  /*3500*/  IMAD.MOV.U32 R2, RZ, RZ, R8 ;  /* 0x000000ffff027224 */ /* 0x001fe200078e0008 */
[----:B------:R-:W-:-:S02]  /*3510*/  ISETP.GT.U32.AND P5, PT, R15, R5, PT ;  /* 0x000000050f00720c */ /* 0x000fc40003fa4070 */
[----:B------:R-:W-:Y:S01]  /*3520*/  LOP3.LUT R8, R17, 0x9e, RZ, 0xfc, !PT ;  /* 0x0000009e11087812 */ /* 0x000fe200078efcff */
[----:B------:R-:W-:Y:S01]  /*3530*/  @!P3 IMAD.MOV R2, RZ, RZ, -R2 ;  /* 0x000000ffff02b224 */ /* 0x000fe200078e0a02 */
[----:B------:R-:W-:-:S03]  /*3540*/  ISETP.GT.U32.AND P3, PT, R15, R4, PT ;  /* 0x000000040f00720c */ /* 0x000fc60003f64070 */
[--C-:B------:R-:W-:Y:S01]  /*3550*/  @!P6 IMAD.IADD R0, R0, 0x1, -R15.reuse ;  /* 0x000000010000e824 */ /* 0x100fe200078e0a0f */
[----:B------:R0:W-:Y:S04]  /*3560*/  STL [R1+0xf8], R2 ;  /* 0x0000f80201007387 */ /* 0x0001e80000100800 */
[----:B------:R-:W-:Y:S01]  /*3570*/  ISETP.GT.U32.AND P6, PT, R15, R0, PT ;  /* 0x000000000f00720c */ /* 0x000fe20003fc4070 */
[--C-:B------:R-:W-:Y:S01]  /*3580*/  @!P5 IMAD.IADD R5, R5, 0x1, -R15.reuse ;  /* 0x000000010505d824 */ /* 0x100fe200078e0a0f */
[----:B------:R-:W-:Y:S02]  /*3590*/  ISETP.GE.AND P5, PT, R7, RZ, PT ;  /* 0x000000ff0700720c */ /* 0x000fe40003fa6270 */
[----:B------:R-:W-:Y:S01]  /*35a0*/  LOP3.LUT R7, R17, 0x9c, RZ, 0xfc, !PT ;  /* 0x0000009c11077812 */ /* 0x000fe200078efcff */
[----:B------:R-:W-:Y:S01]  /*35b0*/  @!P3 IMAD.IADD R4, R4, 0x1, -R15 ;  /* 0x000000010404b824 */ /* 0x000fe200078e0a0f */
[----:B------:R-:W-:Y:S01]  /*35c0*/  ISETP.GT.U32.AND P3, PT, R15, R3, PT ;  /* 0x000000030f00720c */ /* 0x000fe20003f64070 */
[----:B0-----:R-:W-:-:S02]  /*35d0*/  IMAD.MOV.U32 R2, RZ, RZ, R6 ;  /* 0x000000ffff027224 */ /* 0x001fc400078e0006 */
[----:B------:R-:W-:Y:S01]  /*35e0*/  @!P2 IMAD.MOV R5, RZ, RZ, -R5 ;  /* 0x000000ffff05a224 */ /* 0x000fe200078e0a05 */
[----:B------:R-:W-:Y:S01]  /*35f0*/  ISETP.GE.AND P2, PT, R9, RZ, PT ;  /* 0x000000ff0900720c */ /* 0x000fe20003f46270 */
[----:B------:R-:W-:Y:S01]  /*3600*/  @!P0 IMAD.MOV R2, RZ, RZ, -R2 ;  /* 0x000000ffff028224 */ /* 0x000fe200078e0a02 */
[----:B------:R-:W-:Y:S01]  /*3610*/  IABS R9, R9 ;  /* 0x0000000900097213 */ /* 0x000fe20000000000 */
[----:B------:R-:W-:Y:S01]  /*3620*/  IMAD.HI.U32 R6, R19, R16, RZ ;  /* 0x0000001013067227 */ /* 0x000fe200078e00ff */
[----:B------:R-:W-:Y:S02]  /*3630*/  ISETP.GE.AND P0, PT, R10, RZ, PT ;  /* 0x000000ff0a00720c */ /* 0x000fe40003f06270 */
[----:B------:R0:W-:Y:S01]  /*3640*/  STL [R1+0x108], R2 ;  /* 0x0001080201007387 */ /* 0x0001e20000100800 */
[--C-:B------:R-:W-:Y:S01]  /*3650*/  @!P6 IMAD.IADD R0, R0, 0x1, -R15.reuse ;  /* 0x000000010000e824 */ /* 0x100fe200078e0a0f */
[----:B------:R-:W-:Y:S01]  /*3660*/  ISETP.GE.AND P6, PT, R7, RZ, PT ;  /* 0x000000ff0700720c */ /* 0x000fe20003fc6270 */
[----:B------:R-:W-:Y:S01]  /*3670*/  @!P3 IMAD.IADD R3, R3, 0x1, -R15 ;  /* 0x000000010303b824 */ /* 0x000fe200078e0a0f */
[----:B------:R1:W-:Y:S01]  /*3680*/  STL [R1+0x10c], R5 ;  /* 0x00010c0501007387 */ /* 0x0003e20000100800 */
[----:B------:R-:W-:Y:S01]  /*3690*/  IMAD.MOV R6, RZ, RZ, -R6 ;  /* 0x000000ffff067224 */ /* 0x000fe200078e0a06 */
[----:B------:R-:W-:-:S02]  /*36a0*/  IABS R7, R7 ;  /* 0x0000000700077213 */ /* 0x000fc40000000000 */
[C---:B------:R-:W-:Y:S01]  /*36b0*/  ISETP.GT.U32.AND P3, PT, R15.reuse, R3, PT ;  /* 0x000000030f00720c */ /* 0x040fe20003f64070 */
[----:B------:R-:W-:Y:S02]  /*36c0*/  IMAD R16, R15, R6, R16 ;  /* 0x000000060f107224 */ /* 0x000fe400078e0210 */
[----:B0-----:R-:W-:Y:S02]  /*36d0*/  IMAD.MOV.U32 R2, RZ, RZ, R4 ;  /* 0x000000ffff027224 */ /* 0x001fe400078e0004 */
[----:B-1----:R-:W-:-:S04]  /*36e0*/  IMAD.HI.U32 R5, R19, R9, RZ ;  /* 0x0000000913057227 */ /* 0x002fc800078e00ff */
[----:B------:R-:W-:Y:S01]  /*36f0*/  @!P1 IMAD.MOV R2, RZ, RZ, -R2 ;  /* 0x000000ffff029224 */ /* 0x000fe200078e0a02 */
[----:B------:R-:W-:Y:S01]  /*3700*/  ISETP.GE.AND P1, PT, R8, RZ, PT ;  /* 0x000000ff0800720c */ /* 0x000fe20003f26270 */
[----:B------:R-:W-:Y:S01]  /*3710*/  IMAD.MOV R5, RZ, RZ, -R5 ;  /* 0x000000ffff057224 */ /* 0x000fe200078e0a05 */
[----:B------:R-:W-:Y:S01]  /*3720*/  IABS R8, R8 ;  /* 0x0000000800087213 */ /* 0x000fe20000000000 */
[----:B------:R-:W-:Y:S01]  /*3730*/  @!P3 IMAD.IADD R3, R3, 0x1, -R15 ;  /* 0x000000010303b824 */ /* 0x000fe200078e0a0f */
[----:B------:R0:W-:Y:S01]  /*3740*/  STL [R1+0x110], R2 ;  /* 0x0001100201007387 */ /* 0x0001e20000100800 */
[----:B------:R-:W-:Y:S01]  /*3750*/  IMAD R9, R15, R5, R9 ;  /* 0x000000050f097224 */ /* 0x000fe200078e0209 */
[----:B------:R-:W-:Y:S01]  /*3760*/  LOP3.LUT R5, R17, 0x94, RZ, 0xfc, !PT ;  /* 0x0000009411057812 */ /* 0x000fe200078efcff */
[----:B------:R-:W-:-:S03]  /*3770*/  IMAD.HI.U32 R4, R19, R8, RZ ;  /* 0x0000000813047227 */ /* 0x000fc600078e00ff */
[C---:B------:R-:W-:Y:S01]  /*3780*/  ISETP.GT.U32.AND P3, PT, R15.reuse, R9, PT ;  /* 0x000000090f00720c */ /* 0x040fe20003f64070 */
[----:B------:R-:W-:Y:S01]  /*3790*/  IMAD.MOV R4, RZ, RZ, -R4 ;  /* 0x000000ffff047224 */ /* 0x000fe200078e0a04 */
[----:B------:R-:W-:Y:S01]  /*37a0*/  IABS R13, R5 ;  /* 0x00000005000d7213 */ /* 0x000fe20000000000 */
[----:B0-----:R-:W-:Y:S02]  /*37b0*/  IMAD.MOV.U32 R2, RZ, RZ, R0 ;  /* 0x000000ffff027224 */ /* 0x001fe400078e0000 */
[C---:B------:R-:W-:Y:S02]  /*37c0*/  IMAD R8, R15.reuse, R4, R8 ;  /* 0x000000040f087224 */ /* 0x040fe400078e0208 */
[----:B------:R-:W-:Y:S01]  /*37d0*/  @!P4 IMAD.MOV R2, RZ, RZ, -R2 ;  /* 0x000000ffff02c224 */ /* 0x000fe200078e0a02 */
[----:B------:R-:W-:Y:S01]  /*37e0*/  ISETP.GT.U32.AND P4, PT, R15, R16, PT ;  /* 0x000000100f00720c */ /* 0x000fe20003f84070 */
[----:B------:R-:W-:-:S03]  /*37f0*/  IMAD.HI.U32 R0, R19, R7, RZ ;  /* 0x0000000713007227 */ /* 0x000fc600078e00ff */
[----:B------:R0:W-:Y:S01]  /*3800*/  STL [R1+0x20c], R2 ;  /* 0x00020c0201007387 */ /* 0x0001e20000100800 */
[----:B------:R-:W-:Y:S02]  /*3810*/  @!P3 IMAD.IADD R9, R9, 0x1, -R15 ;  /* 0x000000010909b824 */ /* 0x000fe400078e0a0f */
[----:B------:R-:W-:Y:S02]  /*3820*/  IMAD.MOV R0, RZ, RZ, -R0 ;  /* 0x000000ffff007224 */ /* 0x000fe400078e0a00 */
[----:B------:R-:W-:Y:S01]  /*3830*/  IMAD.HI.U32 R4, R19, R14, RZ ;  /* 0x0000000e13047227 */ /* 0x000fe200078e00ff */
[----:B------:R-:W-:-:S03]  /*3840*/  ISETP.GT.U32.AND P3, PT, R15, R9, PT ;  /* 0x000000090f00720c */ /* 0x000fc60003f64070 */
[----:B------:R-:W-:Y:S02]  /*3850*/  @!P4 IMAD.IADD R16, R16, 0x1, -R15 ;  /* 0x000000011010c824 */ /* 0x000fe400078e0a0f */
[----:B0-----:R-:W-:Y:S01]  /*3860*/  IMAD.MOV.U32 R2, RZ, RZ, R3 ;  /* 0x000000ffff027224 */ /* 0x001fe200078e0003 */
[----:B------:R-:W-:Y:S01]  /*3870*/  IABS R3, R18 ;  /* 0x0000001200037213 */ /* 0x000fe20000000000 */
[C---:B------:R-:W-:Y:S01]  /*3880*/  IMAD R7, R15.reuse, R0, R7 ;  /* 0x000000000f077224 */ /* 0x040fe200078e0207 */
[C---:B------:R-:W-:Y:S01]  /*3890*/  ISETP.GT.U32.AND P4, PT, R15.reuse, R16, PT ;  /* 0x000000100f00720c */ /* 0x040fe20003f84070 */
[----:B------:R-:W-:Y:S01]  /*38a0*/  @!P5 IMAD.MOV R2, RZ, RZ, -R2 ;  /* 0x000000ffff02d224 */ /* 0x000fe200078e0a02 */
[----:B------:R-:W-:Y:S01]  /*38b0*/  ISETP.GT.U32.AND P5, PT, R15, R8, PT ;  /* 0x000000080f00720c */ /* 0x000fe20003fa4070 */
[----:B------:R-:W-:Y:S01]  /*38c0*/  IMAD.HI.U32 R10, R19, R3, RZ ;  /* 0x00000003130a7227 */ /* 0x000fe200078e00ff */
[----:B------:R-:W-:Y:S02]  /*38d0*/  LOP3.LUT R0, R17, 0x96, RZ, 0xfc, !PT ;  /* 0x0000009611007812 */ /* 0x000fe400078efcff */
[----:B------:R0:W-:Y:S01]  /*38e0*/  STL [R1+0x210], R2 ;  /* 0x0002100201007387 */ /* 0x0001e20000100800 */
[----:B------:R-:W-:Y:S01]  /*38f0*/  IMAD.MOV R10, RZ, RZ, -R10 ;  /* 0x000000ffff0a7224 */ /* 0x000fe200078e0a0a */
[----:B------:R-:W-:Y:S01]  /*3900*/  IABS R6, R0 ;  /* 0x0000000000067213 */ /* 0x000fe20000000000 */
[----:B------:R-:W-:-:S02]  /*3910*/  IMAD.MOV R4, RZ, RZ, -R4 ;  /* 0x000000ffff047224 */ /* 0x000fc400078e0a04 */
[C---:B------:R-:W-:Y:S02]  /*3920*/  IMAD R3, R15.reuse, R10, R3 ;  /* 0x0000000a0f037224 */ /* 0x040fe400078e0203 */
[--C-:B------:R-:W-:Y:S01]  /*3930*/  @!P4 IMAD.IADD R16, R16, 0x1, -R15.reuse ;  /* 0x000000011010c824 */ /* 0x100fe200078e0a0f */
[C---:B------:R-:W-:Y:S01]  /*3940*/  ISETP.GT.U32.AND P4, PT, R15.reuse, R7, PT ;  /* 0x000000070f00720c */ /* 0x040fe20003f84070 */
[--C-:B------:R-:W-:Y:S02]  /*3950*/  @!P5 IMAD.IADD R8, R8, 0x1, -R15.reuse ;  /* 0x000000010808d824 */ /* 0x100fe400078e0a0f */
[----:B------:R-:W-:Y:S01]  /*3960*/  IMAD R14, R15, R4, R14 ;  /* 0x000000040f0e7224 */ /* 0x000fe200078e020e */
[----:B------:R-:W-:Y:S01]  /*3970*/  LOP3.LUT R4, R17, 0x92, RZ, 0xfc, !PT ;  /* 0x0000009211047812 */ /* 0x000fe200078efcff */
[----:B------:R-:W-:Y:S01]  /*3980*/  @!P3 IMAD.IADD R9, R9, 0x1, -R15 ;  /* 0x000000010909b824 */ /* 0x000fe200078e0a0f */
[C---:B------:R-:W-:Y:S01]  /*3990*/  ISETP.GT.U32.AND P5, PT, R15.reuse, R8, PT ;  /* 0x000000080f00720c */ /* 0x040fe20003fa4070 */
[----:B0-----:R-:W-:Y:S01]  /*39a0*/  IMAD.MOV.U32 R2, RZ, RZ, R16 ;  /* 0x000000ffff027224 */ /* 0x001fe200078e0010 */
[----:B------:R-:W-:Y:S01]  /*39b0*/  ISETP.GT.U32.AND P3, PT, R15, R3, PT ;  /* 0x000000030f00720c */ /* 0x000fe20003f64070 */
[----:B------:R-:W-:Y:S01]  /*39c0*/  IMAD.HI.U32 R11, R19, R6, RZ ;  /* 0x00000006130b7227 */ /* 0x000fe200078e00ff */
[----:B------:R-:W-:-:S03]  /*39d0*/  IABS R16, R4 ;  /* 0x0000000400107213 */ /* 0x000fc60000000000 */
[----:B------:R-:W-:Y:S01]  /*39e0*/  @!P4 IMAD.IADD R7, R7, 0x1, -R15 ;  /* 0x000000010707c824 */ /* 0x000fe200078e0a0f */
[----:B------:R-:W-:Y:S01]  /*39f0*/  ISETP.GE.AND P4, PT, R18, RZ, PT ;  /* 0x000000ff1200720c */ /* 0x000fe20003f86270 */
[----:B------:R-:W-:Y:S02]  /*3a00*/  @!P0 IMAD.MOV R2, RZ, RZ, -R2 ;  /* 0x000000ffff028224 */ /* 0x000fe400078e0a02 */
[----:B------:R-:W-:Y:S01]  /*3a10*/  IMAD.MOV R11, RZ, RZ, -R11 ;  /* 0x000000ffff0b7224 */ /* 0x000fe200078e0a0b */
[C---:B------:R-:W-:Y:S01]  /*3a20*/  ISETP.GT.U32.AND P0, PT, R15.reuse, R7, PT ;  /* 0x000000070f00720c */ /* 0x040fe20003f04070 */
[--C-:B------:R-:W-:Y:S01]  /*3a30*/  @!P5 IMAD.IADD R8, R8, 0x1, -R15.reuse ;  /* 0x000000010808d824 */ /* 0x100fe200078e0a0f */
[----:B------:R-:W-:Y:S01]  /*3a40*/  ISETP.GT.U32.AND P5, PT, R15, R14, PT ;  /* 0x0000000e0f00720c */ /* 0x000fe20003fa4070 */
[----:B------:R-:W-:Y:S01]  /*3a50*/  @!P3 IMAD.IADD R3, R3, 0x1, -R15 ;  /* 0x000000010303b824 */ /* 0x000fe200078e0a0f */
[----:B------:R-:W-:Y:S01]  /*3a60*/  ISETP.GE.AND P3, PT, R12, RZ, PT ;  /* 0x000000ff0c00720c */ /* 0x000fe20003f66270 */
[----:B------:R-:W-:Y:S01]  /*3a70*/  IMAD.MOV.U32 R12, RZ, RZ, R16 ;  /* 0x000000ffff0c7224 */ /* 0x000fe200078e0010 */
[----:B------:R0:W-:Y:S01]  /*3a80*/  STL [R1+0xec], R2 ;  /* 0x0000ec0201007387 */ /* 0x0001e20000100800 */
[----:B------:R-:W-:-:S04]  /*3a90*/  IMAD.HI.U32 R10, R19, R13, RZ ;  /* 0x0000000d130a7227 */ /* 0x000fc800078e00ff */
[----:B------:R-:W-:Y:S02]  /*3aa0*/  IMAD R6, R15, R11, R6 ;  /* 0x0000000b0f067224 */ /* 0x000fe400078e0206 */
[----:B------:R-:W-:Y:S02]  /*3ab0*/  IMAD.MOV R10, RZ, RZ, -R10 ;  /* 0x000000ffff0a7224 */ /* 0x000fe400078e0a0a */
[----:B------:R-:W-:Y:S02]  /*3ac0*/  @!P5 IMAD.IADD R14, R14, 0x1, -R15 ;  /* 0x000000010e0ed824 */ /* 0x000fe400078e0a0f */
[----:B0-----:R-:W-:Y:S02]  /*3ad0*/  IMAD.MOV.U32 R2, RZ, RZ, R9 ;  /* 0x000000ffff027224 */ /* 0x001fe400078e0009 */
[----:B------:R-:W-:Y:S01]  /*3ae0*/  IMAD.HI.U32 R9, R19, R12, RZ ;  /* 0x0000000c13097227 */ /* 0x000fe200078e00ff */
[----:B------:R-:W-:-:S03]  /*3af0*/  ISETP.GT.U32.AND P5, PT, R15, R14, PT ;  /* 0x0000000e0f00720c */ /* 0x000fc60003fa4070 */
[----:B------:R-:W-:Y:S01]  /*3b00*/  @!P2 IMAD.MOV R2, RZ, RZ, -R2 ;  /* 0x000000ffff02a224 */ /* 0x000fe200078e0a02 */
[----:B------:R-:W-:Y:S01]  /*3b10*/  ISETP.GT.U32.AND P2, PT, R15, R3, PT ;  /* 0x000000030f00720c */ /* 0x000fe20003f44070 */
[----:B------:R-:W-:Y:S01]  /*3b20*/  @!P0 IMAD.IADD R7, R7, 0x1, -R15 ;  /* 0x0000000107078824 */ /* 0x000fe200078e0a0f */
[C---:B------:R-:W-:Y:S01]  /*3b30*/  ISETP.GT.U32.AND P0, PT, R15.reuse, R6, PT ;  /* 0x000000060f00720c */ /* 0x040fe20003f04070 */
[----:B------:R-:W-:Y:S01]  /*3b40*/  IMAD.MOV R9, RZ, RZ, -R9 ;  /* 0x000000ffff097224 */ /* 0x000fe200078e0a09 */
[----:B------:R0:W-:Y:S01]  /*3b50*/  STL [R1+0xe8], R2 ;  /* 0x0000e80201007387 */ /* 0x0001e20000100800 */
[----:B------:R-:W-:Y:S01]  /*3b60*/  IMAD R13, R15, R10, R13 ;  /* 0x0000000a0f0d7224 */ /* 0x000fe200078e020d */
[----:B------:R-:W-:Y:S01]  /*3b70*/  LOP3.LUT R10, R17, 0x8c, RZ, 0xfc, !PT ;  /* 0x0000008c110a7812 */ /* 0x000fe200078efcff */
[----:B------:R-:W-:Y:S01]  /*3b80*/  IMAD R12, R15, R9, R12 ;  /* 0x000000090f0c7224 */ /* 0x000fe200078e020c */
[----:B------:R-:W-:Y:S01]  /*3b90*/  LOP3.LUT R9, R17, 0x8a, RZ, 0xfc, !PT ;  /* 0x0000008a11097812 */ /* 0x000fe200078efcff */
[--C-:B------:R-:W-:Y:S01]  /*3ba0*/  @!P5 IMAD.IADD R14, R14, 0x1, -R15.reuse ;  /* 0x000000010e0ed824 */ /* 0x100fe200078e0a0f */
[----:B------:R-:W-:Y:S01]  /*3bb0*/  IABS R11, R10 ;  /* 0x0000000a000b7213 */ /* 0x000fe20000000000 */
[----:B------:R-:W-:Y:S01]  /*3bc0*/  @!P1 IMAD.MOV R8, RZ, RZ, -R8 ;  /* 0x000000ffff089224 */ /* 0x000fe200078e0a08 */
[----:B------:R-:W-:Y:S01]  /*3bd0*/  ISETP.GT.U32.AND P5, PT, R15, R12, PT ;  /* 0x0000000c0f00720c */ /* 0x000fe20003fa4070 */
[----:B------:R-:W-:Y:S01]  /*3be0*/  @!P2 IMAD.IADD R3, R3, 0x1, -R15 ;  /* 0x000000010303a824 */ /* 0x000fe200078e0a0f */
[----:B------:R-:W-:Y:S01]  /*3bf0*/  ISETP.GE.AND P1, PT, R0, RZ, PT ;  /* 0x000000ff0000720c */ /* 0x000fe20003f26270 */
[----:B0-----:R-:W-:Y:S01]  /*3c00*/  IMAD.MOV.U32 R2, RZ, RZ, R7 ;  /* 0x000000ffff027224 */ /* 0x001fe200078e0007 */
[----:B------:R-:W-:Y:S01]  /*3c10*/  ISETP.GE.AND P2, PT, R5, RZ, PT ;  /* 0x000000ff0500720c */ /* 0x000fe20003f46270 */
[--C-:B------:R-:W-:Y:S01]  /*3c20*/  @!P0 IMAD.IADD R6, R6, 0x1, -R15.reuse ;  /* 0x0000000106068824 */ /* 0x100fe200078e0a0f */
[----:B------:R-:W-:Y:S01]  /*3c30*/  LOP3.LUT R0, R17, 0x90, RZ, 0xfc, !PT ;  /* 0x0000009011007812 */ /* 0x000fe200078efcff */
[----:B------:R-:W-:Y:S01]  /*3c40*/  @!P6 IMAD.MOV R2, RZ, RZ, -R2 ;  /* 0x000000ffff02e224 */ /* 0x000fe200078e0a02 */
[----:B------:R-:W-:Y:S01]  /*3c50*/  ISETP.GT.U32.AND P6, PT, R15, R13, PT ;  /* 0x0000000d0f00720c */ /* 0x000fe20003fc4070 */
[----:B------:R0:W-:Y:S01]  /*3c60*/  STL [R1+0xb4], R8 ;  /* 0x0000b40801007387 */ /* 0x0001e20000100800 */
[----:B------:R-:W-:Y:S01]  /*3c70*/  LOP3.LUT R5, R17, 0x8e, RZ, 0xfc, !PT ;  /* 0x0000008e11057812 */ /* 0x000fe200078efcff */
[----:B------:R-:W-:Y:S01]  /*3c80*/  @!P3 IMAD.MOV R14, RZ, RZ, -R14 ;  /* 0x000000ffff0eb224 */ /* 0x000fe200078e0a0e */
[----:B------:R-:W-:Y:S01]  /*3c90*/  ISETP.GE.AND P0, PT, R4, RZ, PT ;  /* 0x000000ff0400720c */ /* 0x000fe20003f06270 */
[----:B------:R1:W-:Y:S01]  /*3ca0*/  STL [R1+0xdc], R2 ;  /* 0x0000dc0201007387 */ /* 0x0003e20000100800 */
[----:B------:R-:W-:Y:S01]  /*3cb0*/  IABS R4, R5 ;  /* 0x0000000500047213 */ /* 0x000fe20000000000 */
[----:B------:R-:W-:Y:S01]  /*3cc0*/  @!P5 IMAD.IADD R12, R12, 0x1, -R15 ;  /* 0x000000010c0cd824 */ /* 0x000fe200078e0a0f */
[----:B------:R-:W-:-:S02]  /*3cd0*/  IABS R18, R9 ;  /* 0x0000000900127213 */ /* 0x000fc40000000000 */
[----:B0-----:R-:W-:-:S03]  /*3ce0*/  IABS R8, R0 ;  /* 0x0000000000087213 */ /* 0x001fc60000000000 */
[----:B------:R-:W-:Y:S01]  /*3cf0*/  @!P6 IMAD.IADD R13, R13, 0x1, -R15 ;  /* 0x000000010d0de824 */ /* 0x000fe200078e0a0f */
[----:B------:R-:W-:Y:S01]  /*3d00*/  ISETP.GT.U32.AND P6, PT, R15, R6, PT ;  /* 0x000000060f00720c */ /* 0x000fe20003fc4070 */
[----:B-1----:R-:W-:Y:S02]  /*3d10*/  IMAD.MOV.U32 R2, RZ, RZ, R3 ;  /* 0x000000ffff027224 */ /* 0x002fe400078e0003 */
[----:B------:R-:W-:Y:S01]  /*3d20*/  IMAD.HI.U32 R7, R19, R8, RZ ;  /* 0x0000000813077227 */ /* 0x000fe200078e00ff */
[----:B------:R-:W-:-:S03]  /*3d30*/  ISETP.GT.U32.AND P5, PT, R15, R13, PT ;  /* 0x0000000d0f00720c */ /* 0x000fc60003fa4070 */
[----:B------:R-:W-:Y:S02]  /*3d40*/  IMAD.MOV.U32 R3, RZ, RZ, R4 ;  /* 0x000000ffff037224 */ /* 0x000fe400078e0004 */
[----:B------:R-:W-:Y:S01]  /*3d50*/  @!P4 IMAD.MOV R2, RZ, RZ, -R2 ;  /* 0x000000ffff02c224 */ /* 0x000fe200078e0a02 */
[----:B------:R-:W-:Y:S01]  /*3d60*/  ISETP.GT.U32.AND P4, PT, R15, R12, PT ;  /* 0x0000000c0f00720c */ /* 0x000fe20003f84070 */
[----:B------:R-:W-:Y:S02]  /*3d70*/  IMAD.MOV R7, RZ, RZ, -R7 ;  /* 0x000000ffff077224 */ /* 0x000fe400078e0a07 */
[----:B------:R-:W-:Y:S01]  /*3d80*/  IMAD.HI.U32 R4, R19, R3, RZ ;  /* 0x0000000313047227 */ /* 0x000fe200078e00ff */
[----:B------:R0:W-:Y:S03]  /*3d90*/  STL [R1+0xe0], R2 ;  /* 0x0000e00201007387 */ /* 0x0001e60000100800 */
[----:B------:R-:W-:Y:S01]  /*3da0*/  IMAD R8, R15, R7, R8 ;  /* 0x000000070f087224 */ /* 0x000fe200078e0208 */
[----:B------:R-:W-:Y:S01]  /*3db0*/  STL [R1+0xbc], R14 ;  /* 0x0000bc0e01007387 */ /* 0x000fe20000100800 */
[----:B------:R-:W-:-:S02]  /*3dc0*/  IMAD.MOV R4, RZ, RZ, -R4 ;  /* 0x000000ffff047224 */ /* 0x000fc400078e0a04 */
[----:B------:R-:W-:Y:S01]  /*3dd0*/  @!P6 IMAD.IADD R6, R6, 0x1, -R15 ;  /* 0x000000010606e824 */ /* 0x000fe200078e0a0f */
[C---:B------:R-:W-:Y:S01]  /*3de0*/  ISETP.GT.U32.AND P6, PT, R15.reuse, R8, PT ;  /* 0x000000080f00720c */ /* 0x040fe20003fc4070 */
[----:B------:R-:W-:Y:S02]  /*3df0*/  IMAD R3, R15, R4, R3 ;  /* 0x000000040f037224 */ /* 0x000fe400078e0203 */
[----:B------:R-:W-:Y:S02]  /*3e00*/  @!P4 IMAD.IADD R12, R12, 0x1, -R15 ;  /* 0x000000010c0cc824 */ /* 0x000fe400078e0a0f */
[----:B------:R-:W-:Y:S01]  /*3e10*/  IMAD.HI.U32 R4, R19, R11, RZ ;  /* 0x0000000b13047227 */ /* 0x000fe200078e00ff */
[----:B------:R-:W-:-:S03]  /*3e20*/  ISETP.GT.U32.AND P4, PT, R15, R3, PT ;  /* 0x000000030f00720c */ /* 0x000fc60003f84070 */
[----:B------:R-:W-:Y:S01]  /*3e30*/  @!P5 IMAD.IADD R13, R13, 0x1, -R15 ;  /* 0x000000010d0dd824 */ /* 0x000fe200078e0a0f */
[----:B------:R-:W-:Y:S01]  /*3e40*/  ISETP.GE.AND P5, PT, R0, RZ, PT ;  /* 0x000000ff0000720c */ /* 0x000fe20003fa6270 */
[----:B------:R-:W-:Y:S01]  /*3e50*/  IMAD.HI.U32 R7, R19, R18, RZ ;  /* 0x0000001213077227 */ /* 0x000fe200078e00ff */
[----:B------:R-:W-:-:S03]  /*3e60*/  LOP3.LUT R0, R17, 0x88, RZ, 0xfc, !PT ;  /* 0x0000008811007812 */ /* 0x000fc600078efcff */
[--C-:B------:R-:W-:Y:S01]  /*3e70*/  @!P6 IMAD.IADD R8, R8, 0x1, -R15.reuse ;  /* 0x000000010808e824 */ /* 0x100fe200078e0a0f */
[----:B------:R-:W-:Y:S01]  /*3e80*/  ISETP.GE.AND P6, PT, R5, RZ, PT ;  /* 0x000000ff0500720c */ /* 0x000fe20003fc6270 */
[----:B------:R-:W-:Y:S01]  /*3e90*/  IMAD.MOV R4, RZ, RZ, -R4 ;  /* 0x000000ffff047224 */ /* 0x000fe200078e0a04 */
[----:B------:R-:W-:Y:S01]  /*3ea0*/  LOP3.LUT R5, R17, 0x86, RZ, 0xfc, !PT ;  /* 0x0000008611057812 */ /* 0x000fe200078efcff */
[----:B------:R-:W-:Y:S01]  /*3eb0*/  @!P4 IMAD.IADD R3, R3, 0x1, -R15 ;  /* 0x000000010303c824 */ /* 0x000fe200078e0a0f */
[C---:B------:R-:W-:Y:S01]  /*3ec0*/  ISETP.GT.U32.AND P3, PT, R15.reuse, R8, PT ;  /* 0x000000080f00720c */ /* 0x040fe20003f64070 */
[----:B0-----:R-:W-:Y:S02]  /*3ed0*/  IMAD.MOV.U32 R2, RZ, RZ, R6 ;  /* 0x000000ffff027224 */ /* 0x001fe400078e0006 */
[----:B------:R-:W-:Y:S01]  /*3ee0*/  IMAD.MOV R7, RZ, RZ, -R7 ;  /* 0x000000ffff077224 */ /* 0x000fe200078e0a07 */
[C---:B------:R-:W-:Y:S01]  /*3ef0*/  ISETP.GT.U32.AND P4, PT, R15.reuse, R3, PT ;  /* 0x000000030f00720c */ /* 0x040fe20003f84070 */
[----:B------:R-:W-:Y:S01]  /*3f00*/  IMAD R11, R15, R4, R11 ;  /* 0x000000040f0b7224 */ /* 0x000fe200078e020b */
[----:B------:R-:W-:Y:S01]  /*3f10*/  IABS R4, R0 ;  /* 0x0000000000047213 */ /* 0x000fe20000000000 */
[----:B------:R-:W-:-:S02]  /*3f20*/  @!P1 IMAD.MOV R2, RZ, RZ, -R2 ;  /* 0x000000ffff029224 */ /* 0x000fc400078e0a02 */
[----:B------:R-:W-:Y:S01]  /*3f30*/  IMAD R18, R15, R7, R18 ;  /* 0x000000070f127224 */ /* 0x000fe200078e0212 */
[----:B------:R-:W-:Y:S01]  /*3f40*/  IABS R7, R5 ;  /* 0x0000000500077213 */ /* 0x000fe20000000000 */
[----:B------:R-:W-:Y:S01]  /*3f50*/  IMAD.HI.U32 R6, R19, R4, RZ ;  /* 0x0000000413067227 */ /* 0x000fe200078e00ff */
[----:B------:R0:W-:Y:S01]  /*3f60*/  STL [R1+0xd8], R2 ;  /* 0x0000d80201007387 */ /* 0x0001e20000100800 */
[C---:B------:R-:W-:Y:S02]  /*3f70*/  ISETP.GT.U32.AND P1, PT, R15.reuse, R11, PT ;  /* 0x0000000b0f00720c */ /* 0x040fe40003f24070 */
[----:B------:R-:W-:Y:S01]  /*3f80*/  @!P2 IMAD.MOV R13, RZ, RZ, -R13 ;  /* 0x000000ffff0da224 */ /* 0x000fe200078e0a0d */
[----:B------:R-:W-:Y:S01]  /*3f90*/  ISETP.GT.U32.AND P2, PT, R15, R18, PT ;  /* 0x000000120f00720c */ /* 0x000fe20003f44070 */
[--C-:B------:R-:W-:Y:S01]  /*3fa0*/  @!P3 IMAD.IADD R8, R8, 0x1, -R15.reuse ;  /* 0x000000010808b824 */ /* 0x100fe200078e0a0f */
[----:B------:R-:W-:Y:S01]  /*3fb0*/  ISETP.GE.AND P3, PT, R9, RZ, PT ;  /* 0x000000ff0900720c */ /* 0x000fe20003f66270 */
[----:B------:R-:W-:Y:S01]  /*3fc0*/  IMAD.MOV R6, RZ, RZ, -R6 ;  /* 0x000000ffff067224 */ /* 0x000fe200078e0a06 */
[----:B------:R1:W-:Y:S01]  /*3fd0*/  STL [R1+0xc4], R13 ;  /* 0x0000c40d01007387 */ /* 0x0003e20000100800 */
[----:B------:R-:W-:Y:S01]  /*3fe0*/  @!P4 IMAD.IADD R3, R3, 0x1, -R15 ;  /* 0x000000010303c824 */ /* 0x000fe200078e0a0f */
[----:B------:R-:W-:Y:S01]  /*3ff0*/  ISETP.GE.AND P4, PT, R0, RZ, PT ;  /* 0x000000ff0000720c */ /* 0x000fe20003f86270 */
[----:B0-----:R-:W-:Y:S01]  /*4000*/  IMAD.MOV.U32 R2, RZ, RZ, R12 ;  /* 0x000000ffff027224 */ /* 0x001fe200078e000c */
[----:B------:R-:W-:Y:S01]  /*4010*/  LOP3.LUT R0, R17, 0x84, RZ, 0xfc, !PT ;  /* 0x0000008411007812 */ /* 0x000fe200078efcff */
[----:B------:R-:W-:-:S04]  /*4020*/  IMAD.HI.U32 R12, R19, R7, RZ ;  /* 0x00000007130c7227 */ /* 0x000fc800078e00ff */
[----:B------:R-:W-:Y:S01]  /*4030*/  @!P0 IMAD.MOV R2, RZ, RZ, -R2 ;  /* 0x000000ffff028224 */ /* 0x000fe200078e0a02 */
[----:B------:R-:W-:Y:S01]  /*4040*/  ISETP.GE.AND P0, PT, R10, RZ, PT ;  /* 0x000000ff0a00720c */ /* 0x000fe20003f06270 */
[----:B------:R-:W-:Y:S01]  /*4050*/  IMAD.MOV R12, RZ, RZ, -R12 ;  /* 0x000000ffff0c7224 */ /* 0x000fe200078e0a0c */
[----:B------:R-:W-:Y:S01]  /*4060*/  IABS R10, R0 ;  /* 0x00000000000a7213 */ /* 0x000fe20000000000 */
[----:B------:R-:W-:Y:S01]  /*4070*/  IMAD R4, R15, R6, R4 ;  /* 0x000000060f047224 */ /* 0x000fe200078e0204 */
[----:B------:R0:W-:Y:S01]  /*4080*/  STL [R1+0xd4], R2 ;  /* 0x0000d40201007387 */ /* 0x0001e20000100800 */
[----:B-1----:R-:W-:Y:S01]  /*4090*/  IMAD.MOV.U32 R13, RZ, RZ, R8 ;  /* 0x000000ffff0d7224 */ /* 0x002fe200078e0008 */
[----:B------:R-:W-:Y:S01]  /*40a0*/  LOP3.LUT R6, R17, 0x82, RZ, 0xfc, !PT ;  /* 0x0000008211067812 */ /* 0x000fe200078efcff */
[----:B------:R-:W-:Y:S01]  /*40b0*/  IMAD R7, R15, R12, R7 ;  /* 0x0000000c0f077224 */ /* 0x000fe200078e0207 */
[----:B------:R-:W-:Y:S01]  /*40c0*/  LOP3.LUT R12, R17, 0x7c, RZ, 0xfc, !PT ;  /* 0x0000007c110c7812 */ /* 0x000fe200078efcff */
[----:B------:R-:W-:Y:S01]  /*40d0*/  @!P5 IMAD.MOV R13, RZ, RZ, -R13 ;  /* 0x000000ffff0dd224 */ /* 0x000fe200078e0a0d */
[----:B------:R-:W-:Y:S01]  /*40e0*/  ISETP.GT.U32.AND P5, PT, R15, R4, PT ;  /* 0x000000040f00720c */ /* 0x000fe20003fa4070 */
[----:B------:R-:W-:-:S02]  /*40f0*/  @!P2 IMAD.IADD R18, R18, 0x1, -R15 ;  /* 0x000000011212a824 */ /* 0x000fc400078e0a0f */
[----:B------:R-:W-:Y:S01]  /*4100*/  @!P1 IMAD.IADD R11, R11, 0x1, -R15 ;  /* 0x000000010b0b9824 */ /* 0x000fe200078e0a0f */
[----:B------:R1:W-:Y:S01]  /*4110*/  STL [R1+0xc8], R13 ;  /* 0x0000c80d01007387 */ /* 0x0003e20000100800 */
[----:B0-----:R-:W-:Y:S01]  /*4120*/  IMAD.MOV.U32 R2, RZ, RZ, R3 ;  /* 0x000000ffff027224 */ /* 0x001fe200078e0003 */
[----:B------:R-:W-:Y:S01]  /*4130*/  ISETP.GT.U32.AND P2, PT, R15, R18, PT ;  /* 0x000000120f00720c */ /* 0x000fe20003f44070 */
[----:B------:R-:W-:Y:S01]  /*4140*/  IMAD.HI.U32 R8, R19, R10, RZ ;  /* 0x0000000a13087227 */ /* 0x000fe200078e00ff */
[----:B------:R-:W-:Y:S02]  /*4150*/  IABS R3, R6 ;  /* 0x0000000600037213 */ /* 0x000fe40000000000 */
[C---:B------:R-:W-:Y:S01]  /*4160*/  ISETP.GT.U32.AND P1, PT, R15.reuse, R11, PT ;  /* 0x0000000b0f00720c */ /* 0x040fe20003f24070 */
[----:B------:R-:W-:Y:S01]  /*4170*/  @!P6 IMAD.MOV R2, RZ, RZ, -R2 ;  /* 0x000000ffff02e224 */ /* 0x000fe200078e0a02 */
[C---:B------:R-:W-:Y:S01]  /*4180*/  ISETP.GT.U32.AND P6, PT, R15.reuse, R7, PT ;  /* 0x000000070f00720c */ /* 0x040fe20003fc4070 */
[--C-:B------:R-:W-:Y:S01]  /*4190*/  @!P5 IMAD.IADD R4, R4, 0x1, -R15.reuse ;  /* 0x000000010404d824 */ /* 0x100fe200078e0a0f */
[----:B-1----:R-:W-:Y:S01]  /*41a0*/  IABS R13, R12 ;  /* 0x0000000c000d7213 */ /* 0x002fe20000000000 */
[----:B------:R-:W-:Y:S01]  /*41b0*/  IMAD.MOV R8, RZ, RZ, -R8 ;  /* 0x000000ffff087224 */ /* 0x000fe200078e0a08 */
[----:B------:R0:W-:Y:S02]  /*41c0*/  STL [R1+0xd0], R2 ;  /* 0x0000d00201007387 */ /* 0x0001e40000100800 */
[----:B------:R-:W-:Y:S01]  /*41d0*/  ISETP.GT.U32.AND P5, PT, R15, R4, PT ;  /* 0x000000040f00720c */ /* 0x000fe20003fa4070 */
[----:B------:R-:W-:Y:S01]  /*41e0*/  @!P2 IMAD.IADD R18, R18, 0x1, -R15 ;  /* 0x000000011212a824 */ /* 0x000fe200078e0a0f */
[----:B------:R-:W-:Y:S01]  /*41f0*/  ISETP.GE.AND P2, PT, R0, RZ, PT ;  /* 0x000000ff0000720c */ /* 0x000fe20003f46270 */
[----:B------:R-:W-:-:S04]  /*4200*/  IMAD.HI.U32 R0, R19, R3, RZ ;  /* 0x0000000313007227 */ /* 0x000fc800078e00ff */
[----:B------:R-:W-:Y:S02]  /*4210*/  @!P6 IMAD.IADD R7, R7, 0x1, -R15 ;  /* 0x000000010707e824 */ /* 0x000fe400078e0a0f */
[----:B------:R-:W-:Y:S02]  /*4220*/  IMAD.MOV R0, RZ, RZ, -R0 ;  /* 0x000000ffff007224 */ /* 0x000fe400078e0a00 */
[C---:B------:R-:W-:Y:S01]  /*4230*/  IMAD R10, R15.reuse, R8, R10 ;  /* 0x000000080f0a7224 */ /* 0x040fe200078e020a */
[C---:B------:R-:W-:Y:S01]  /*4240*/  ISETP.GT.U32.AND P6, PT, R15.reuse, R7, PT ;  /* 0x000000070f00720c */ /* 0x040fe20003fc4070 */
[----:B------:R-:W-:Y:S01]  /*4250*/  IMAD R3, R15, R0, R3 ;  /* 0x000000000f037224 */ /* 0x000fe200078e0203 */
[----:B------:R-:W-:Y:S01]  /*4260*/  LOP3.LUT R0, R17, 0x7a, RZ, 0xfc, !PT ;  /* 0x0000007a11007812 */ /* 0x000fe200078efcff */
[--C-:B------:R-:W-:Y:S01]  /*4270*/  @!P5 IMAD.IADD R4, R4, 0x1, -R15.reuse ;  /* 0x000000010404d824 */ /* 0x100fe200078e0a0f */
[----:B------:R-:W-:Y:S01]  /*4280*/  ISETP.GT.U32.AND P5, PT, R15, R10, PT ;  /* 0x0000000a0f00720c */ /* 0x000fe20003fa4070 */
[----:B------:R-:W-:Y:S01]  /*4290*/  @!P1 IMAD.IADD R11, R11, 0x1, -R15 ;  /* 0x000000010b0b9824 */ /* 0x000fe200078e0a0f */
[----:B------:R-:W-:Y:S01]  /*42a0*/  ISETP.GE.AND P1, PT, R5, RZ, PT ;  /* 0x000000ff0500720c */ /* 0x000fe20003f26270 */
[----:B------:R-:W-:Y:S01]  /*42b0*/  IMAD.HI.U32 R16, R19, R13, RZ ;  /* 0x0000000d13107227 */ /* 0x000fe200078e00ff */
[----:B------:R-:W-:-:S02]  /*42c0*/  LOP3.LUT R5, R17, 0x80, RZ, 0xfc, !PT ;  /* 0x0000008011057812 */ /* 0x000fc400078efcff */
[----:B------:R-:W-:Y:S01]  /*42d0*/  LOP3.LUT R8, R17, 0x78, RZ, 0xfc, !PT ;  /* 0x0000007811087812 */ /* 0x000fe200078efcff */
[----:B0-----:R-:W-:Y:S01]  /*42e0*/  IMAD.MOV.U32 R2, RZ, RZ, R11 ;  /* 0x000000ffff027224 */ /* 0x001fe200078e000b */
[----:B------:R-:W-:Y:S01]  /*42f0*/  IABS R9, R5 ;  /* 0x0000000500097213 */ /* 0x000fe20000000000 */
[--C-:B------:R-:W-:Y:S01]  /*4300*/  @!P6 IMAD.IADD R7, R7, 0x1, -R15.reuse ;  /* 0x000000010707e824 */ /* 0x100fe200078e0a0f */
[----:B------:R-:W-:Y:S01]  /*4310*/  ISETP.GT.U32.AND P6, PT, R15, R3, PT ;  /* 0x000000030f00720c */ /* 0x000fe20003fc4070 */
[----:B------:R-:W-:Y:S01]  /*4320*/  @!P0 IMAD.MOV R2, RZ, RZ, -R2 ;  /* 0x000000ffff028224 */ /* 0x000fe200078e0a02 */
[----:B------:R-:W-:Y:S01]  /*4330*/  LOP3.LUT R11, R17, 0x7e, RZ, 0xfc, !PT ;  /* 0x0000007e110b7812 */ /* 0x000fe200078efcff */
[----:B------:R-:W-:Y:S01]  /*4340*/  @!P5 IMAD.IADD R10, R10, 0x1, -R15 ;  /* 0x000000010a0ad824 */ /* 0x000fe200078e0a0f */
[----:B------:R-:W-:Y:S01]  /*4350*/  ISETP.GE.AND P0, PT, R6, RZ, PT ;  /* 0x000000ff0600720c */ /* 0x000fe20003f06270 */
[----:B------:R-:W-:Y:S01]  /*4360*/  IMAD.HI.U32 R6, R19, R9, RZ ;  /* 0x0000000913067227 */ /* 0x000fe200078e00ff */
[----:B------:R0:W-:Y:S01]  /*4370*/  STL [R1+0xcc], R2 ;  /* 0x0000cc0201007387 */ /* 0x0001e20000100800 */
[----:B------:R-:W-:-:S02]  /*4380*/  IABS R14, R11 ;  /* 0x0000000b000e7213 */ /* 0x000fc40000000000 */
[----:B------:R-:W-:Y:S02]  /*4390*/  IMAD.MOV R6, RZ, RZ, -R6 ;  /* 0x000000ffff067224 */ /* 0x000fe400078e0a06 */
[----:B------:R-:W-:Y:S02]  /*43a0*/  IMAD.MOV R16, RZ, RZ, -R16 ;  /* 0x000000ffff107224 */ /* 0x000fe400078e0a10 */
[----:B------:R-:W-:Y:S01]  /*43b0*/  @!P6 IMAD.IADD R3, R3, 0x1, -R15 ;  /* 0x000000010303e824 */ /* 0x000fe200078e0a0f */
[----:B------:R-:W-:Y:S01]  /*43c0*/  ISETP.GT.U32.AND P6, PT, R15, R10, PT ;  /* 0x0000000a0f00720c */ /* 0x000fe20003fc4070 */
[----:B------:R-:W-:-:S04]  /*43d0*/  IMAD.HI.U32 R20, R19, R14, RZ ;  /* 0x0000000e13147227 */ /* 0x000fc800078e00ff */
[----:B0-----:R-:W-:Y:S02]  /*43e0*/  IMAD.MOV.U32 R2, RZ, RZ, R18 ;  /* 0x000000ffff027224 */ /* 0x001fe400078e0012 */
[----:B------:R-:W-:Y:S01]  /*43f0*/  IMAD R9, R15, R6, R9 ;  /* 0x000000060f097224 */ /* 0x000fe200078e0209 */
[----:B------:R-:W-:Y:S01]  /*4400*/  IABS R6, R0 ;  /* 0x0000000000067213 */ /* 0x000fe20000000000 */
[----:B------:R-:W-:Y:S01]  /*4410*/  @!P3 IMAD.MOV R2, RZ, RZ, -R2 ;  /* 0x000000ffff02b224 */ /* 0x000fe200078e0a02 */
[----:B------:R-:W-:Y:S01]  /*4420*/  ISETP.GE.AND P3, PT, R5, RZ, PT ;  /* 0x000000ff0500720c */ /* 0x000fe20003f66270 */
[----:B------:R-:W-:Y:S01]  /*4430*/  IMAD.MOV R20, RZ, RZ, -R20 ;  /* 0x000000ffff147224 */ /* 0x000fe200078e0a14 */
[C---:B------:R-:W-:Y:S01]  /*4440*/  ISETP.GT.U32.AND P5, PT, R15.reuse, R9, PT ;  /* 0x000000090f00720c */ /* 0x040fe20003fa4070 */
[----:B------:R-:W-:Y:S01]  /*4450*/  IMAD.MOV.U32 R18, RZ, RZ, R6 ;  /* 0x000000ffff127224 */ /* 0x000fe200078e0006 */
[----:B------:R0:W-:Y:S01]  /*4460*/  STL [R1+0xc0], R2 ;  /* 0x0000c00201007387 */ /* 0x0001e20000100800 */
[----:B------:R-:W-:Y:S01]  /*4470*/  IMAD R5, R15, R20, R14 ;  /* 0x000000140f057224 */ /* 0x000fe200078e020e */
[----:B------:R-:W-:Y:S01]  /*4480*/  IABS R14, R8 ;  /* 0x00000008000e7213 */ /* 0x000fe20000000000 */
[----:B------:R-:W-:-:S02]  /*4490*/  @!P6 IMAD.IADD R10, R10, 0x1, -R15 ;  /* 0x000000010a0ae824 */ /* 0x000fc400078e0a0f */
[C---:B------:R-:W-:Y:S01]  /*44a0*/  IMAD R6, R15.reuse, R16, R13 ;  /* 0x000000100f067224 */ /* 0x040fe200078e020d */
[----:B------:R-:W-:Y:S01]  /*44b0*/  ISETP.GT.U32.AND P6, PT, R15, R5, PT ;  /* 0x000000050f00720c */ /* 0x000fe20003fc4070 */
[----:B------:R-:W-:Y:S02]  /*44c0*/  IMAD.MOV.U32 R13, RZ, RZ, R7 ;  /* 0x000000ffff0d7224 */ /* 0x000fe400078e0007 */
[----:B------:R-:W-:-:S04]  /*44d0*/  IMAD.HI.U32 R7, R19, R14, RZ ;  /* 0x0000000e13077227 */ /* 0x000fc800078e00ff */
[----:B0-----:R-:W-:Y:S02]  /*44e0*/  IMAD.MOV.U32 R2, RZ, RZ, R4 ;  /* 0x000000ffff027224 */ /* 0x001fe400078e0004 */
[----:B------:R-:W-:-:S04]  /*44f0*/  IMAD.HI.U32 R4, R19, R18, RZ ;  /* 0x0000001213047227 */ /* 0x000fc800078e00ff */
[----:B------:R-:W-:Y:S01]  /*4500*/  @!P4 IMAD.MOV R2, RZ, RZ, -R2 ;  /* 0x000000ffff02c224 */ /* 0x000fe200078e0a02 */
[----:B------:R-:W-:Y:S01]  /*4510*/  ISETP.GT.U32.AND P4, PT, R15, R3, PT ;  /* 0x000000030f00720c */ /* 0x000fe20003f84070 */
[----:B------:R-:W-:Y:S02]  /*4520*/  IMAD.MOV R4, RZ, RZ, -R4 ;  /* 0x000000ffff047224 */ /* 0x000fe400078e0a04 */
[--C-:B------:R-:W-:Y:S01]  /*4530*/  @!P5 IMAD.IADD R9, R9, 0x1, -R15.reuse ;  /* 0x000000010909d824 */ /* 0x100fe200078e0a0f */
[----:B------:R0:W-:Y:S01]  /*4540*/  STL [R1+0xb8], R2 ;  /* 0x0000b80201007387 */ /* 0x0001e20000100800 */
[----:B------:R-:W-:Y:S02]  /*4550*/  IMAD R4, R15, R4, R18 ;  /* 0x000000040f047224 */ /* 0x000fe400078e0212 */
[----:B------:R-:W-:Y:S01]  /*4560*/  @!P6 IMAD.IADD R5, R5, 0x1, -R15 ;  /* 0x000000010505e824 */ /* 0x000fe200078e0a0f */
[C---:B------:R-:W-:Y:S01]  /*4570*/  ISETP.GT.U32.AND P5, PT, R15.reuse, R9, PT ;  /* 0x000000090f00720c */ /* 0x040fe20003fa4070 */
[----:B------:R-:W-:Y:S01]  /*4580*/  @!P1 IMAD.MOV R13, RZ, RZ, -R13 ;  /* 0x000000ffff0d9224 */ /* 0x000fe200078e0a0d */
[----:B------:R-:W-:Y:S01]  /*4590*/  ISETP.GT.U32.AND P6, PT, R15, R4, PT ;  /* 0x000000040f00720c */ /* 0x000fe20003fc4070 */
[----:B------:R-:W-:Y:S01]  /*45a0*/  IMAD.MOV R7, RZ, RZ, -R7 ;  /* 0x000000ffff077224 */ /* 0x000fe200078e0a07 */
[----:B------:R-:W-:Y:S01]  /*45b0*/  ISETP.GE.AND P1, PT, R11, RZ, PT ;  /* 0x000000ff0b00720c */ /* 0x000fe20003f26270 */
[----:B------:R-:W-:Y:S01]  /*45c0*/  @!P4 IMAD.IADD R3, R3, 0x1, -R15 ;  /* 0x000000010303c824 */ /* 0x000fe200078e0a0f */
[----:B------:R-:W-:Y:S01]  /*45d0*/  STL [R1+0xb0], R13 ;  /* 0x0000b00d01007387 */ /* 0x000fe20000100800 */
[----:B0-----:R-:W-:Y:S01]  /*45e0*/  IMAD.MOV.U32 R2, RZ, RZ, R10 ;  /* 0x000000ffff027224 */ /* 0x001fe200078e000a */
[----:B------:R-:W-:-:S02]  /*45f0*/  ISETP.GE.AND P4, PT, R12, RZ, PT ;  /* 0x000000ff0c00720c */ /* 0x000fc40003f86270 */
[----:B------:R-:W-:Y:S01]  /*4600*/  LOP3.LUT R12, R17, 0x76, RZ, 0xfc, !PT ;  /* 0x00000076110c7812 */ /* 0x000fe200078efcff */
[----:B------:R-:W-:Y:S01]  /*4610*/  @!P2 IMAD.MOV R2, RZ, RZ, -R2 ;  /* 0x000000ffff02a224 */ /* 0x000fe200078e0a02 */
[----:B------:R-:W-:Y:S01]  /*4620*/  ISETP.GT.U32.AND P2, PT, R15, R6, PT ;  /* 0x000000060f00720c */ /* 0x000fe20003f44070 */
[--C-:B------:R-:W-:Y:S01]  /*4630*/  @!P5 IMAD.IADD R9, R9, 0x1, -R15.reuse ;  /* 0x000000010909d824 */ /* 0x100fe200078e0a0f */
[----:B------:R-:W-:Y:S01]  /*4640*/  ISETP.GE.AND P5, PT, R0, RZ, PT ;  /* 0x000000ff0000720c */ /* 0x000fe20003fa6270 */
[----:B------:R-:W-:Y:S01]  /*4650*/  IMAD R0, R15, R7, R14 ;  /* 0x000000070f007224 */ /* 0x000fe200078e020e */
[----:B------:R0:W-:Y:S01]  /*4660*/  STL [R1+0xac], R2 ;  /* 0x0000ac0201007387 */ /* 0x0001e20000100800 */
[----:B------:R-:W-:Y:S01]  /*4670*/  @!P6 IMAD.IADD R4, R4, 0x1, -R15 ;  /* 0x000000010404e824 */ /* 0x000fe200078e0a0f */
[----:B------:R-:W-:Y:S01]  /*4680*/  IABS R14, R12 ;  /* 0x0000000c000e7213 */ /* 0x000fe20000000000 */
[----:B------:R-:W-:Y:S01]  /*4690*/  @!P3 IMAD.MOV R9, RZ, RZ, -R9 ;  /* 0x000000ffff09b224 */ /* 0x000fe200078e0a09 */
[----:B------:R-:W-:-:S02]  /*46a0*/  LOP3.LUT R7, R17, 0x74, RZ, 0xfc, !PT ;  /* 0x0000007411077812 */ /* 0x000fc400078efcff */
[----:B------:R-:W-:Y:S01]  /*46b0*/  ISETP.GT.U32.AND P6, PT, R15, R4, PT ;  /* 0x000000040f00720c */ /* 0x000fe20003fc4070 */
[----:B------:R-:W-:Y:S01]  /*46c0*/  IMAD.HI.U32 R18, R19, R14, RZ ;  /* 0x0000000e13127227 */ /* 0x000fe200078e00ff */
[----:B------:R-:W-:Y:S02]  /*46d0*/  LOP3.LUT R11, R17, 0x72, RZ, 0xfc, !PT ;  /* 0x00000072110b7812 */ /* 0x000fe400078efcff */
[----:B------:R-:W-:Y:S01]  /*46e0*/  IABS R16, R7 ;  /* 0x0000000700107213 */ /* 0x000fe20000000000 */
[----:B------:R-:W-:Y:S01]  /*46f0*/  @!P2 IMAD.IADD R6, R6, 0x1, -R15 ;  /* 0x000000010606a824 */ /* 0x000fe200078e0a0f */
[----:B------:R-:W-:Y:S01]  /*4700*/  ISETP.GT.U32.AND P2, PT, R15, R5, PT ;  /* 0x000000050f00720c */ /* 0x000fe20003f44070 */
[----:B0-----:R-:W-:Y:S01]  /*4710*/  IMAD.MOV.U32 R2, RZ, RZ, R3 ;  /* 0x000000ffff027224 */ /* 0x001fe200078e0003 */
[----:B------:R-:W-:Y:S01]  /*4720*/  LOP3.LUT R3, R17, 0x70, RZ, 0xfc, !PT ;  /* 0x0000007011037812 */ /* 0x000fe200078efcff */
[----:B------:R-:W-:Y:S01]  /*4730*/  IMAD.MOV R18, RZ, RZ, -R18 ;  /* 0x000000ffff127224 */ /* 0x000fe200078e0a12 */
[----:B------:R-:W-:Y:S01]  /*4740*/  IABS R13, R11 ;  /* 0x0000000b000d7213 */ /* 0x000fe20000000000 */
[----:B------:R-:W-:Y:S01]  /*4750*/  @!P0 IMAD.MOV R2, RZ, RZ, -R2 ;  /* 0x000000ffff028224 */ /* 0x000fe200078e0a02 */
[----:B------:R-:W-:Y:S01]  /*4760*/  ISETP.GT.U32.AND P0, PT, R15, R6, PT ;  /* 0x000000060f00720c */ /* 0x000fe20003f04070 */
[--C-:B------:R-:W-:Y:S01]  /*4770*/  @!P6 IMAD.IADD R4, R4, 0x1, -R15.reuse ;  /* 0x000000010404e824 */ /* 0x100fe200078e0a0f */
[----:B------:R-:W-:Y:S01]  /*4780*/  IABS R10, R3 ;  /* 0x00000003000a7213 */ /* 0x000fe20000000000 */
[----:B------:R-:W-:Y:S01]  /*4790*/  IMAD.HI.U32 R20, R19, R13, RZ ;  /* 0x0000000d13147227 */ /* 0x000fe200078e00ff */
[----:B------:R0:W-:Y:S03]  /*47a0*/  STL [R1+0xa8], R2 ;  /* 0x0000a80201007387 */ /* 0x0001e60000100800 */
[--C-:B------:R-:W-:Y:S01]  /*47b0*/  @!P2 IMAD.IADD R5, R5, 0x1, -R15.reuse ;  /* 0x000000010505a824 */ /* 0x100fe200078e0a0f */
[C---:B------:R-:W-:Y:S01]  /*47c0*/  ISETP.GT.U32.AND P2, PT, R15.reuse, R0, PT ;  /* 0x000000000f00720c */ /* 0x040fe20003f44070 */
[----:B------:R-:W-:Y:S01]  /*47d0*/  IMAD.MOV R20, RZ, RZ, -R20 ;  /* 0x000000ffff147224 */ /* 0x000fe200078e0a14 */
[----:B------:R1:W-:Y:S03]  /*47e0*/  STL [R1+0xa4], R9 ;  /* 0x0000a40901007387 */ /* 0x0003e60000100800 */
[----:B------:R-:W-:Y:S01]  /*47f0*/  @!P0 IMAD.IADD R6, R6, 0x1, -R15 ;  /* 0x0000000106068824 */ /* 0x000fe200078e0a0f */
[----:B------:R-:W-:Y:S01]  /*4800*/  ISETP.GE.AND P0, PT, R8, RZ, PT ;  /* 0x000000ff0800720c */ /* 0x000fe20003f06270 */
[----:B------:R-:W-:-:S02]  /*4810*/  IMAD R8, R15, R18, R14 ;  /* 0x000000120f087224 */ /* 0x000fc400078e020e */
[----:B------:R-:W-:-:S03]  /*4820*/  IMAD.HI.U32 R18, R19, R10, RZ ;  /* 0x0000000a13127227 */ /* 0x000fc600078e00ff */
[----:B------:R-:W-:Y:S01]  /*4830*/  ISETP.GT.U32.AND P6, PT, R15, R8, PT ;  /* 0x000000080f00720c */ /* 0x000fe20003fc4070 */
[----:B------:R-:W-:Y:S01]  /*4840*/  @!P2 IMAD.IADD R0, R0, 0x1, -R15 ;  /* 0x000000010000a824 */ /* 0x000fe200078e0a0f */
[----:B------:R-:W-:Y:S01]  /*4850*/  ISETP.GE.AND P2, PT, R12, RZ, PT ;  /* 0x000000ff0c00720c */ /* 0x000fe20003f46270 */
[----:B------:R-:W-:Y:S01]  /*4860*/  IMAD.MOV R18, RZ, RZ, -R18 ;  /* 0x000000ffff127224 */ /* 0x000fe200078e0a12 */
[----:B------:R-:W-:Y:S01]  /*4870*/  LOP3.LUT R12, R17, 0x6e, RZ, 0xfc, !PT ;  /* 0x0000006e110c7812 */ /* 0x000fe200078efcff */
[----:B------:R-:W-:Y:S01]  /*4880*/  IMAD.HI.U32 R14, R19, R16, RZ ;  /* 0x00000010130e7227 */ /* 0x000fe200078e00ff */
[----:B------:R-:W-:-:S03]  /*4890*/  ISETP.GT.U32.AND P3, PT, R15, R0, PT ;  /* 0x000000000f00720c */ /* 0x000fc60003f64070 */
[C---:B------:R-:W-:Y:S01]  /*48a0*/  IMAD R10, R15.reuse, R18, R10 ;  /* 0x000000120f0a7224 */ /* 0x040fe200078e020a */
[----:B------:R-:W-:Y:S01]  /*48b0*/  IABS R18, R12 ;  /* 0x0000000c00127213 */ /* 0x000fe20000000000 */
[----:B------:R-:W-:Y:S02]  /*48c0*/  IMAD.MOV R14, RZ, RZ, -R14 ;  /* 0x000000ffff0e7224 */ /* 0x000fe400078e0a0e */
[----:B0-----:R-:W-:Y:S02]  /*48d0*/  IMAD.MOV.U32 R2, RZ, RZ, R5 ;  /* 0x000000ffff027224 */ /* 0x001fe400078e0005 */
[----:B------:R-:W-:Y:S02]  /*48e0*/  IMAD.MOV.U32 R5, RZ, RZ, R18 ;  /* 0x000000ffff057224 */ /* 0x000fe400078e0012 */
[----:B------:R-:W-:Y:S01]  /*48f0*/  IMAD R14, R15, R14, R16 ;  /* 0x0000000e0f0e7224 */ /* 0x000fe200078e0210 */
[----:B------:R-:W-:Y:S01]  /*4900*/  LOP3.LUT R16, R17, 0x6c, RZ, 0xfc, !PT ;  /* 0x0000006c11107812 */ /* 0x000fe200078efcff */
[----:B------:R-:W-:-:S02]  /*4910*/  IMAD R13, R15, R20, R13 ;  /* 0x000000140f0d7224 */ /* 0x000fc400078e020d */
[--C-:B------:R-:W-:Y:S01]  /*4920*/  @!P6 IMAD.IADD R8, R8, 0x1, -R15.reuse ;  /* 0x000000010808e824 */ /* 0x100fe200078e0a0f */
[----:B-1----:R-:W-:Y:S01]  /*4930*/  IABS R9, R16 ;  /* 0x0000001000097213 */ /* 0x002fe20000000000 */
[----:B------:R-:W-:Y:S02]  /*4940*/  IMAD.MOV.U32 R18, RZ, RZ, R6 ;  /* 0x000000ffff127224 */ /* 0x000fe400078e0006 */
[----:B------:R-:W-:Y:S01]  /*4950*/  @!P1 IMAD.MOV R2, RZ, RZ, -R2 ;  /* 0x000000ffff029224 */ /* 0x000fe200078e0a02 */
[C---:B------:R-:W-:Y:S01]  /*4960*/  ISETP.GT.U32.AND P6, PT, R15.reuse, R8, PT ;  /* 0x000000080f00720c */ /* 0x040fe20003fc4070 */
[----:B------:R-:W-:Y:S01]  /*4970*/  @!P4 IMAD.MOV R18, RZ, RZ, -R18 ;  /* 0x000000ffff12c224 */ /* 0x000fe200078e0a12 */
[C---:B------:R-:W-:Y:S01]  /*4980*/  ISETP.GT.U32.AND P1, PT, R15.reuse, R14, PT ;  /* 0x0000000e0f00720c */ /* 0x040fe20003f24070 */
[----:B------:R-:W-:Y:S01]  /*4990*/  @!P3 IMAD.IADD R0, R0, 0x1, -R15 ;  /* 0x000000010000b824 */ /* 0x000fe200078e0a0f */
[C---:B------:R-:W-:Y:S01]  /*49a0*/  ISETP.GT.U32.AND P4, PT, R15.reuse, R13, PT ;  /* 0x0000000d0f00720c */ /* 0x040fe20003f84070 */
[----:B------:R0:W-:Y:S01]  /*49b0*/  STL [R1+0xa0], R2 ;  /* 0x0000a00201007387 */ /* 0x0001e20000100800 */
[----:B------:R-:W-:Y:S01]  /*49c0*/  ISETP.GT.U32.AND P3, PT, R15, R10, PT ;  /* 0x0000000a0f00720c */ /* 0x000fe20003f64070 */
[----:B------:R-:W-:-:S02]  /*49d0*/  IMAD.HI.U32 R6, R19, R5, RZ ;  /* 0x0000000513067227 */ /* 0x000fc400078e00ff */
[----:B------:R1:W-:Y:S02]  /*49e0*/  STL [R1+0x9c], R18 ;  /* 0x00009c1201007387 */ /* 0x0003e40000100800 */
[----:B------:R-:W-:Y:S02]  /*49f0*/  IMAD.MOV R6, RZ, RZ, -R6 ;  /* 0x000000ffff067224 */ /* 0x000fe400078e0a06 */
[--C-:B------:R-:W-:Y:S01]  /*4a00*/  @!P6 IMAD.IADD R8, R8, 0x1, -R15.reuse ;  /* 0x000000010808e824 */ /* 0x100fe200078e0a0f */
[----:B------:R-:W-:Y:S01]  /*4a10*/  ISETP.GE.AND P6, PT, R11, RZ, PT ;  /* 0x000000ff0b00720c */ /* 0x000fe20003fc6270 */
[----:B0-----:R-:W-:Y:S02]  /*4a20*/  IMAD.MOV.U32 R2, RZ, RZ, R4 ;  /* 0x000000ffff027224 */ /* 0x001fe400078e0004 */
[--C-:B------:R-:W-:Y:S01]  /*4a30*/  @!P1 IMAD.IADD R14, R14, 0x1, -R15.reuse ;  /* 0x000000010e0e9824 */ /* 0x100fe200078e0a0f */
[----:B------:R-:W-:Y:S01]  /*4a40*/  ISETP.GE.AND P1, PT, R3, RZ, PT ;  /* 0x000000ff0300720c */ /* 0x000fe20003f26270 */
[----:B------:R-:W-:Y:S01]  /*4a50*/  @!P5 IMAD.MOV R2, RZ, RZ, -R2 ;  /* 0x000000ffff02d224 */ /* 0x000fe200078e0a02 */
[----:B------:R-:W-:Y:S01]  /*4a60*/  ISETP.GE.AND P5, PT, R7, RZ, PT ;  /* 0x000000ff0700720c */ /* 0x000fe20003fa6270 */
[----:B------:R-:W-:Y:S01]  /*4a70*/  @!P4 IMAD.IADD R13, R13, 0x1, -R15 ;  /* 0x000000010d0dc824 */ /* 0x000fe200078e0a0f */
[C---:B------:R-:W-:Y:S01]  /*4a80*/  ISETP.GT.U32.AND P4, PT, R15.reuse, R14, PT ;  /* 0x0000000e0f00720c */ /* 0x040fe20003f84070 */
[----:B------:R-:W-:Y:S01]  /*4a90*/  IMAD.MOV.U32 R4, RZ, RZ, R9 ;  /* 0x000000ffff047224 */ /* 0x000fe200078e0009 */
[----:B------:R0:W-:Y:S01]  /*4aa0*/  STL [R1+0x98], R2 ;  /* 0x0000980201007387 */ /* 0x0001e20000100800 */
[----:B------:R-:W-:Y:S01]  /*4ab0*/  IMAD R5, R15, R6, R5 ;  /* 0x000000060f057224 */ /* 0x000fe200078e0205 */
[----:B------:R-:W-:Y:S01]  /*4ac0*/  LOP3.LUT R9, R17, 0x6a, RZ, 0xfc, !PT ;  /* 0x0000006a11097812 */ /* 0x000fe200078efcff */
[----:B------:R-:W-:Y:S01]  /*4ad0*/  @!P3 IMAD.IADD R10, R10, 0x1, -R15 ;  /* 0x000000010a0ab824 */ /* 0x000fe200078e0a0f */
[----:B------:R-:W-:Y:S01]  /*4ae0*/  ISETP.GT.U32.AND P3, PT, R15, R13, PT ;  /* 0x0000000d0f00720c */ /* 0x000fe20003f64070 */
[----:B------:R-:W-:Y:S01]  /*4af0*/  IMAD.HI.U32 R3, R19, R4, RZ ;  /* 0x0000000413037227 */ /* 0x000fe200078e00ff */
[----:B------:R-:W-:-:S02]  /*4b00*/  LOP3.LUT R6, R17, 0x68, RZ, 0xfc, !PT ;  /* 0x0000006811067812 */ /* 0x000fc400078efcff */
[C---:B------:R-:W-:Y:S01]  /*4b10*/  LOP3.LUT R7, R17.reuse, 0x66, RZ, 0xfc, !PT ;  /* 0x0000006611077812 */ /* 0x040fe200078efcff */
[----:B------:R-:W-:Y:S01]  /*4b20*/  IMAD.MOV R3, RZ, RZ, -R3 ;  /* 0x000000ffff037224 */ /* 0x000fe200078e0a03 */
[----:B-1----:R-:W-:Y:S01]  /*4b30*/  LOP3.LUT R18, R17, 0x64, RZ, 0xfc, !PT ;  /* 0x0000006411127812 */ /* 0x002fe200078efcff */
[----:B0-----:R-:W-:Y:S02]  /*4b40*/  IMAD.MOV.U32 R2, RZ, RZ, R0 ;  /* 0x000000ffff027224 */ /* 0x001fe400078e0000 */
[----:B------:R-:W-:Y:S02]  /*4b50*/  IMAD.MOV.U32 R0, RZ, RZ, R8 ;  /* 0x000000ffff007224 */ /* 0x000fe400078e0008 */
[C---:B------:R-:W-:Y:S01]  /*4b60*/  IMAD R4, R15.reuse, R3, R4 ;  /* 0x000000030f047224 */ /* 0x040fe200078e0204 */
[----:B------:R-:W-:Y:S01]  /*4b70*/  IABS R3, R9 ;  /* 0x0000000900037213 */ /* 0x000fe20000000000 */
[----:B------:R-:W-:Y:S01]  /*4b80*/  @!P2 IMAD.MOV R0, RZ, RZ, -R0 ;  /* 0x000000ffff00a224 */ /* 0x000fe200078e0a00 */
[C---:B------:R-:W-:Y:S01]  /*4b90*/  ISETP.GT.U32.AND P2, PT, R15.reuse, R5, PT ;  /* 0x000000050f00720c */ /* 0x040fe20003f44070 */
[----:B------:R-:W-:Y:S01]  /*4ba0*/  @!P0 IMAD.MOV R2, RZ, RZ, -R2 ;  /* 0x000000ffff028224 */ /* 0x000fe200078e0a02 */
[----:B------:R-:W-:Y:S01]  /*4bb0*/  ISETP.GT.U32.AND P0, PT, R15, R10, PT ;  /* 0x0000000a0f00720c */ /* 0x000fe20003f04070 */
[--C-:B------:R-:W-:Y:S01]  /*4bc0*/  @!P4 IMAD.IADD R14, R14, 0x1, -R15.reuse ;  /* 0x000000010e0ec824 */ /* 0x100fe200078e0a0f */
[----:B------:R-:W-:Y:S01]  /*4bd0*/  ISETP.GE.AND P4, PT, R12, RZ, PT ;  /* 0x000000ff0c00720c */ /* 0x000fe20003f86270 */
[----:B------:R-:W-:Y:S01]  /*4be0*/  @!P3 IMAD.IADD R13, R13, 0x1, -R15 ;  /* 0x000000010d0db824 */ /* 0x000fe200078e0a0f */
[----:B------:R-:W-:Y:S01]  /*4bf0*/  ISETP.GT.U32.AND P3, PT, R15, R4, PT ;  /* 0x000000040f00720c */ /* 0x000fe20003f64070 */
[----:B------:R0:W-:Y:S01]  /*4c00*/  STL [R1+0x94], R2 ;  /* 0x0000940201007387 */ /* 0x0001e20000100800 */
[----:B------:R-:W-:-:S03]  /*4c10*/  IMAD.HI.U32 R11, R19, R3, RZ ;  /* 0x00000003130b7227 */ /* 0x000fc600078e00ff */
[----:B------:R1:W-:Y:S01]  /*4c20*/  STL [R1+0x90], R0 ;  /* 0x0000900001007387 */ /* 0x0003e20000100800 */
[----:B------:R-:W-:Y:S02]  /*4c30*/  IMAD.MOV R11, RZ, RZ, -R11 ;  /* 0x000000ffff0b7224 */ /* 0x000fe400078e0a0b */
[--C-:B------:R-:W-:Y:S01]  /*4c40*/  @!P2 IMAD.IADD R5, R5, 0x1, -R15.reuse ;  /* 0x000000010505a824 */ /* 0x100fe200078e0a0f */
[----:B------:R-:W-:Y:S01]  /*4c50*/  ISETP.GE.AND P2, PT, R9, RZ, PT ;  /* 0x000000ff0900720c */ /* 0x000fe20003f46270 */
[--C-:B------:R-:W-:Y:S01]  /*4c60*/  @!P0 IMAD.IADD R10, R10, 0x1, -R15.reuse ;  /* 0x000000010a0a8824 */ /* 0x100fe200078e0a0f */
[----:B------:R-:W-:Y:S01]  /*4c70*/  IABS R9, R7 ;  /* 0x0000000700097213 */ /* 0x000fe20000000000 */
[----:B0-----:R-:W-:Y:S01]  /*4c80*/  IMAD.MOV.U32 R2, RZ, RZ, R14 ;  /* 0x000000ffff027224 */ /* 0x001fe200078e000e */
[----:B------:R-:W-:Y:S01]  /*4c90*/  ISETP.GE.AND P0, PT, R16, RZ, PT ;  /* 0x000000ff1000720c */ /* 0x000fe20003f06270 */
[----:B------:R-:W-:Y:S01]  /*4ca0*/  @!P3 IMAD.IADD R4, R4, 0x1, -R15 ;  /* 0x000000010404b824 */ /* 0x000fe200078e0a0f */
[----:B-1----:R-:W-:Y:S01]  /*4cb0*/  IABS R0, R6 ;  /* 0x0000000600007213 */ /* 0x002fe20000000000 */
[----:B------:R-:W-:Y:S01]  /*4cc0*/  @!P5 IMAD.MOV R2, RZ, RZ, -R2 ;  /* 0x000000ffff02d224 */ /* 0x000fe200078e0a02 */
[C---:B------:R-:W-:Y:S01]  /*4cd0*/  ISETP.GT.U32.AND P5, PT, R15.reuse, R5, PT ;  /* 0x000000050f00720c */ /* 0x040fe20003fa4070 */
[----:B------:R-:W-:Y:S01]  /*4ce0*/  IMAD.MOV.U32 R12, RZ, RZ, R13 ;  /* 0x000000ffff0c7224 */ /* 0x000fe200078e000d */
[----:B------:R-:W-:Y:S01]  /*4cf0*/  ISETP.GT.U32.AND P3, PT, R15, R4, PT ;  /* 0x000000040f00720c */ /* 0x000fe20003f64070 */
[----:B------:R-:W-:Y:S01]  /*4d00*/  IMAD.HI.U32 R8, R19, R0, RZ ;  /* 0x0000000013087227 */ /* 0x000fe200078e00ff */
[----:B------:R0:W-:Y:S03]  /*4d10*/  STL [R1+0x80], R2 ;  /* 0x0000800201007387 */ /* 0x0001e60000100800 */
[----:B------:R-:W-:-:S02]  /*4d20*/  IMAD.MOV R8, RZ, RZ, -R8 ;  /* 0x000000ffff087224 */ /* 0x000fc400078e0a08 */
[----:B------:R-:W-:Y:S01]  /*4d30*/  IMAD R3, R15, R11, R3 ;  /* 0x0000000b0f037224 */ /* 0x000fe200078e0203 */
[----:B------:R-:W-:Y:S01]  /*4d40*/  LOP3.LUT R11, R17, 0x58, RZ, 0xfc, !PT ;  /* 0x00000058110b7812 */ /* 0x000fe200078efcff */
[C---:B------:R-:W-:Y:S02]  /*4d50*/  IMAD R0, R15.reuse, R8, R0 ;  /* 0x000000080f007224 */ /* 0x040fe400078e0200 */
[----:B------:R-:W-:Y:S01]  /*4d60*/  @!P6 IMAD.MOV R12, RZ, RZ, -R12 ;  /* 0x000000ffff0ce224 */ /* 0x000fe200078e0a0c */
[----:B------:R-:W-:Y:S01]  /*4d70*/  ISETP.GT.U32.AND P6, PT, R15, R3, PT ;  /* 0x000000030f00720c */ /* 0x000fe20003fc4070 */
[----:B0-----:R-:W-:Y:S02]  /*4d80*/  IMAD.MOV.U32 R2, RZ, RZ, R10 ;  /* 0x000000ffff027224 */ /* 0x001fe400078e000a */
[----:B------:R-:W-:Y:S01]  /*4d90*/  @!P5 IMAD.IADD R5, R5, 0x1, -R15 ;  /* 0x000000010505d824 */ /* 0x000fe200078e0a0f */
[----:B------:R-:W-:Y:S01]  /*4da0*/  ISETP.GT.U32.AND P5, PT, R15, R0, PT ;  /* 0x000000000f00720c */ /* 0x000fe20003fa4070 */
[----:B------:R-:W-:Y:S01]  /*4db0*/  @!P1 IMAD.MOV R2, RZ, RZ, -R2 ;  /* 0x000000ffff029224 */ /* 0x000fe200078e0a02 */
[----:B------:R0:W-:Y:S01]  /*4dc0*/  STL [R1+0x84], R12 ;  /* 0x0000840c01007387 */ /* 0x0001e20000100800 */
[----:B------:R-:W-:Y:S01]  /*4dd0*/  IMAD.MOV.U32 R14, RZ, RZ, R9 ;  /* 0x000000ffff0e7224 */ /* 0x000fe200078e0009 */
[----:B------:R-:W-:Y:S01]  /*4de0*/  ISETP.GE.AND P1, PT, R6, RZ, PT ;  /* 0x000000ff0600720c */ /* 0x000fe20003f26270 */
[----:B------:R-:W-:Y:S01]  /*4df0*/  @!P3 IMAD.IADD R4, R4, 0x1, -R15 ;  /* 0x000000010404b824 */ /* 0x000fe200078e0a0f */
[----:B------:R1:W-:Y:S01]  /*4e00*/  STL [R1+0x88], R2 ;  /* 0x0000880201007387 */ /* 0x0003e20000100800 */
[----:B------:R-:W-:Y:S01]  /*4e10*/  IMAD.HI.U32 R8, R19, R14, RZ ;  /* 0x0000000e13087227 */ /* 0x000fe200078e00ff */
[----:B------:R-:W-:-:S02]  /*4e20*/  ISETP.GE.AND P3, PT, R7, RZ, PT ;  /* 0x000000ff0700720c */ /* 0x000fc40003f66270 */
[C---:B------:R-:W-:Y:S01]  /*4e30*/  LOP3.LUT R7, R17.reuse, 0x60, RZ, 0xfc, !PT ;  /* 0x0000006011077812 */ /* 0x040fe200078efcff */
[----:B------:R-:W-:Y:S01]  /*4e40*/  IMAD.MOV R8, RZ, RZ, -R8 ;  /* 0x000000ffff087224 */ /* 0x000fe200078e0a08 */
[----:B0-----:R-:W-:Y:S01]  /*4e50*/  LOP3.LUT R12, R17, 0x56, RZ, 0xfc, !PT ;  /* 0x00000056110c7812 */ /* 0x001fe200078efcff */
[----:B------:R-:W-:Y:S01]  /*4e60*/  @!P6 IMAD.IADD R3, R3, 0x1, -R15 ;  /* 0x000000010303e824 */ /* 0x000fe200078e0a0f */
[----:B------:R-:W-:Y:S01]  /*4e70*/  ISETP.GE.AND P6, PT, R18, RZ, PT ;  /* 0x000000ff1200720c */ /* 0x000fe20003fc6270 */
[----:B------:R-:W-:Y:S01]  /*4e80*/  IMAD R14, R15, R8, R14 ;  /* 0x000000080f0e7224 */ /* 0x000fe200078e020e */
[----:B------:R-:W-:Y:S01]  /*4e90*/  IABS R18, R18 ;  /* 0x0000001200127213 */ /* 0x000fe20000000000 */
[----:B-1----:R-:W-:Y:S01]  /*4ea0*/  IMAD.MOV.U32 R2, RZ, RZ, R5 ;  /* 0x000000ffff027224 */ /* 0x002fe200078e0005 */
[----:B------:R-:W-:Y:S01]  /*4eb0*/  LOP3.LUT R8, R17, 0x62, RZ, 0xfc, !PT ;  /* 0x0000006211087812 */ /* 0x000fe200078efcff */
[----:B------:R-:W-:Y:S01]  /*4ec0*/  @!P5 IMAD.IADD R0, R0, 0x1, -R15 ;  /* 0x000000010000d824 */ /* 0x000fe200078e0a0f */
[----:B------:R-:W-:Y:S01]  /*4ed0*/  IABS R5, R7 ;  /* 0x0000000700057213 */ /* 0x000fe20000000000 */
[----:B------:R-:W-:Y:S01]  /*4ee0*/  @!P4 IMAD.MOV R2, RZ, RZ, -R2 ;  /* 0x000000ffff02c224 */ /* 0x000fe200078e0a02 */
[----:B------:R-:W-:Y:S01]  /*4ef0*/  ISETP.GT.U32.AND P4, PT, R15, R3, PT ;  /* 0x000000030f00720c */ /* 0x000fe20003f84070 */
[----:B------:R-:W-:Y:S01]  /*4f00*/  IMAD.HI.U32 R10, R19, R18, RZ ;  /* 0x00000012130a7227 */ /* 0x000fe200078e00ff */
[----:B------:R-:W-:-:S02]  /*4f10*/  ISETP.GT.U32.AND P5, PT, R15, R0, PT ;  /* 0x000000000f00720c */ /* 0x000fc40003fa4070 */
[----:B------:R0:W-:Y:S01]  /*4f20*/  STL [R1+0x8c], R2 ;  /* 0x00008c0201007387 */ /* 0x0001e20000100800 */
[----:B------:R-:W-:-:S05]  /*4f30*/  IABS R9, R8 ;  /* 0x0000000800097213 */ /* 0x000fca0000000000 */
[----:B------:R-:W-:-:S04]  /*4f40*/  IMAD.HI.U32 R6, R19, R9, RZ ;  /* 0x0000000913067227 */ /* 0x000fc800078e00ff */
[----:B0-----:R-:W-:Y:S02]  /*4f50*/  IMAD.MOV.U32 R2, RZ, RZ, R4 ;  /* 0x000000ffff027224 */ /* 0x001fe400078e0004 */
[--C-:B------:R-:W-:Y:S01]  /*4f60*/  @!P4 IMAD.IADD R3, R3, 0x1, -R15.reuse ;  /* 0x000000010303c824 */ /* 0x100fe200078e0a0f */
[----:B------:R-:W-:Y:S01]  /*4f70*/  ISETP.GE.AND P4, PT, R8, RZ, PT ;  /* 0x000000ff0800720c */ /* 0x000fe20003f86270 */
[----:B------:R-:W-:Y:S01]  /*4f80*/  @!P0 IMAD.MOV R2, RZ, RZ, -R2 ;  /* 0x000000ffff028224 */ /* 0x000fe200078e0a02 */
[----:B------:R-:W-:Y:S01]  /*4f90*/  ISETP.GT.U32.AND P0, PT, R15, R14, PT ;  /* 0x0000000e0f00720c */ /* 0x000fe20003f04070 */
[----:B------:R-:W-:Y:S01]  /*4fa0*/  IMAD.MOV R8, RZ, RZ, -R10 ;  /* 0x000000ffff087224 */ /* 0x000fe200078e0a0a */
[----:B------:R-:W-:Y:S01]  /*4fb0*/  LOP3.LUT R10, R17, 0x5a, RZ, 0xfc, !PT ;  /* 0x0000005a110a7812 */ /* 0x000fe200078efcff */
[----:B------:R-:W-:Y:S01]  /*4fc0*/  @!P5 IMAD.IADD R0, R0, 0x1, -R15 ;  /* 0x000000010000d824 */ /* 0x000fe200078e0a0f */
[----:B------:R0:W-:Y:S01]  /*4fd0*/  STL [R1+0x208], R2 ;  /* 0x0002080201007387 */ /* 0x0001e20000100800 */
[----:B------:R-:W-:Y:S01]  /*4fe0*/  IMAD R18, R15, R8, R18 ;  /* 0x000000080f127224 */ /* 0x000fe200078e0212 */
[----:B------:R-:W-:Y:S01]  /*4ff0*/  IABS R8, R11 ;  /* 0x0000000b00087213 */ /* 0x000fe20000000000 */
[----:B------:R-:W-:Y:S01]  /*5000*/  IMAD.HI.U32 R4, R19, R5, RZ ;  /* 0x0000000513047227 */ /* 0x000fe200078e00ff */
[----:B------:R-:W-:-:S02]  /*5010*/  ISETP.GE.AND P5, PT, R7, RZ, PT ;  /* 0x000000ff0700720c */ /* 0x000fc40003fa6270 */
[----:B------:R-:W-:Y:S01]  /*5020*/  IABS R7, R12 ;  /* 0x0000000c00077213 */ /* 0x000fe20000000000 */
[----:B------:R-:W-:Y:S02]  /*5030*/  IMAD.MOV R6, RZ, RZ, -R6 ;  /* 0x000000ffff067224 */ /* 0x000fe400078e0a06 */
[----:B------:R-:W-:Y:S02]  /*5040*/  @!P0 IMAD.IADD R14, R14, 0x1, -R15 ;  /* 0x000000010e0e8824 */ /* 0x000fe400078e0a0f */
[----:B0-----:R-:W-:Y:S01]  /*5050*/  IMAD.MOV.U32 R2, RZ, RZ, R0 ;  /* 0x000000ffff027224 */ /* 0x001fe200078e0000 */
[----:B------:R-:W-:Y:S01]  /*5060*/  IABS R0, R21 ;  /* 0x0000001500007213 */ /* 0x000fe20000000000 */
[----:B------:R-:W-:Y:S01]  /*5070*/  IMAD.MOV R4, RZ, RZ, -R4 ;  /* 0x000000ffff047224 */ /* 0x000fe200078e0a04 */
[C---:B------:R-:W-:Y:S01]  /*5080*/  ISETP.GT.U32.AND P0, PT, R15.reuse, R14, PT ;  /* 0x0000000e0f00720c */ /* 0x040fe20003f04070 */
[----:B------:R-:W-:Y:S01]  /*5090*/  @!P1 IMAD.MOV R2, RZ, RZ, -R2 ;  /* 0x000000ffff029224 */ /* 0x000fe200078e0a02 */
[C---:B------:R-:W-:Y:S01]  /*50a0*/  ISETP.GT.U32.AND P1, PT, R15.reuse, R18, PT ;  /* 0x000000120f00720c */ /* 0x040fe20003f24070 */
[C---:B------:R-:W-:Y:S01]  /*50b0*/  IMAD R9, R15.reuse, R6, R9 ;  /* 0x000000060f097224 */ /* 0x040fe200078e0209 */
[----:B------:R-:W-:Y:S01]  /*50c0*/  IABS R6, R10 ;  /* 0x0000000a00067213 */ /* 0x000fe20000000000 */
[----:B------:R-:W-:Y:S01]  /*50d0*/  IMAD R5, R15, R4, R5 ;  /* 0x000000040f057224 */ /* 0x000fe200078e0205 */
[----:B------:R-:W-:Y:S01]  /*50e0*/  LOP3.LUT R4, R17, 0x5e, RZ, 0xfc, !PT ;  /* 0x0000005e11047812 */ /* 0x000fe200078efcff */
[----:B------:R-:W-:-:S02]  /*50f0*/  IMAD.MOV.U32 R13, RZ, RZ, R3 ;  /* 0x000000ffff0d7224 */ /* 0x000fc400078e0003 */
[----:B------:R-:W-:-:S04]  /*5100*/  IMAD.HI.U32 R3, R19, R6, RZ ;  /* 0x0000000613037227 */ /* 0x000fc800078e00ff */
[----:B------:R-:W-:Y:S01]  /*5110*/  @!P0 IMAD.IADD R14, R14, 0x1, -R15 ;  /* 0x000000010e0e8824 */ /* 0x000fe200078e0a0f */
[C---:B------:R-:W-:Y:S01]  /*5120*/  ISETP.GT.U32.AND P0, PT, R15.reuse, R9, PT ;  /* 0x000000090f00720c */ /* 0x040fe20003f04070 */
[----:B------:R-:W-:Y:S01]  /*5130*/  @!P2 IMAD.MOV R13, RZ, RZ, -R13 ;  /* 0x000000ffff0da224 */ /* 0x000fe200078e0a0d */
[----:B------:R-:W-:Y:S01]  /*5140*/  ISETP.GE.AND P2, PT, R4, RZ, PT ;  /* 0x000000ff0400720c */ /* 0x000fe20003f46270 */
[--C-:B------:R-:W-:Y:S01]  /*5150*/  @!P1 IMAD.IADD R18, R18, 0x1, -R15.reuse ;  /* 0x0000000112129824 */ /* 0x100fe200078e0a0f */
[----:B------:R-:W-:Y:S02]  /*5160*/  IABS R4, R4 ;  /* 0x0000000400047213 */ /* 0x000fe40000000000 */
[----:B------:R0:W-:Y:S02]  /*5170*/  STL [R1+0x200], R13 ;  /* 0x0002000d01007387 */ /* 0x0001e40000100800 */
[----:B------:R-:W-:Y:S01]  /*5180*/  ISETP.GT.U32.AND P1, PT, R15, R18, PT ;  /* 0x000000120f00720c */ /* 0x000fe20003f24070 */
[----:B------:R-:W-:Y:S01]  /*5190*/  IMAD.HI.U32 R16, R19, R4, RZ ;  /* 0x0000000413107227 */ /* 0x000fe200078e00ff */
[----:B------:R1:W-:Y:S03]  /*51a0*/  STL [R1+0x204], R2 ;  /* 0x0002040201007387 */ /* 0x0003e60000100800 */
[----:B------:R-:W-:-:S02]  /*51b0*/  @!P0 IMAD.IADD R9, R9, 0x1, -R15 ;  /* 0x0000000109098824 */ /* 0x000fc400078e0a0f */
[----:B------:R-:W-:Y:S02]  /*51c0*/  IMAD.MOV R16, RZ, RZ, -R16 ;  /* 0x000000ffff107224 */ /* 0x000fe400078e0a10 */
[----:B0-----:R-:W-:Y:S01]  /*51d0*/  IMAD.HI.U32 R13, R19, R0, RZ ;  /* 0x00000000130d7227 */ /* 0x001fe200078e00ff */
[----:B------:R-:W-:-:S03]  /*51e0*/  ISETP.GT.U32.AND P0, PT, R15, R9, PT ;  /* 0x000000090f00720c */ /* 0x000fc60003f04070 */
[----:B-1----:R-:W-:Y:S02]  /*51f0*/  IMAD.MOV.U32 R2, RZ, RZ, R14 ;  /* 0x000000ffff027224 */ /* 0x002fe400078e000e */
[----:B------:R-:W-:Y:S01]  /*5200*/  IMAD R4, R15, R16, R4 ;  /* 0x000000100f047224 */ /* 0x000fe200078e0204 */
[----:B------:R-:W-:Y:S01]  /*5210*/  LOP3.LUT R16, R17, 0x50, RZ, 0xfc, !PT ;  /* 0x0000005011107812 */ /* 0x000fe200078efcff */
[----:B------:R-:W-:Y:S01]  /*5220*/  @!P3 IMAD.MOV R2, RZ, RZ, -R2 ;  /* 0x000000ffff02b224 */ /* 0x000fe200078e0a02 */
[C---:B------:R-:W-:Y:S01]  /*5230*/  ISETP.GT.U32.AND P3, PT, R15.reuse, R5, PT ;  /* 0x000000050f00720c */ /* 0x040fe20003f64070 */
[----:B------:R-:W-:Y:S01]  /*5240*/  @!P1 IMAD.IADD R18, R18, 0x1, -R15 ;  /* 0x0000000112129824 */ /* 0x000fe200078e0a0f */
[----:B------:R-:W-:Y:S01]  /*5250*/  ISETP.GT.U32.AND P1, PT, R15, R4, PT ;  /* 0x000000040f00720c */ /* 0x000fe20003f24070 */
[----:B------:R-:W-:Y:S01]  /*5260*/  IMAD.MOV R13, RZ, RZ, -R13 ;  /* 0x000000ffff0d7224 */ /* 0x000fe200078e0a0d */
[----:B------:R0:W-:Y:S01]  /*5270*/  STL [R1+0x1fc], R2 ;  /* 0x0001fc0201007387 */ /* 0x0001e20000100800 */
[----:B------:R-:W-:Y:S01]  /*5280*/  @!P0 IMAD.IADD R9, R9, 0x1, -R15 ;  /* 0x0000000109098824 */ /* 0x000fe200078e0a0f */
[----:B------:R-:W-:Y:S01]  /*5290*/  IABS R20, R16 ;  /* 0x0000001000147213 */ /* 0x000fe20000000000 */
[----:B------:R-:W-:-:S02]  /*52a0*/  IMAD R0, R15, R13, R0 ;  /* 0x0000000d0f007224 */ /* 0x000fc400078e0200 */
[----:B------:R-:W-:Y:S02]  /*52b0*/  IMAD.MOV R13, RZ, RZ, -R3 ;  /* 0x000000ffff0d7224 */ /* 0x000fe400078e0a03 */
[----:B------:R-:W-:Y:S01]  /*52c0*/  IMAD.HI.U32 R14, R19, R8, RZ ;  /* 0x00000008130e7227 */ /* 0x000fe200078e00ff */
[----:B------:R-:W-:-:S03]  /*52d0*/  ISETP.GT.U32.AND P0, PT, R15, R0, PT ;  /* 0x000000000f00720c */ /* 0x000fc60003f04070 */
[--C-:B------:R-:W-:Y:S02]  /*52e0*/  @!P3 IMAD.IADD R5, R5, 0x1, -R15.reuse ;  /* 0x000000010505b824 */ /* 0x100fe400078e0a0f */
[----:B------:R-:W-:Y:S01]  /*52f0*/  IMAD R6, R15, R13, R6 ;  /* 0x0000000d0f067224 */ /* 0x000fe200078e0206 */
[----:B------:R-:W-:Y:S01]  /*5300*/  LOP3.LUT R13, R17, 0x54, RZ, 0xfc, !PT ;  /* 0x00000054110d7812 */ /* 0x000fe200078efcff */
[----:B------:R-:W-:Y:S01]  /*5310*/  @!P1 IMAD.IADD R4, R4, 0x1, -R15 ;  /* 0x0000000104049824 */ /* 0x000fe200078e0a0f */
[C---:B------:R-:W-:Y:S01]  /*5320*/  ISETP.GT.U32.AND P1, PT, R15.reuse, R5, PT ;  /* 0x000000050f00720c */ /* 0x040fe20003f24070 */
[----:B------:R-:W-:Y:S01]  /*5330*/  IMAD.MOV R14, RZ, RZ, -R14 ;  /* 0x000000ffff0e7224 */ /* 0x000fe200078e0a0e */
[----:B------:R-:W-:Y:S01]  /*5340*/  ISETP.GT.U32.AND P3, PT, R15, R6, PT ;  /* 0x000000060f00720c */ /* 0x000fe20003f64070 */
[----:B0-----:R-:W-:Y:S02]  /*5350*/  IMAD.MOV.U32 R2, RZ, RZ, R18 ;  /* 0x000000ffff027224 */ /* 0x001fe400078e0012 */
[----:B------:R-:W-:-:S04]  /*5360*/  IMAD.HI.U32 R3, R19, R7, RZ ;  /* 0x0000000713037227 */ /* 0x000fc800078e00ff */
[----:B------:R-:W-:Y:S01]  /*5370*/  IMAD R8, R15, R14, R8 ;  /* 0x0000000e0f087224 */ /* 0x000fe200078e0208 */
[----:B------:R-:W-:Y:S01]  /*5380*/  LOP3.LUT R14, R17, 0x52, RZ, 0xfc, !PT ;  /* 0x00000052110e7812 */ /* 0x000fe200078efcff */
[----:B------:R-:W-:Y:S01]  /*5390*/  @!P0 IMAD.IADD R0, R0, 0x1, -R15 ;  /* 0x0000000100008824 */ /* 0x000fe200078e0a0f */
[C---:B------:R-:W-:Y:S01]  /*53a0*/  ISETP.GT.U32.AND P0, PT, R15.reuse, R4, PT ;  /* 0x000000040f00720c */ /* 0x040fe20003f04070 */
[----:B------:R-:W-:Y:S01]  /*53b0*/  @!P6 IMAD.MOV R2, RZ, RZ, -R2 ;  /* 0x000000ffff02e224 */ /* 0x000fe200078e0a02 */
[----:B------:R-:W-:Y:S01]  /*53c0*/  IABS R18, R14 ;  /* 0x0000000e00127213 */ /* 0x000fe20000000000 */
[----:B------:R-:W-:Y:S01]  /*53d0*/  IMAD.MOV R3, RZ, RZ, -R3 ;  /* 0x000000ffff037224 */ /* 0x000fe200078e0a03 */
[----:B------:R-:W-:Y:S01]  /*53e0*/  ISETP.GT.U32.AND P6, PT, R15, R0, PT ;  /* 0x000000000f00720c */ /* 0x000fe20003fc4070 */
[--C-:B------:R-:W-:Y:S01]  /*53f0*/  @!P1 IMAD.IADD R5, R5, 0x1, -R15.reuse ;  /* 0x0000000105059824 */ /* 0x100fe200078e0a0f */
[C---:B------:R-:W-:Y:S01]  /*5400*/  ISETP.GT.U32.AND P1, PT, R15.reuse, R8, PT ;  /* 0x000000080f00720c */ /* 0x040fe20003f24070 */
[----:B------:R-:W-:Y:S01]  /*5410*/  @!P3 IMAD.IADD R6, R6, 0x1, -R15 ;  /* 0x000000010606b824 */ /* 0x000fe200078e0a0f */
[----:B------:R0:W-:Y:S01]  /*5420*/  STL [R1+0x7c], R2 ;  /* 0x00007c0201007387 */ /* 0x0001e20000100800 */
[C---:B------:R-:W-:Y:S01]  /*5430*/  IMAD R7, R15.reuse, R3, R7 ;  /* 0x000000030f077224 */ /* 0x040fe200078e0207 */
[----:B------:R-:W-:Y:S01]  /*5440*/  IABS R3, R13 ;  /* 0x0000000d00037213 */ /* 0x000fe20000000000 */
[----:B------:R-:W-:Y:S01]  /*5450*/  IMAD.MOV.U32 R23, RZ, RZ, R5 ;  /* 0x000000ffff177224 */ /* 0x000fe200078e0005 */
[C---:B------:R-:W-:Y:S01]  /*5460*/  ISETP.GT.U32.AND P3, PT, R15.reuse, R6, PT ;  /* 0x000000060f00720c */ /* 0x040fe20003f64070 */
[----:B------:R-:W-:Y:S01]  /*5470*/  @!P0 IMAD.IADD R4, R4, 0x1, -R15 ;  /* 0x0000000104048824 */ /* 0x000fe200078e0a0f */
[----:B------:R-:W-:Y:S01]  /*5480*/  ISETP.GT.U32.AND P0, PT, R15, R7, PT ;  /* 0x000000070f00720c */ /* 0x000fe20003f04070 */
[----:B------:R-:W-:Y:S01]  /*5490*/  IMAD.HI.U32 R22, R19, R3, RZ ;  /* 0x0000000313167227 */ /* 0x000fe200078e00ff */
[----:B------:R-:W-:-:S03]  /*54a0*/  LOP3.LUT R5, R17, 0x4a, RZ, 0xfc, !PT ;  /* 0x0000004a11057812 */ /* 0x000fc600078efcff */
[----:B0-----:R-:W-:Y:S02]  /*54b0*/  IMAD.MOV.U32 R2, RZ, RZ, R9 ;  /* 0x000000ffff027224 */ /* 0x001fe400078e0009 */
[----:B------:R-:W-:Y:S02]  /*54c0*/  IMAD.MOV R22, RZ, RZ, -R22 ;  /* 0x000000ffff167224 */ /* 0x000fe400078e0a16 */
[----:B------:R-:W-:Y:S02]  /*54d0*/  @!P4 IMAD.MOV R2, RZ, RZ, -R2 ;  /* 0x000000ffff02c224 */ /* 0x000fe400078e0a02 */
[--C-:B------:R-:W-:Y:S01]  /*54e0*/  @!P6 IMAD.IADD R0, R0, 0x1, -R15.reuse ;  /* 0x000000010000e824 */ /* 0x100fe200078e0a0f */
[----:B------:R-:W-:Y:S01]  /*54f0*/  ISETP.GE.AND P6, PT, R21, RZ, PT ;  /* 0x000000ff1500720c */ /* 0x000fe20003fc6270 */
[----:B------:R-:W-:Y:S01]  /*5500*/  @!P1 IMAD.IADD R8, R8, 0x1, -R15 ;  /* 0x0000000108089824 */ /* 0x000fe200078e0a0f */
[----:B------:R0:W-:Y:S01]  /*5510*/  STL [R1+0x78], R2 ;  /* 0x0000780201007387 */ /* 0x0001e20000100800 */
[----:B------:R-:W-:Y:S01]  /*5520*/  ISETP.GE.AND P1, PT, R10, RZ, PT ;  /* 0x000000ff0a00720c */ /* 0x000fe20003f26270 */
[----:B------:R-:W-:Y:S01]  /*5530*/  IMAD.HI.U32 R21, R19, R20, RZ ;  /* 0x0000001413157227 */ /* 0x000fe200078e00ff */
[----:B------:R-:W-:-:S03]  /*5540*/  LOP3.LUT R10, R17, 0x4e, RZ, 0xfc, !PT ;  /* 0x0000004e110a7812 */ /* 0x000fc600078efcff */
[----:B------:R-:W-:Y:S02]  /*5550*/  IMAD R3, R15, R22, R3 ;  /* 0x000000160f037224 */ /* 0x000fe400078e0203 */
[----:B------:R-:W-:Y:S02]  /*5560*/  @!P5 IMAD.MOV R23, RZ, RZ, -R23 ;  /* 0x000000ffff17d224 */ /* 0x000fe400078e0a17 */
[----:B0-----:R-:W-:Y:S01]  /*5570*/  IMAD.MOV.U32 R2, RZ, RZ, R4 ;  /* 0x000000ffff027224 */ /* 0x001fe200078e0004 */
[----:B------:R-:W-:Y:S01]  /*5580*/  LOP3.LUT R4, R17, 0x4c, RZ, 0xfc, !PT ;  /* 0x0000004c11047812 */ /* 0x000fe200078efcff */
[----:B------:R-:W-:Y:S01]  /*5590*/  @!P3 IMAD.IADD R6, R6, 0x1, -R15 ;  /* 0x000000010606b824 */ /* 0x000fe200078e0a0f */
[----:B------:R-:W-:Y:S01]  /*55a0*/  ISETP.GT.U32.AND P3, PT, R15, R3, PT ;  /* 0x000000030f00720c */ /* 0x000fe20003f64070 */
[----:B------:R-:W-:Y:S01]  /*55b0*/  @!P2 IMAD.MOV R2, RZ, RZ, -R2 ;  /* 0x000000ffff02a224 */ /* 0x000fe200078e0a02 */
[----:B------:R-:W-:Y:S01]  /*55c0*/  STL [R1+0x74], R23 ;  /* 0x0000741701007387 */ /* 0x000fe20000100800 */
[----:B------:R-:W-:-:S02]  /*55d0*/  IMAD.MOV R21, RZ, RZ, -R21 ;  /* 0x000000ffff157224 */ /* 0x000fc400078e0a15 */
[----:B------:R-:W-:Y:S01]  /*55e0*/  IMAD.HI.U32 R22, R19, R18, RZ ;  /* 0x0000001213167227 */ /* 0x000fe200078e00ff */
[----:B------:R0:W-:Y:S03]  /*55f0*/  STL [R1+0x1f4], R2 ;  /* 0x0001f40201007387 */ /* 0x0001e60000100800 */
[----:B------:R-:W-:Y:S02]  /*5600*/  IMAD R20, R15, R21, R20 ;  /* 0x000000150f147224 */ /* 0x000fe400078e0214 */
[----:B------:R-:W-:Y:S02]  /*5610*/  IMAD.MOV R22, RZ, RZ, -R22 ;  /* 0x000000ffff167224 */ /* 0x000fe400078e0a16 */
[----:B------:R-:W-:Y:S01]  /*5620*/  @!P3 IMAD.IADD R3, R3, 0x1, -R15 ;  /* 0x000000010303b824 */ /* 0x000fe200078e0a0f */
[C---:B------:R-:W-:Y:S01]  /*5630*/  ISETP.GT.U32.AND P3, PT, R15.reuse, R8, PT ;  /* 0x000000080f00720c */ /* 0x040fe20003f64070 */
[----:B------:R-:W-:-:S02]  /*5640*/  IMAD R18, R15, R22, R18 ;  /* 0x000000160f127224 */ /* 0x000fc400078e0212 */
[----:B0-----:R-:W-:Y:S01]  /*5650*/  IMAD.MOV.U32 R2, RZ, RZ, R6 ;  /* 0x000000ffff027224 */ /* 0x001fe200078e0006 */
[----:B------:R-:W-:Y:S01]  /*5660*/  ISETP.GT.U32.AND P5, PT, R15, R3, PT ;  /* 0x000000030f00720c */ /* 0x000fe20003fa4070 */
[--C-:B------:R-:W-:Y:S01]  /*5670*/  @!P0 IMAD.IADD R7, R7, 0x1, -R15.reuse ;  /* 0x0000000107078824 */ /* 0x100fe200078e0a0f */
[----:B------:R-:W-:Y:S01]  /*5680*/  ISETP.GE.AND P0, PT, R11, RZ, PT ;  /* 0x000000ff0b00720c */ /* 0x000fe20003f06270 */
[----:B------:R-:W-:Y:S01]  /*5690*/  @!P1 IMAD.MOV R2, RZ, RZ, -R2 ;  /* 0x000000ffff029224 */ /* 0x000fe200078e0a02 */
[C---:B------:R-:W-:Y:S01]  /*56a0*/  ISETP.GT.U32.AND P1, PT, R15.reuse, R20, PT ;  /* 0x000000140f00720c */ /* 0x040fe20003f24070 */
[----:B------:R-:W-:Y:S01]  /*56b0*/  @!P6 IMAD.MOV R0, RZ, RZ, -R0 ;  /* 0x000000ffff00e224 */ /* 0x000fe200078e0a00 */
[C---:B------:R-:W-:Y:S02]  /*56c0*/  ISETP.GT.U32.AND P2, PT, R15.reuse, R18, PT ;  /* 0x000000120f00720c */ /* 0x040fe40003f44070 */
[----:B------:R-:W-:Y:S01]  /*56d0*/  IABS R11, R10 ;  /* 0x0000000a000b7213 */ /* 0x000fe20000000000 */
[--C-:B------:R-:W-:Y:S01]  /*56e0*/  @!P3 IMAD.IADD R8, R8, 0x1, -R15.reuse ;  /* 0x000000010808b824 */ /* 0x100fe200078e0a0f */
[----:B------:R-:W-:Y:S01]  /*56f0*/  ISETP.GT.U32.AND P4, PT, R15, R7, PT ;  /* 0x000000070f00720c */ /* 0x000fe20003f84070 */
[----:B------:R0:W-:Y:S01]  /*5700*/  STL [R1+0x1f0], R0 ;  /* 0x0001f00001007387 */ /* 0x0001e20000100800 */
[----:B------:R-:W-:Y:S01]  /*5710*/  ISETP.GE.AND P6, PT, R12, RZ, PT ;  /* 0x000000ff0c00720c */ /* 0x000fe20003fc6270 */
[--C-:B------:R-:W-:Y:S01]  /*5720*/  @!P5 IMAD.IADD R3, R3, 0x1, -R15.reuse ;  /* 0x000000010303d824 */ /* 0x100fe200078e0a0f */
[----:B------:R-:W-:Y:S01]  /*5730*/  ISETP.GE.AND P3, PT, R13, RZ, PT ;  /* 0x000000ff0d00720c */ /* 0x000fe20003f66270 */
[----:B------:R1:W-:Y:S01]  /*5740*/  STL [R1+0x1ec], R2 ;  /* 0x0001ec0201007387 */ /* 0x0003e20000100800 */
[----:B------:R-:W-:Y:S01]  /*5750*/  ISETP.GE.AND P5, PT, R16, RZ, PT ;  /* 0x000000ff1000720c */ /* 0x000fe20003fa6270 */
[--C-:B------:R-:W-:Y:S01]  /*5760*/  @!P1 IMAD.IADD R20, R20, 0x1, -R15.reuse ;  /* 0x0000000114149824 */ /* 0x100fe200078e0a0f */
[----:B------:R-:W-:Y:S01]  /*5770*/  LOP3.LUT R13, R17, 0x40, RZ, 0xfc, !PT ;  /* 0x00000040110d7812 */ /* 0x000fe200078efcff */
[----:B------:R-:W-:Y:S01]  /*5780*/  @!P2 IMAD.IADD R18, R18, 0x1, -R15 ;  /* 0x000000011212a824 */ /* 0x000fe200078e0a0f */
[----:B------:R-:W-:Y:S01]  /*5790*/  ISETP.GE.AND P2, PT, R10, RZ, PT ;  /* 0x000000ff0a00720c */ /* 0x000fe20003f46270 */
[----:B0-----:R-:W-:Y:S01]  /*57a0*/  IMAD.HI.U32 R0, R19, R11, RZ ;  /* 0x0000000b13007227 */ /* 0x001fe200078e00ff */
[----:B------:R-:W-:-:S03]  /*57b0*/  ISETP.GT.U32.AND P1, PT, R15, R20, PT ;  /* 0x000000140f00720c */ /* 0x000fc60003f24070 */
[----:B------:R-:W-:Y:S02]  /*57c0*/  IMAD.MOV R0, RZ, RZ, -R0 ;  /* 0x000000ffff007224 */ /* 0x000fe400078e0a00 */
[----:B-1----:R-:W-:Y:S01]  /*57d0*/  IMAD.MOV.U32 R2, RZ, RZ, R8 ;  /* 0x000000ffff027224 */ /* 0x002fe200078e0008 */
[----:B------:R-:W-:Y:S01]  /*57e0*/  LOP3.LUT R8, R17, 0x46, RZ, 0xfc, !PT ;  /* 0x0000004611087812 */ /* 0x000fe200078efcff */
[----:B------:R-:W-:Y:S01]  /*57f0*/  IMAD R6, R15, R0, R11 ;  /* 0x000000000f067224 */ /* 0x000fe200078e020b */
[----:B------:R-:W-:Y:S01]  /*5800*/  LOP3.LUT R0, R17, 0x48, RZ, 0xfc, !PT ;  /* 0x0000004811007812 */ /* 0x000fe200078efcff */
[----:B------:R-:W-:Y:S01]  /*5810*/  @!P0 IMAD.MOV R2, RZ, RZ, -R2 ;  /* 0x000000ffff028224 */ /* 0x000fe200078e0a02 */
[----:B------:R-:W-:Y:S01]  /*5820*/  ISETP.GT.U32.AND P0, PT, R15, R18, PT ;  /* 0x000000120f00720c */ /* 0x000fe20003f04070 */
[--C-:B------:R-:W-:Y:S01]  /*5830*/  @!P4 IMAD.IADD R7, R7, 0x1, -R15.reuse ;  /* 0x000000010707c824 */ /* 0x100fe200078e0a0f */
[----:B------:R-:W-:Y:S01]  /*5840*/  ISETP.GE.AND P4, PT, R14, RZ, PT ;  /* 0x000000ff0e00720c */ /* 0x000fe20003f86270 */
[----:B------:R-:W-:Y:S01]  /*5850*/  @!P1 IMAD.IADD R20, R20, 0x1, -R15 ;  /* 0x0000000114149824 */ /* 0x000fe200078e0a0f */
[----:B------:R-:W-:Y:S01]  /*5860*/  ISETP.GT.U32.AND P1, PT, R15, R6, PT ;  /* 0x000000060f00720c */ /* 0x000fe20003f24070 */
[----:B------:R0:W-:Y:S01]  /*5870*/  STL [R1+0x1d4], R2 ;  /* 0x0001d40201007387 */ /* 0x0001e20000100800 */
[----:B------:R-:W-:Y:S01]  /*5880*/  @!P6 IMAD.MOV R7, RZ, RZ, -R7 ;  /* 0x000000ffff07e224 */ /* 0x000fe200078e0a07 */
[----:B------:R-:W-:-:S02]  /*5890*/  ISETP.GE.AND P6, PT, R4, RZ, PT ;  /* 0x000000ff0400720c */ /* 0x000fc40003fc6270 */
[----:B------:R-:W-:Y:S02]  /*58a0*/  IABS R10, R8 ;  /* 0x00000008000a7213 */ /* 0x000fe40000000000 */
[----:B------:R1:W-:Y:S02]  /*58b0*/  STL [R1+0x1c4], R7 ;  /* 0x0001c40701007387 */ /* 0x0003e40000100800 */
[----:B------:R-:W-:Y:S01]  /*58c0*/  @!P0 IMAD.IADD R18, R18, 0x1, -R15 ;  /* 0x0000000112128824 */ /* 0x000fe200078e0a0f */
[----:B------:R-:W-:Y:S01]  /*58d0*/  ISETP.GE.AND P0, PT, R0, RZ, PT ;  /* 0x000000ff0000720c */ /* 0x000fe20003f06270 */
[----:B0-----:R-:W-:Y:S01]  /*58e0*/  IMAD.MOV.U32 R2, RZ, RZ, R3 ;  /* 0x000000ffff027224 */ /* 0x001fe200078e0003 */
[----:B------:R-:W-:Y:S01]  /*58f0*/  IABS R3, R4 ;  /* 0x0000000400037213 */ /* 0x000fe20000000000 */
[----:B------:R-:W-:Y:S01]  /*5900*/  @!P1 IMAD.IADD R6, R6, 0x1, -R15 ;  /* 0x0000000106069824 */ /* 0x000fe200078e0a0f */
[----:B------:R-:W-:Y:S01]  /*5910*/  IABS R4, R5 ;  /* 0x0000000500047213 */ /* 0x000fe20000000000 */
[----:B------:R-:W-:Y:S01]  /*5920*/  @!P3 IMAD.MOV R2, RZ, RZ, -R2 ;  /* 0x000000ffff02b224 */ /* 0x000fe200078e0a02 */
[----:B------:R-:W-:Y:S01]  /*5930*/  ISETP.GE.AND P3, PT, R5, RZ, PT ;  /* 0x000000ff0500720c */ /* 0x000fe20003f66270 */
[----:B------:R-:W-:Y:S01]  /*5940*/  IMAD.MOV.U32 R5, RZ, RZ, R3 ;  /* 0x000000ffff057224 */ /* 0x000fe200078e0003 */
[----:B------:R-:W-:Y:S01]  /*5950*/  IABS R0, R0 ;  /* 0x0000000000007213 */ /* 0x000fe20000000000 */
[----:B-1----:R-:W-:Y:S01]  /*5960*/  IMAD.HI.U32 R7, R19, R4, RZ ;  /* 0x0000000413077227 */ /* 0x002fe200078e00ff */
[----:B------:R0:W-:Y:S01]  /*5970*/  STL [R1+0x1c0], R2 ;  /* 0x0001c00201007387 */ /* 0x0001e20000100800 */
[----:B------:R-:W-:-:S02]  /*5980*/  ISETP.GT.U32.AND P1, PT, R15, R6, PT ;  /* 0x000000060f00720c */ /* 0x000fc40003f24070 */
[----:B------:R-:W-:Y:S01]  /*5990*/  IMAD.MOV R7, RZ, RZ, -R7 ;  /* 0x000000ffff077224 */ /* 0x000fe200078e0a07 */
[----:B------:R-:W-:Y:S01]  /*59a0*/  LOP3.LUT R3, R17, 0x44, RZ, 0xfc, !PT ;  /* 0x0000004411037812 */ /* 0x000fe200078efcff */
[----:B------:R-:W-:-:S04]  /*59b0*/  IMAD.HI.U32 R11, R19, R5, RZ ;  /* 0x00000005130b7227 */ /* 0x000fc800078e00ff */
[----:B------:R-:W-:Y:S02]  /*59c0*/  IMAD R4, R15, R7, R4 ;  /* 0x000000070f047224 */ /* 0x000fe400078e0204 */
[----:B0-----:R-:W-:Y:S02]  /*59d0*/  IMAD.MOV.U32 R2, RZ, RZ, R20 ;  /* 0x000000ffff027224 */ /* 0x001fe400078e0014 */
[----:B------:R-:W-:Y:S02]  /*59e0*/  IMAD.MOV R11, RZ, RZ, -R11 ;  /* 0x000000ffff0b7224 */ /* 0x000fe400078e0a0b */
[----:B------:R-:W-:-:S04]  /*59f0*/  IMAD.HI.U32 R9, R19, R0, RZ ;  /* 0x0000000013097227 */ /* 0x000fc800078e00ff */
[----:B------:R-:W-:Y:S01]  /*5a00*/  @!P5 IMAD.MOV R2, RZ, RZ, -R2 ;  /* 0x000000ffff02d224 */ /* 0x000fe200078e0a02 */
[C---:B------:R-:W-:Y:S01]  /*5a10*/  ISETP.GT.U32.AND P5, PT, R15.reuse, R4, PT ;  /* 0x000000040f00720c */ /* 0x040fe20003fa4070 */
[----:B------:R-:W-:Y:S01]  /*5a20*/  IMAD R5, R15, R11, R5 ;  /* 0x0000000b0f057224 */ /* 0x000fe200078e0205 */
[----:B------:R-:W-:Y:S01]  /*5a30*/  IABS R11, R3 ;  /* 0x00000003000b7213 */ /* 0x000fe20000000000 */
[----:B------:R-:W-:Y:S02]  /*5a40*/  IMAD.MOV R9, RZ, RZ, -R9 ;  /* 0x000000ffff097224 */ /* 0x000fe400078e0a09 */
[----:B------:R-:W-:-:S04]  /*5a50*/  IMAD.HI.U32 R7, R19, R10, RZ ;  /* 0x0000000a13077227 */ /* 0x000fc800078e00ff */
[----:B------:R-:W-:Y:S01]  /*5a60*/  IMAD.MOV.U32 R12, RZ, RZ, R18 ;  /* 0x000000ffff0c7224 */ /* 0x000fe200078e0012 */
[----:B------:R-:W-:Y:S01]  /*5a70*/  LOP3.LUT R18, R17, 0x42, RZ, 0xfc, !PT ;  /* 0x0000004211127812 */ /* 0x000fe200078efcff */
[----:B------:R-:W-:Y:S02]  /*5a80*/  IMAD R0, R15, R9, R0 ;  /* 0x000000090f007224 */ /* 0x000fe400078e0200 */
[----:B------:R-:W-:Y:S02]  /*5a90*/  IMAD.MOV R7, RZ, RZ, -R7 ;  /* 0x000000ffff077224 */ /* 0x000fe400078e0a07 */
[----:B------:R-:W-:-:S04]  /*5aa0*/  IMAD.HI.U32 R9, R19, R11, RZ ;  /* 0x0000000b13097227 */ /* 0x000fc800078e00ff */
[----:B------:R-:W-:Y:S01]  /*5ab0*/  @!P4 IMAD.MOV R12, RZ, RZ, -R12 ;  /* 0x000000ffff0cc224 */ /* 0x000fe200078e0a0c */
[C---:B------:R-:W-:Y:S01]  /*5ac0*/  ISETP.GT.U32.AND P4, PT, R15.reuse, R5, PT ;  /* 0x000000050f00720c */ /* 0x040fe20003f84070 */
[C---:B------:R-:W-:Y:S01]  /*5ad0*/  IMAD R10, R15.reuse, R7, R10 ;  /* 0x000000070f0a7224 */ /* 0x040fe200078e020a */
[----:B------:R-:W-:Y:S01]  /*5ae0*/  IABS R7, R18 ;  /* 0x0000001200077213 */ /* 0x000fe20000000000 */
[----:B------:R-:W-:Y:S01]  /*5af0*/  @!P1 IMAD.IADD R6, R6, 0x1, -R15 ;  /* 0x0000000106069824 */ /* 0x000fe200078e0a0f */
[----:B------:R0:W-:Y:S01]  /*5b00*/  STL [R1+0x1bc], R12 ;  /* 0x0001bc0c01007387 */ /* 0x0001e20000100800 */
[----:B------:R-:W-:Y:S01]  /*5b10*/  IMAD.MOV R9, RZ, RZ, -R9 ;  /* 0x000000ffff097224 */ /* 0x000fe200078e0a09 */
[C---:B------:R-:W-:Y:S01]  /*5b20*/  ISETP.GT.U32.AND P1, PT, R15.reuse, R0, PT ;  /* 0x000000000f00720c */ /* 0x040fe20003f24070 */
[----:B------:R-:W-:Y:S01]  /*5b30*/  @!P5 IMAD.IADD R4, R4, 0x1, -R15 ;  /* 0x000000010404d824 */ /* 0x000fe200078e0a0f */
[----:B------:R1:W-:Y:S01]  /*5b40*/  STL [R1+0x1b8], R2 ;  /* 0x0001b80201007387 */ /* 0x0003e20000100800 */
[----:B------:R-:W-:-:S02]  /*5b50*/  IMAD R11, R15, R9, R11 ;  /* 0x000000090f0b7224 */ /* 0x000fc400078e020b */
[----:B------:R-:W-:Y:S01]  /*5b60*/  IMAD.MOV.U32 R9, RZ, RZ, R7 ;  /* 0x000000ffff097224 */ /* 0x000fe200078e0007 */
[----:B------:R-:W-:Y:S01]  /*5b70*/  LOP3.LUT R7, R17, 0x3e, RZ, 0xfc, !PT ;  /* 0x0000003e11077812 */ /* 0x000fe200078efcff */
[----:B------:R-:W-:Y:S01]  /*5b80*/  @!P4 IMAD.IADD R5, R5, 0x1, -R15 ;  /* 0x000000010505c824 */ /* 0x000fe200078e0a0f */
[----:B------:R-:W-:Y:S01]  /*5b90*/  ISETP.GT.U32.AND P4, PT, R15, R10, PT ;  /* 0x0000000a0f00720c */ /* 0x000fe20003f84070 */
[----:B------:R-:W-:Y:S01]  /*5ba0*/  IMAD.HI.U32 R14, R19, R9, RZ ;  /* 0x00000009130e7227 */ /* 0x000fe200078e00ff */
[----:B0-----:R-:W-:Y:S02]  /*5bb0*/  IABS R12, R13 ;  /* 0x0000000d000c7213 */ /* 0x001fe40000000000 */
[----:B------:R-:W-:Y:S01]  /*5bc0*/  ISETP.GT.U32.AND P5, PT, R15, R5, PT ;  /* 0x000000050f00720c */ /* 0x000fe20003fa4070 */
[----:B-1----:R-:W-:Y:S01]  /*5bd0*/  IMAD.MOV.U32 R2, RZ, RZ, R6 ;  /* 0x000000ffff027224 */ /* 0x002fe200078e0006 */
[----:B------:R-:W-:Y:S01]  /*5be0*/  IABS R16, R7 ;  /* 0x0000000700107213 */ /* 0x000fe20000000000 */
[----:B------:R-:W-:-:S02]  /*5bf0*/  IMAD.MOV R14, RZ, RZ, -R14 ;  /* 0x000000ffff0e7224 */ /* 0x000fc400078e0a0e */
[----:B------:R-:W-:Y:S01]  /*5c00*/  @!P2 IMAD.MOV R2, RZ, RZ, -R2 ;  /* 0x000000ffff02a224 */ /* 0x000fe200078e0a02 */
[C---:B------:R-:W-:Y:S01]  /*5c10*/  ISETP.GT.U32.AND P2, PT, R15.reuse, R4, PT ;  /* 0x000000040f00720c */ /* 0x040fe20003f44070 */
[----:B------:R-:W-:Y:S01]  /*5c20*/  IMAD R6, R15, R14, R9 ;  /* 0x0000000e0f067224 */ /* 0x000fe200078e0209 */
[----:B------:R-:W-:Y:S01]  /*5c30*/  LOP3.LUT R9, R17, 0x3c, RZ, 0xfc, !PT ;  /* 0x0000003c11097812 */ /* 0x000fe200078efcff */
[--C-:B------:R-:W-:Y:S01]  /*5c40*/  @!P1 IMAD.IADD R0, R0, 0x1, -R15.reuse ;  /* 0x0000000100009824 */ /* 0x100fe200078e0a0f */
[----:B------:R0:W-:Y:S01]  /*5c50*/  STL [R1+0x19c], R2 ;  /* 0x00019c0201007387 */ /* 0x0001e20000100800 */
[----:B------:R-:W-:Y:S01]  /*5c60*/  @!P4 IMAD.IADD R10, R10, 0x1, -R15 ;  /* 0x000000010a0ac824 */ /* 0x000fe200078e0a0f */
[----:B------:R-:W-:Y:S01]  /*5c70*/  IABS R20, R9 ;  /* 0x0000000900147213 */ /* 0x000fe20000000000 */
[----:B------:R-:W-:Y:S01]  /*5c80*/  IMAD.HI.U32 R14, R19, R12, RZ ;  /* 0x0000000c130e7227 */ /* 0x000fe200078e00ff */
[C---:B------:R-:W-:Y:S02]  /*5c90*/  ISETP.GT.U32.AND P1, PT, R15.reuse, R0, PT ;  /* 0x000000000f00720c */ /* 0x040fe40003f24070 */
[----:B------:R-:W-:Y:S01]  /*5ca0*/  ISETP.GT.U32.AND P4, PT, R15, R10, PT ;  /* 0x0000000a0f00720c */ /* 0x000fe20003f84070 */
[----:B------:R-:W-:-:S02]  /*5cb0*/  IMAD.MOV R14, RZ, RZ, -R14 ;  /* 0x000000ffff0e7224 */ /* 0x000fc400078e0a0e */
[--C-:B------:R-:W-:Y:S01]  /*5cc0*/  @!P2 IMAD.IADD R4, R4, 0x1, -R15.reuse ;  /* 0x000000010404a824 */ /* 0x100fe200078e0a0f */
[----:B------:R-:W-:Y:S01]  /*5cd0*/  ISETP.GT.U32.AND P2, PT, R15, R6, PT ;  /* 0x000000060f00720c */ /* 0x000fe20003f44070 */
[----:B------:R-:W-:Y:S01]  /*5ce0*/  @!P5 IMAD.IADD R5, R5, 0x1, -R15 ;  /* 0x000000010505d824 */ /* 0x000fe200078e0a0f */
[----:B------:R-:W-:Y:S01]  /*5cf0*/  ISETP.GT.U32.AND P5, PT, R15, R11, PT ;  /* 0x0000000b0f00720c */ /* 0x000fe20003fa4070 */
[----:B0-----:R-:W-:Y:S01]  /*5d00*/  IMAD.MOV.U32 R2, RZ, RZ, R4 ;  /* 0x000000ffff027224 */ /* 0x001fe200078e0004 */
[----:B------:R-:W-:Y:S01]  /*5d10*/  LOP3.LUT R4, R17, 0x38, RZ, 0xfc, !PT ;  /* 0x0000003811047812 */ /* 0x000fe200078efcff */
[----:B------:R-:W-:Y:S02]  /*5d20*/  IMAD.MOV.U32 R21, RZ, RZ, R5 ;  /* 0x000000ffff157224 */ /* 0x000fe400078e0005 */
[----:B------:R-:W-:Y:S01]  /*5d30*/  @!P1 IMAD.IADD R0, R0, 0x1, -R15 ;  /* 0x0000000100009824 */ /* 0x000fe200078e0a0f */
[----:B------:R-:W-:Y:S01]  /*5d40*/  ISETP.GE.AND P1, PT, R8, RZ, PT ;  /* 0x000000ff0800720c */ /* 0x000fe20003f26270 */
[----:B------:R-:W-:Y:S01]  /*5d50*/  IMAD R8, R15, R14, R12 ;  /* 0x0000000e0f087224 */ /* 0x000fe200078e020c */
[----:B------:R-:W-:Y:S01]  /*5d60*/  LOP3.LUT R12, R17, 0x3a, RZ, 0xfc, !PT ;  /* 0x0000003a110c7812 */ /* 0x000fe200078efcff */
[----:B------:R-:W-:-:S02]  /*5d70*/  @!P3 IMAD.MOV R2, RZ, RZ, -R2 ;  /* 0x000000ffff02b224 */ /* 0x000fc400078e0a02 */
[----:B------:R-:W-:Y:S01]  /*5d80*/  @!P2 IMAD.IADD R6, R6, 0x1, -R15 ;  /* 0x000000010606a824 */ /* 0x000fe200078e0a0f */
[----:B------:R-:W-:Y:S01]  /*5d90*/  ISETP.GE.AND P2, PT, R18, RZ, PT ;  /* 0x000000ff1200720c */ /* 0x000fe20003f46270 */
[----:B------:R-:W-:-:S03]  /*5da0*/  IMAD.HI.U32 R5, R19, R20, RZ ;  /* 0x0000001413057227 */ /* 0x000fc600078e00ff */
[C---:B------:R-:W-:Y:S01]  /*5db0*/  ISETP.GT.U32.AND P3, PT, R15.reuse, R6, PT ;  /* 0x000000060f00720c */ /* 0x040fe20003f64070 */
[----:B------:R-:W-:Y:S01]  /*5dc0*/  @!P4 IMAD.IADD R10, R10, 0x1, -R15 ;  /* 0x000000010a0ac824 */ /* 0x000fe200078e0a0f */
[----:B------:R-:W-:Y:S01]  /*5dd0*/  ISETP.GT.U32.AND P4, PT, R15, R8, PT ;  /* 0x000000080f00720c */ /* 0x000fe20003f84070 */
[----:B------:R-:W-:Y:S02]  /*5de0*/  IMAD.MOV R5, RZ, RZ, -R5 ;  /* 0x000000ffff057224 */ /* 0x000fe400078e0a05 */
[----:B------:R-:W-:-:S04]  /*5df0*/  IMAD.HI.U32 R14, R19, R16, RZ ;  /* 0x00000010130e7227 */ /* 0x000fc800078e00ff */
[----:B------:R-:W-:Y:S01]  /*5e00*/  IMAD R20, R15, R5, R20 ;  /* 0x000000050f147224 */ /* 0x000fe200078e0214 */
[----:B------:R-:W-:Y:S01]  /*5e10*/  LOP3.LUT R5, R17, 0x34, RZ, 0xfc, !PT ;  /* 0x0000003411057812 */ /* 0x000fe200078efcff */
[--C-:B------:R-:W-:Y:S01]  /*5e20*/  @!P5 IMAD.IADD R11, R11, 0x1, -R15.reuse ;  /* 0x000000010b0bd824 */ /* 0x100fe200078e0a0f */
[----:B------:R-:W-:Y:S01]  /*5e30*/  ISETP.GE.AND P5, PT, R3, RZ, PT ;  /* 0x000000ff0300720c */ /* 0x000fe20003fa6270 */
[--C-:B------:R-:W-:Y:S01]  /*5e40*/  @!P3 IMAD.IADD R6, R6, 0x1, -R15.reuse ;  /* 0x000000010606b824 */ /* 0x100fe200078e0a0f */
[C---:B------:R-:W-:Y:S01]  /*5e50*/  ISETP.GT.U32.AND P3, PT, R15.reuse, R20, PT ;  /* 0x000000140f00720c */ /* 0x040fe20003f64070 */
[----:B------:R-:W-:Y:S01]  /*5e60*/  IMAD.MOV R3, RZ, RZ, -R14 ;  /* 0x000000ffff037224 */ /* 0x000fe200078e0a0e */
[----:B------:R-:W-:Y:S01]  /*5e70*/  IABS R14, R12 ;  /* 0x0000000c000e7213 */ /* 0x000fe20000000000 */
[----:B------:R-:W-:Y:S01]  /*5e80*/  @!P4 IMAD.IADD R8, R8, 0x1, -R15 ;  /* 0x000000010808c824 */ /* 0x000fe200078e0a0f */
[----:B------:R-:W-:Y:S01]  /*5e90*/  ISETP.GT.U32.AND P4, PT, R15, R11, PT ;  /* 0x0000000b0f00720c */ /* 0x000fe20003f84070 */
[----:B------:R-:W-:-:S02]  /*5ea0*/  @!P6 IMAD.MOV R21, RZ, RZ, -R21 ;  /* 0x000000ffff15e224 */ /* 0x000fc400078e0a15 */
[C---:B------:R-:W-:Y:S01]  /*5eb0*/  IMAD R3, R15.reuse, R3, R16 ;  /* 0x000000030f037224 */ /* 0x040fe200078e0210 */
[C---:B------:R-:W-:Y:S01]  /*5ec0*/  ISETP.GT.U32.AND P6, PT, R15.reuse, R8, PT ;  /* 0x000000080f00720c */ /* 0x040fe20003fc4070 */
[----:B------:R-:W-:Y:S01]  /*5ed0*/  @!P0 IMAD.MOV R0, RZ, RZ, -R0 ;  /* 0x000000ffff008224 */ /* 0x000fe200078e0a00 */
[----:B------:R-:W-:Y:S01]  /*5ee0*/  STL [R1+0x17c], R21 ;  /* 0x00017c1501007387 */ /* 0x000fe20000100800 */
[----:B------:R-:W-:Y:S01]  /*5ef0*/  @!P2 IMAD.MOV R6, RZ, RZ, -R6 ;  /* 0x000000ffff06a224 */ /* 0x000fe200078e0a06 */
[----:B------:R-:W-:Y:S01]  /*5f00*/  ISETP.GT.U32.AND P0, PT, R15, R3, PT ;  /* 0x000000030f00720c */ /* 0x000fe20003f04070 */
[--C-:B------:R-:W-:Y:S01]  /*5f10*/  @!P3 IMAD.IADD R20, R20, 0x1, -R15.reuse ;  /* 0x000000011414b824 */ /* 0x100fe200078e0a0f */
[----:B------:R0:W-:Y:S01]  /*5f20*/  STL [R1+0x16c], R2 ;  /* 0x00016c0201007387 */ /* 0x0001e20000100800 */
[----:B------:R-:W-:Y:S02]  /*5f30*/  ISETP.GE.AND P3, PT, R4, RZ, PT ;  /* 0x000000ff0400720c */ /* 0x000fe40003f66270 */
[----:B------:R-:W-:Y:S01]  /*5f40*/  @!P4 IMAD.IADD R11, R11, 0x1, -R15 ;  /* 0x000000010b0bc824 */ /* 0x000fe200078e0a0f */
[----:B------:R1:W-:Y:S01]  /*5f50*/  STL [R1+0x164], R0 ;  /* 0x0001640001007387 */ /* 0x0003e20000100800 */
[----:B------:R-:W-:-:S02]  /*5f60*/  ISETP.GT.U32.AND P2, PT, R15, R20, PT ;  /* 0x000000140f00720c */ /* 0x000fc40003f44070 */
[--C-:B------:R-:W-:Y:S01]  /*5f70*/  @!P6 IMAD.IADD R8, R8, 0x1, -R15.reuse ;  /* 0x000000010808e824 */ /* 0x100fe200078e0a0f */
[----:B------:R-:W-:Y:S01]  /*5f80*/  IABS R4, R4 ;  /* 0x0000000400047213 */ /* 0x000fe20000000000 */
[----:B0-----:R-:W-:Y:S01]  /*5f90*/  IMAD.MOV.U32 R2, RZ, RZ, R10 ;  /* 0x000000ffff027224 */ /* 0x001fe200078e000a */
[----:B------:R-:W-:Y:S01]  /*5fa0*/  ISETP.GE.AND P4, PT, R7, RZ, PT ;  /* 0x000000ff0700720c */ /* 0x000fe20003f86270 */
[--C-:B------:R-:W-:Y:S01]  /*5fb0*/  @!P0 IMAD.IADD R3, R3, 0x1, -R15.reuse ;  /* 0x0000000103038824 */ /* 0x100fe200078e0a0f */
[----:B------:R-:W-:Y:S01]  /*5fc0*/  ISETP.GE.AND P6, PT, R9, RZ, PT ;  /* 0x000000ff0900720c */ /* 0x000fe20003fc6270 */
[----:B------:R-:W-:Y:S01]  /*5fd0*/  @!P1 IMAD.MOV R2, RZ, RZ, -R2 ;  /* 0x000000ffff029224 */ /* 0x000fe200078e0a02 */
[----:B------:R-:W-:Y:S01]  /*5fe0*/  ISETP.GE.AND P1, PT, R13, RZ, PT ;  /* 0x000000ff0d00720c */ /* 0x000fe20003f26270 */
[----:B-1----:R-:W-:Y:S01]  /*5ff0*/  IMAD.HI.U32 R0, R19, R14, RZ ;  /* 0x0000000e13007227 */ /* 0x002fe200078e00ff */
[----:B------:R-:W-:Y:S02]  /*6000*/  ISETP.GT.U32.AND P0, PT, R15, R3, PT ;  /* 0x000000030f00720c */ /* 0x000fe40003f04070 */
[----:B------:R0:W-:Y:S01]  /*6010*/  STL [R1+0x160], R2 ;  /* 0x0001600201007387 */ /* 0x0001e20000100800 */
[----:B------:R-:W-:Y:S01]  /*6020*/  IMAD.MOV R0, RZ, RZ, -R0 ;  /* 0x000000ffff007224 */ /* 0x000fe200078e0a00 */
[C---:B------:R-:W-:Y:S01]  /*6030*/  LOP3.LUT R9, R17.reuse, 0x32, RZ, 0xfc, !PT ;  /* 0x0000003211097812 */ /* 0x040fe200078efcff */
[----:B------:R-:W-:Y:S01]  /*6040*/  @!P2 IMAD.IADD R20, R20, 0x1, -R15 ;  /* 0x000000011414a824 */ /* 0x000fe200078e0a0f */
[----:B------:R-:W-:Y:S01]  /*6050*/  LOP3.LUT R13, R17, 0x2e, RZ, 0xfc, !PT ;  /* 0x0000002e110d7812 */ /* 0x000fe200078efcff */
[----:B------:R-:W-:Y:S01]  /*6060*/  IMAD R14, R15, R0, R14 ;  /* 0x000000000f0e7224 */ /* 0x000fe200078e020e */
[----:B------:R-:W-:-:S02]  /*6070*/  LOP3.LUT R0, R17, 0x36, RZ, 0xfc, !PT ;  /* 0x0000003611007812 */ /* 0x000fc400078efcff */
[----:B------:R-:W-:Y:S01]  /*6080*/  IABS R7, R9 ;  /* 0x0000000900077213 */ /* 0x000fe20000000000 */
[----:B0-----:R-:W-:Y:S01]  /*6090*/  IMAD.MOV.U32 R2, RZ, RZ, R11 ;  /* 0x000000ffff027224 */ /* 0x001fe200078e000b */
[----:B------:R-:W-:Y:S01]  /*60a0*/  ISETP.GT.U32.AND P2, PT, R15, R14, PT ;  /* 0x0000000e0f00720c */ /* 0x000fe20003f44070 */
[----:B------:R-:W-:Y:S01]  /*60b0*/  @!P0 IMAD.IADD R3, R3, 0x1, -R15 ;  /* 0x0000000103038824 */ /* 0x000fe200078e0a0f */
[----:B------:R-:W-:Y:S01]  /*60c0*/  ISETP.GE.AND P0, PT, R5, RZ, PT ;  /* 0x000000ff0500720c */ /* 0x000fe20003f06270 */
[----:B------:R-:W-:Y:S01]  /*60d0*/  @!P5 IMAD.MOV R2, RZ, RZ, -R2 ;  /* 0x000000ffff02d224 */ /* 0x000fe200078e0a02 */
[----:B------:R-:W-:Y:S02]  /*60e0*/  ISETP.GE.AND P5, PT, R12, RZ, PT ;  /* 0x000000ff0c00720c */ /* 0x000fe40003fa6270 */
[----:B------:R-:W-:Y:S02]  /*60f0*/  IABS R5, R5 ;  /* 0x0000000500057213 */ /* 0x000fe40000000000 */
[----:B------:R0:W-:Y:S01]  /*6100*/  STL [R1+0x124], R2 ;  /* 0x0001240201007387 */ /* 0x0001e20000100800 */
[----:B------:R-:W-:-:S02]  /*6110*/  LOP3.LUT R12, R17, 0x30, RZ, 0xfc, !PT ;  /* 0x00000030110c7812 */ /* 0x000fc400078efcff */
[----:B------:R-:W-:Y:S01]  /*6120*/  IABS R21, R29 ;  /* 0x0000001d00157213 */ /* 0x000fe20000000000 */
[----:B------:R1:W-:Y:S01]  /*6130*/  STL [R1+0x104], R6 ;  /* 0x0001040601007387 */ /* 0x0003e20000100800 */
[----:B------:R-:W-:Y:S02]  /*6140*/  @!P2 IMAD.IADD R14, R14, 0x1, -R15 ;  /* 0x000000010e0ea824 */ /* 0x000fe400078e0a0f */
[----:B0-----:R-:W-:Y:S01]  /*6150*/  IMAD.MOV.U32 R2, RZ, RZ, R8 ;  /* 0x000000ffff027224 */ /* 0x001fe200078e0008 */
[----:B------:R-:W-:-:S03]  /*6160*/  IABS R8, R12 ;  /* 0x0000000c00087213 */ /* 0x000fc60000000000 */
[----:B------:R-:W-:Y:S01]  /*6170*/  @!P1 IMAD.MOV R2, RZ, RZ, -R2 ;  /* 0x000000ffff029224 */ /* 0x000fe200078e0a02 */
[----:B------:R-:W-:Y:S02]  /*6180*/  ISETP.GE.AND P1, PT, R0, RZ, PT ;  /* 0x000000ff0000720c */ /* 0x000fe40003f26270 */
[----:B-1----:R-:W-:Y:S01]  /*6190*/  IABS R6, R0 ;  /* 0x0000000000067213 */ /* 0x002fe20000000000 */
[----:B------:R-:W-:Y:S01]  /*61a0*/  IMAD.MOV.U32 R0, RZ, RZ, R4 ;  /* 0x000000ffff007224 */ /* 0x000fe200078e0004 */
[----:B------:R0:W-:Y:S03]  /*61b0*/  STL [R1+0x4], R2 ;  /* 0x0000040201007387 */ /* 0x0001e60000100800 */
[----:B------:R-:W-:-:S04]  /*61c0*/  IMAD.HI.U32 R11, R19, R0, RZ ;  /* 0x00000000130b7227 */ /* 0x000fc800078e00ff */
[----:B------:R-:W-:Y:S02]  /*61d0*/  IMAD.MOV.U32 R4, RZ, RZ, R6 ;  /* 0x000000ffff047224 */ /* 0x000fe400078e0006 */
[----:B------:R-:W-:Y:S02]  /*61e0*/  IMAD.MOV R11, RZ, RZ, -R11 ;  /* 0x000000ffff0b7224 */ /* 0x000fe400078e0a0b */
[----:B0-----:R-:W-:Y:S02]  /*61f0*/  IMAD.MOV.U32 R2, RZ, RZ, R3 ;  /* 0x000000ffff027224 */ /* 0x001fe400078e0003 */
[----:B------:R-:W-:-:S04]  /*6200*/  IMAD.HI.U32 R10, R19, R4, RZ ;  /* 0x00000004130a7227 */ /* 0x000fc800078e00ff */
[----:B------:R-:W-:Y:S01]  /*6210*/  IMAD R0, R15, R11, R0 ;  /* 0x0000000b0f007224 */ /* 0x000fe200078e0200 */
[----:B------:R-:W-:Y:S01]  /*6220*/  LOP3.LUT R11, R17, 0x2a, RZ, 0xfc, !PT ;  /* 0x0000002a110b7812 */ /* 0x000fe200078efcff */
[----:B------:R-:W-:Y:S01]  /*6230*/  @!P4 IMAD.MOV R2, RZ, RZ, -R2 ;  /* 0x000000ffff02c224 */ /* 0x000fe200078e0a02 */
[C---:B------:R-:W-:Y:S01]  /*6240*/  ISETP.GT.U32.AND P4, PT, R15.reuse, R14, PT ;  /* 0x0000000e0f00720c */ /* 0x040fe20003f84070 */
[----:B------:R-:W-:Y:S01]  /*6250*/  IMAD.MOV R10, RZ, RZ, -R10 ;  /* 0x000000ffff0a7224 */ /* 0x000fe200078e0a0a */
[----:B------:R-:W-:Y:S01]  /*6260*/  ISETP.GT.U32.AND P2, PT, R15, R0, PT ;  /* 0x000000000f00720c */ /* 0x000fe20003f44070 */
[----:B------:R-:W-:Y:S01]  /*6270*/  IMAD.HI.U32 R6, R19, R5, RZ ;  /* 0x0000000513067227 */ /* 0x000fe200078e00ff */
[----:B------:R0:W-:Y:S03]  /*6280*/  STL [R1], R2 ;  /* 0x0000000201007387 */ /* 0x0001e60000100800 */
[----:B------:R-:W-:-:S02]  /*6290*/  IMAD R4, R15, R10, R4 ;  /* 0x0000000a0f047224 */ /* 0x000fc400078e0204 */
[----:B------:R-:W-:-:S04]  /*62a0*/  IMAD.HI.U32 R10, R19, R7, RZ ;  /* 0x00000007130a7227 */ /* 0x000fc800078e00ff */
[----:B------:R-:W-:Y:S02]  /*62b0*/  IMAD.MOV R10, RZ, RZ, -R10 ;  /* 0x000000ffff0a7224 */ /* 0x000fe400078e0a0a */
[----:B0-----:R-:W-:Y:S02]  /*62c0*/  IMAD.MOV.U32 R2, RZ, RZ, R20 ;  /* 0x000000ffff027224 */ /* 0x001fe400078e0014 */
[----:B------:R-:W-:Y:S02]  /*62d0*/  @!P4 IMAD.IADD R14, R14, 0x1, -R15 ;  /* 0x000000010e0ec824 */ /* 0x000fe400078e0a0f */
[----:B------:R-:W-:Y:S01]  /*62e0*/  @!P6 IMAD.MOV R2, RZ, RZ, -R2 ;  /* 0x000000ffff02e224 */ /* 0x000fe200078e0a02 */
[C---:B------:R-:W-:Y:S01]  /*62f0*/  ISETP.GT.U32.AND P6, PT, R15.reuse, R4, PT ;  /* 0x000000040f00720c */ /* 0x040fe20003fc4070 */
[----:B------:R-:W-:Y:S01]  /*6300*/  IMAD R7, R15, R10, R7 ;  /* 0x0000000a0f077224 */ /* 0x000fe200078e0207 */
[----:B------:R-:W-:Y:S01]  /*6310*/  LOP3.LUT R10, R17, 0x2c, RZ, 0xfc, !PT ;  /* 0x0000002c110a7812 */ /* 0x000fe200078efcff */
[----:B------:R-:W-:Y:S01]  /*6320*/  @!P2 IMAD.IADD R0, R0, 0x1, -R15 ;  /* 0x000000010000a824 */ /* 0x000fe200078e0a0f */
[----:B------:R-:W-:Y:S01]  /*6330*/  STL [R1+0x100], R2 ;  /* 0x0001000201007387 */ /* 0x000fe20000100800 */
[----:B------:R-:W-:Y:S01]  /*6340*/  IMAD.MOV.U32 R28, RZ, RZ, R14 ;  /* 0x000000ffff1c7224 */ /* 0x000fe200078e000e */
[----:B------:R-:W-:Y:S01]  /*6350*/  IABS R16, R10 ;  /* 0x0000000a00107213 */ /* 0x000fe20000000000 */
[----:B------:R-:W-:Y:S01]  /*6360*/  IMAD.MOV R6, RZ, RZ, -R6 ;  /* 0x000000ffff067224 */ /* 0x000fe200078e0a06 */
[C---:B------:R-:W-:Y:S01]  /*6370*/  ISETP.GT.U32.AND P2, PT, R15.reuse, R0, PT ;  /* 0x000000000f00720c */ /* 0x040fe20003f44070 */
[----:B------:R-:W-:Y:S01]  /*6380*/  @!P5 IMAD.MOV R28, RZ, RZ, -R28 ;  /* 0x000000ffff1cd224 */ /* 0x000fe200078e0a1c */
[C---:B------:R-:W-:Y:S01]  /*6390*/  ISETP.GT.U32.AND P5, PT, R15.reuse, R7, PT ;  /* 0x000000070f00720c */ /* 0x040fe20003fa4070 */
[----:B------:R-:W-:Y:S01]  /*63a0*/  IMAD R5, R15, R6, R5 ;  /* 0x000000060f057224 */ /* 0x000fe200078e0205 */
[----:B------:R-:W-:Y:S01]  /*63b0*/  IABS R6, R13 ;  /* 0x0000000d00067213 */ /* 0x000fe20000000000 */
[----:B------:R-:W-:Y:S01]  /*63c0*/  @!P6 IMAD.IADD R4, R4, 0x1, -R15 ;  /* 0x000000010404e824 */ /* 0x000fe200078e0a0f */
[----:B------:R0:W-:Y:S01]  /*63d0*/  STL [R1+0xde0], R28 ;  /* 0x000de01c01007387 */ /* 0x0001e20000100800 */
[----:B------:R-:W-:Y:S01]  /*63e0*/  IMAD.HI.U32 R3, R19, R8, RZ ;  /* 0x0000000813037227 */ /* 0x000fe200078e00ff */
[----:B------:R-:W-:-:S02]  /*63f0*/  ISETP.GT.U32.AND P4, PT, R15, R5, PT ;  /* 0x000000050f00720c */ /* 0x000fc40003f84070 */
[----:B------:R-:W-:Y:S01]  /*6400*/  ISETP.GT.U32.AND P6, PT, R15, R4, PT ;  /* 0x000000040f00720c */ /* 0x000fe20003fc4070 */
[----:B------:R-:W-:Y:S02]  /*6410*/  IMAD.MOV R3, RZ, RZ, -R3 ;  /* 0x000000ffff037224 */ /* 0x000fe400078e0a03 */
[----:B------:R-:W-:Y:S01]  /*6420*/  IMAD.HI.U32 R18, R19, R6, RZ ;  /* 0x0000000613127227 */ /* 0x000fe200078e00ff */
[----:B0-----:R-:W-:-:S03]  /*6430*/  LOP3.LUT R28, R17, 0x10, RZ, 0xfc, !PT ;  /* 0x00000010111c7812 */ /* 0x001fc600078efcff */
[C---:B------:R-:W-:Y:S01]  /*6440*/  IMAD R8, R15.reuse, R3, R8 ;  /* 0x000000030f087224 */ /* 0x040fe200078e0208 */
[----:B------:R-:W-:Y:S01]  /*6450*/  IABS R3, R11 ;  /* 0x0000000b00037213 */ /* 0x000fe20000000000 */
[----:B------:R-:W-:Y:S02]  /*6460*/  IMAD.MOV R18, RZ, RZ, -R18 ;  /* 0x000000ffff127224 */ /* 0x000fe400078e0a12 */
[--C-:B------:R-:W-:Y:S01]  /*6470*/  @!P2 IMAD.IADD R0, R0, 0x1, -R15.reuse ;  /* 0x000000010000a824 */ /* 0x100fe200078e0a0f */
[----:B------:R-:W-:Y:S01]  /*6480*/  ISETP.GT.U32.AND P2, PT, R15, R8, PT ;  /* 0x000000080f00720c */ /* 0x000fe20003f44070 */
[----:B------:R-:W-:Y:S01]  /*6490*/  @!P5 IMAD.IADD R7, R7, 0x1, -R15 ;  /* 0x000000010707d824 */ /* 0x000fe200078e0a0f */
[----:B------:R-:W-:Y:S01]  /*64a0*/  ISETP.GE.AND P5, PT, R9, RZ, PT ;  /* 0x000000ff0900720c */ /* 0x000fe20003fa6270 */
[----:B------:R-:W-:Y:S02]  /*64b0*/  IMAD.MOV.U32 R14, RZ, RZ, R16 ;  /* 0x000000ffff0e7224 */ /* 0x000fe400078e0010 */
[----:B------:R-:W-:-:S02]  /*64c0*/  IMAD R6, R15, R18, R6 ;  /* 0x000000120f067224 */ /* 0x000fc400078e0206 */
[----:B------:R-:W-:Y:S01]  /*64d0*/  @!P3 IMAD.MOV R0, RZ, RZ, -R0 ;  /* 0x000000ffff00b224 */ /* 0x000fe200078e0a00 */
[----:B------:R-:W-:Y:S01]  /*64e0*/  ISETP.GT.U32.AND P3, PT, R15, R7, PT ;  /* 0x000000070f00720c */ /* 0x000fe20003f64070 */
[----:B------:R-:W-:-:S03]  /*64f0*/  IMAD.HI.U32 R16, R19, R14, RZ ;  /* 0x0000000e13107227 */ /* 0x000fc600078e00ff */
[----:B------:R0:W-:Y:S01]  /*6500*/  STL [R1+0xde4], R0 ;  /* 0x000de40001007387 */ /* 0x0001e20000100800 */
[----:B------:R-:W-:Y:S01]  /*6510*/  @!P6 IMAD.IADD R4, R4, 0x1, -R15 ;  /* 0x000000010404e824 */ /* 0x000fe200078e0a0f */
[----:B------:R-:W-:Y:S01]  /*6520*/  ISETP.GT.U32.AND P6, PT, R15, R6, PT ;  /* 0x000000060f00720c */ /* 0x000fe20003fc4070 */
[----:B------:R-:W-:-:S04]  /*6530*/  IMAD.HI.U32 R18, R19, R3, RZ ;  /* 0x0000000313127227 */ /* 0x000fc800078e00ff */
[----:B------:R-:W-:Y:S02]  /*6540*/  IMAD.MOV R16, RZ, RZ, -R16 ;  /* 0x000000ffff107224 */ /* 0x000fe400078e0a10 */
[----:B------:R-:W-:Y:S02]  /*6550*/  IMAD.MOV R18, RZ, RZ, -R18 ;  /* 0x000000ffff127224 */ /* 0x000fe400078e0a12 */
[----:B------:R-:W-:Y:S02]  /*6560*/  IMAD R9, R15, R16, R14 ;  /* 0x000000100f097224 */ /* 0x000fe400078e020e */
[--C-:B------:R-:W-:Y:S02]  /*6570*/  @!P4 IMAD.IADD R5, R5, 0x1, -R15.reuse ;  /* 0x000000010505c824 */ /* 0x100fe400078e0a0f */
[----:B------:R-:W-:Y:S01]  /*6580*/  @!P2 IMAD.IADD R8, R8, 0x1, -R15 ;  /* 0x000000010808a824 */ /* 0x000fe200078e0a0f */
[----:B------:R-:W-:Y:S01]  /*6590*/  ISETP.GE.AND P2, PT, R13, RZ, PT ;  /* 0x000000ff0d00720c */ /* 0x000fe20003f46270 */
[C---:B------:R-:W-:Y:S01]  /*65a0*/  IMAD R3, R15.reuse, R18, R3 ;  /* 0x000000120f037224 */ /* 0x040fe200078e0203 */
[----:B------:R-:W-:Y:S01]  /*65b0*/  ISETP.GT.U32.AND P4, PT, R15, R5, PT ;  /* 0x000000050f00720c */ /* 0x000fe20003f84070 */
[--C-:B------:R-:W-:Y:S01]  /*65c0*/  @!P3 IMAD.IADD R7, R7, 0x1, -R15.reuse ;  /* 0x000000010707b824 */ /* 0x100fe200078e0a0f */
[C---:B------:R-:W-:Y:S01]  /*65d0*/  ISETP.GT.U32.AND P3, PT, R15.reuse, R9, PT ;  /* 0x000000090f00720c */ /* 0x040fe20003f64070 */
[----:B------:R-:W-:Y:S01]  /*65e0*/  @!P6 IMAD.IADD R6, R6, 0x1, -R15 ;  /* 0x000000010606e824 */ /* 0x000fe200078e0a0f */
[C---:B------:R-:W-:Y:S01]  /*65f0*/  ISETP.GT.U32.AND P6, PT, R15.reuse, R8, PT ;  /* 0x000000080f00720c */ /* 0x040fe20003fc4070 */
[----:B------:R-:W-:Y:S01]  /*6600*/  @!P5 IMAD.MOV R7, RZ, RZ, -R7 ;  /* 0x000000ffff07d224 */ /* 0x000fe200078e0a07 */
[----:B------:R-:W-:Y:S01]  /*6610*/  ISETP.GT.U32.AND P5, PT, R15, R3, PT ;  /* 0x000000030f00720c */ /* 0x000fe20003fa4070 */
[----:B------:R-:W-:Y:S01]  /*6620*/  @!P1 IMAD.MOV R4, RZ, RZ, -R4 ;  /* 0x000000ffff049224 */ /* 0x000fe200078e0a04 */
[----:B------:R-:W-:-:S02]  /*6630*/  LOP3.LUT R13, R17, 0x28, RZ, 0xfc, !PT ;  /* 0x00000028110d7812 */ /* 0x000fc400078efcff */
[----:B------:R-:W-:Y:S02]  /*6640*/  ISETP.GT.U32.AND P1, PT, R15, R6, PT ;  /* 0x000000060f00720c */ /* 0x000fe40003f24070 */
[----:B------:R-:W-:Y:S01]  /*6650*/  IABS R14, R13 ;  /* 0x0000000d000e7213 */ /* 0x000fe20000000000 */
[--C-:B------:R-:W-:Y:S01]  /*6660*/  @!P4 IMAD.IADD R5, R5, 0x1, -R15.reuse ;  /* 0x000000010505c824 */ /* 0x100fe200078e0a0f */
[----:B------:R-:W-:Y:S01]  /*6670*/  ISETP.GE.AND P4, PT, R12, RZ, PT ;  /* 0x000000ff0c00720c */ /* 0x000fe20003f86270 */
[--C-:B------:R-:W-:Y:S01]  /*6680*/  @!P3 IMAD.IADD R9, R9, 0x1, -R15.reuse ;  /* 0x000000010909b824 */ /* 0x100fe200078e0a0f */
[----:B------:R-:W-:Y:S01]  /*6690*/  LOP3.LUT R12, R17, 0x26, RZ, 0xfc, !PT ;  /* 0x00000026110c7812 */ /* 0x000fe200078efcff */
[--C-:B------:R-:W-:Y:S01]  /*66a0*/  @!P6 IMAD.IADD R8, R8, 0x1, -R15.reuse ;  /* 0x000000010808e824 */ /* 0x100fe200078e0a0f */
[----:B------:R-:W-:Y:S01]  /*66b0*/  ISETP.GE.AND P6, PT, R11, RZ, PT ;  /* 0x000000ff0b00720c */ /* 0x000fe20003fc6270 */
[----:B------:R-:W-:Y:S01]  /*66c0*/  @!P5 IMAD.IADD R3, R3, 0x1, -R15 ;  /* 0x000000010303d824 */ /* 0x000fe200078e0a0f */
[----:B------:R-:W-:Y:S01]  /*66d0*/  ISETP.GT.U32.AND P5, PT, R15, R9, PT ;  /* 0x000000090f00720c */ /* 0x000fe20003fa4070 */
[----:B------:R-:W-:Y:S01]  /*66e0*/  IMAD.HI.U32 R11, R19, R14, RZ ;  /* 0x0000000e130b7227 */ /* 0x000fe200078e00ff */
[----:B------:R-:W-:Y:S01]  /*66f0*/  ISETP.GE.AND P3, PT, R12, RZ, PT ;  /* 0x000000ff0c00720c */ /* 0x000fe20003f66270 */
[----:B------:R-:W-:Y:S02]  /*6700*/  STL [R1+0xde8], R4 ;  /* 0x000de80401007387 */ /* 0x000fe40000100800 */
[----:B------:R-:W-:-:S02]  /*6710*/  IMAD.MOV R11, RZ, RZ, -R11 ;  /* 0x000000ffff0b7224 */ /* 0x000fc400078e0a0b */
[----:B------:R-:W-:Y:S02]  /*6720*/  IMAD.MOV.U32 R2, RZ, RZ, R8 ;  /* 0x000000ffff027224 */ /* 0x000fe400078e0008 */
[----:B------:R-:W-:Y:S01]  /*6730*/  IMAD R8, R15, R11, R14 ;  /* 0x0000000b0f087224 */ /* 0x000fe200078e020e */
[----:B------:R-:W-:Y:S01]  /*6740*/  LOP3.LUT R14, R17, 0x22, RZ, 0xfc, !PT ;  /* 0x00000022110e7812 */ /* 0x000fe200078efcff */
[----:B------:R-:W-:Y:S01]  /*6750*/  @!P4 IMAD.MOV R2, RZ, RZ, -R2 ;  /* 0x000000ffff02c224 */ /* 0x000fe200078e0a02 */
[----:B------:R-:W-:Y:S01]  /*6760*/  ISETP.GT.U32.AND P4, PT, R15, R3, PT ;  /* 0x000000030f00720c */ /* 0x000fe20003f84070 */
[----:B------:R-:W-:Y:S01]  /*6770*/  @!P0 IMAD.MOV R5, RZ, RZ, -R5 ;  /* 0x000000ffff058224 */ /* 0x000fe200078e0a05 */
[----:B------:R-:W-:Y:S01]  /*6780*/  ISETP.GE.AND P0, PT, R10, RZ, PT ;  /* 0x000000ff0a00720c */ /* 0x000fe20003f06270 */
[--C-:B------:R-:W-:Y:S01]  /*6790*/  @!P5 IMAD.IADD R9, R9, 0x1, -R15.reuse ;  /* 0x000000010909d824 */ /* 0x100fe200078e0a0f */
[----:B------:R-:W-:Y:S01]  /*67a0*/  ISETP.GT.U32.AND P5, PT, R15, R8, PT ;  /* 0x000000080f00720c */ /* 0x000fe20003fa4070 */
[----:B------:R-:W-:Y:S01]  /*67b0*/  @!P1 IMAD.IADD R6, R6, 0x1, -R15 ;  /* 0x0000000106069824 */ /* 0x000fe200078e0a0f */
[----:B------:R-:W-:Y:S01]  /*67c0*/  IABS R10, R12 ;  /* 0x0000000c000a7213 */ /* 0x000fe20000000000 */
[----:B------:R-:W-:Y:S01]  /*67d0*/  STL [R1+0xdec], R5 ;  /* 0x000dec0501007387 */ /* 0x000fe20000100800 */
[----:B------:R-:W-:Y:S01]  /*67e0*/  ISETP.GE.AND P1, PT, R13, RZ, PT ;  /* 0x000000ff0d00720c */ /* 0x000fe20003f26270 */
[----:B------:R-:W-:Y:S01]  /*67f0*/  IMAD.MOV.U32 R20, RZ, RZ, R6 ;  /* 0x000000ffff147224 */ /* 0x000fe200078e0006 */
[----:B------:R-:W-:Y:S01]  /*6800*/  LOP3.LUT R12, R17, 0x24, RZ, 0xfc, !PT ;  /* 0x00000024110c7812 */ /* 0x000fe200078efcff */
[----:B------:R-:W-:Y:S01]  /*6810*/  IMAD.HI.U32 R13, R19, R10, RZ ;  /* 0x0000000a130d7227 */ /* 0x000fe200078e00ff */
[----:B------:R-:W-:Y:S01]  /*6820*/  STL [R1+0xdf0], R7 ;  /* 0x000df00701007387 */ /* 0x000fe20000100800 */
[----:B------:R-:W-:-:S02]  /*6830*/  LOP3.LUT R6, R17, 0x20, RZ, 0xfc, !PT ;  /* 0x0000002011067812 */ /* 0x000fc400078efcff */
[----:B------:R-:W-:Y:S01]  /*6840*/  IMAD.MOV R13, RZ, RZ, -R13 ;  /* 0x000000ffff0d7224 */ /* 0x000fe200078e0a0d */
[----:B------:R1:W-:Y:S01]  /*6850*/  STL [R1+0xdf4], R2 ;  /* 0x000df40201007387 */ /* 0x0003e20000100800 */
[--C-:B------:R-:W-:Y:S01]  /*6860*/  @!P4 IMAD.IADD R3, R3, 0x1, -R15.reuse ;  /* 0x000000010303c824 */ /* 0x100fe200078e0a0f */
[----:B------:R-:W-:Y:S01]  /*6870*/  ISETP.GE.AND P4, PT, R14, RZ, PT ;  /* 0x000000ff0e00720c */ /* 0x000fe20003f86270 */
[----:B------:R-:W-:Y:S01]  /*6880*/  @!P2 IMAD.MOV R20, RZ, RZ, -R20 ;  /* 0x000000ffff14a224 */ /* 0x000fe200078e0a14 */
[----:B------:R-:W-:Y:S01]  /*6890*/  ISETP.GE.AND P2, PT, R12, RZ, PT ;  /* 0x000000ff0c00720c */ /* 0x000fe20003f46270 */
[----:B------:R-:W-:Y:S01]  /*68a0*/  @!P5 IMAD.IADD R8, R8, 0x1, -R15 ;  /* 0x000000010808d824 */ /* 0x000fe200078e0a0f */
[----:B------:R-:W-:Y:S01]  /*68b0*/  IABS R12, R12 ;  /* 0x0000000c000c7213 */ /* 0x000fe20000000000 */
[C---:B------:R-:W-:Y:S01]  /*68c0*/  IMAD R11, R15.reuse, R13, R10 ;  /* 0x0000000d0f0b7224 */ /* 0x040fe200078e020a */
[----:B------:R-:W-:Y:S01]  /*68d0*/  IABS R14, R14 ;  /* 0x0000000e000e7213 */ /* 0x000fe20000000000 */
[----:B0-----:R-:W-:Y:S01]  /*68e0*/  IMAD.MOV.U32 R0, RZ, RZ, R3 ;  /* 0x000000ffff007224 */ /* 0x001fe200078e0003 */
[----:B------:R-:W-:Y:S01]  /*68f0*/  ISETP.GT.U32.AND P5, PT, R15, R8, PT ;  /* 0x000000080f00720c */ /* 0x000fe20003fa4070 */
[----:B-1----:R-:W-:Y:S01]  /*6900*/  IMAD.MOV.U32 R2, RZ, RZ, R9 ;  /* 0x000000ffff027224 */ /* 0x002fe200078e0009 */
[----:B------:R-:W-:Y:S01]  /*6910*/  LOP3.LUT R10, R17, 0x1e, RZ, 0xfc, !PT ;  /* 0x0000001e110a7812 */ /* 0x000fe200078efcff */
[----:B------:R-:W-:Y:S01]  /*6920*/  @!P6 IMAD.MOV R0, RZ, RZ, -R0 ;  /* 0x000000ffff00e224 */ /* 0x000fe200078e0a00 */
[----:B------:R-:W-:Y:S01]  /*6930*/  ISETP.GT.U32.AND P6, PT, R15, R11, PT ;  /* 0x0000000b0f00720c */ /* 0x000fe20003fc4070 */
[----:B------:R-:W-:Y:S01]  /*6940*/  IMAD.HI.U32 R9, R19, R12, RZ ;  /* 0x0000000c13097227 */ /* 0x000fe200078e00ff */
[----:B------:R0:W-:Y:S01]  /*6950*/  STL [R1+0x28], R20 ;  /* 0x0000281401007387 */ /* 0x0001e20000100800 */
[----:B------:R-:W-:-:S02]  /*6960*/  IABS R18, R10 ;  /* 0x0000000a00127213 */ /* 0x000fc40000000000 */
[----:B------:R-:W-:Y:S01]  /*6970*/  IMAD.MOV R9, RZ, RZ, -R9 ;  /* 0x000000ffff097224 */ /* 0x000fe200078e0a09 */
[----:B------:R-:W-:Y:S01]  /*6980*/  LOP3.LUT R4, R17, 0x18, RZ, 0xfc, !PT ;  /* 0x0000001811047812 */ /* 0x000fe200078efcff */
[----:B------:R-:W-:Y:S01]  /*6990*/  @!P0 IMAD.MOV R2, RZ, RZ, -R2 ;  /* 0x000000ffff028224 */ /* 0x000fe200078e0a02 */
[----:B------:R-:W-:Y:S01]  /*69a0*/  ISETP.GE.AND P0, PT, R6, RZ, PT ;  /* 0x000000ff0600720c */ /* 0x000fe20003f06270 */
[----:B------:R-:W-:Y:S01]  /*69b0*/  IMAD R12, R15, R9, R12 ;  /* 0x000000090f0c7224 */ /* 0x000fe200078e020c */
[----:B------:R-:W-:Y:S01]  /*69c0*/  IABS R6, R6 ;  /* 0x0000000600067213 */ /* 0x000fe20000000000 */
[--C-:B------:R-:W-:Y:S01]  /*69d0*/  @!P5 IMAD.IADD R8, R8, 0x1, -R15.reuse ;  /* 0x000000010808d824 */ /* 0x100fe200078e0a0f */
[----:B------:R1:W-:Y:S01]  /*69e0*/  STL [R1+0x30], R2 ;  /* 0x0000300201007387 */ /* 0x0003e20000100800 */
[----:B------:R-:W-:Y:S01]  /*69f0*/  @!P6 IMAD.IADD R11, R11, 0x1, -R15 ;  /* 0x000000010b0be824 */ /* 0x000fe200078e0a0f */
[----:B------:R-:W-:Y:S01]  /*6a00*/  ISETP.GT.U32.AND P5, PT, R15, R12, PT ;  /* 0x0000000c0f00720c */ /* 0x000fe20003fa4070 */
[----:B------:R-:W-:Y:S01]  /*6a10*/  IMAD.HI.U32 R3, R19, R14, RZ ;  /* 0x0000000e13037227 */ /* 0x000fe200078e00ff */
[----:B------:R2:W-:Y:S01]  /*6a20*/  STL [R1+0x4c], R0 ;  /* 0x00004c0001007387 */ /* 0x0005e20000100800 */
[----:B0-----:R-:W-:-:S02]  /*6a30*/  IABS R20, R25 ;  /* 0x0000001900147213 */ /* 0x001fc40000000000 */
[----:B------:R-:W-:Y:S01]  /*6a40*/  ISETP.GT.U32.AND P6, PT, R15, R11, PT ;  /* 0x0000000b0f00720c */ /* 0x000fe20003fc4070 */
[----:B------:R-:W-:Y:S01]  /*6a50*/  IMAD.HI.U32 R16, R19, R6, RZ ;  /* 0x0000000613107227 */ /* 0x000fe200078e00ff */
[----:B------:R-:W-:Y:S02]  /*6a60*/  IABS R22, R4 ;  /* 0x0000000400167213 */ /* 0x000fe40000000000 */
[C---:B-1----:R-:W-:Y:S01]  /*6a70*/  LOP3.LUT R2, R17.reuse, 0x16, RZ, 0xfc, !PT ;  /* 0x0000001611027812 */ /* 0x042fe200078efcff */
[----:B------:R-:W-:Y:S01]  /*6a80*/  IMAD.MOV R3, RZ, RZ, -R3 ;  /* 0x000000ffff037224 */ /* 0x000fe200078e0a03 */
[C---:B------:R-:W-:Y:S01]  /*6a90*/  LOP3.LUT R7, R17.reuse, 0xc, RZ, 0xfc, !PT ;  /* 0x0000000c11077812 */ /* 0x040fe200078efcff */
[----:B------:R-:W-:Y:S01]  /*6aa0*/  IMAD.MOV R16, RZ, RZ, -R16 ;  /* 0x000000ffff107224 */ /* 0x000fe200078e0a10 */
[----:B------:R-:W-:Y:S01]  /*6ab0*/  LOP3.LUT R5, R17, 0xa, RZ, 0xfc, !PT ;  /* 0x0000000a11057812 */ /* 0x000fe200078efcff */
[----:B------:R-:W-:Y:S02]  /*6ac0*/  IMAD R14, R15, R3, R14 ;  /* 0x000000030f0e7224 */ /* 0x000fe400078e020e */
[----:B--2---:R-:W-:-:S02]  /*6ad0*/  IMAD.MOV.U32 R0, RZ, RZ, R8 ;  /* 0x000000ffff007224 */ /* 0x004fc400078e0008 */
[--C-:B------:R-:W-:Y:S02]  /*6ae0*/  @!P5 IMAD.IADD R12, R12, 0x1, -R15.reuse ;  /* 0x000000010c0cd824 */ /* 0x100fe400078e0a0f */
[C---:B------:R-:W-:Y:S02]  /*6af0*/  IMAD R16, R15.reuse, R16, R6 ;  /* 0x000000100f107224 */ /* 0x040fe400078e0206 */
[----:B------:R-:W-:Y:S01]  /*6b00*/  @!P1 IMAD.MOV R0, RZ, RZ, -R0 ;  /* 0x000000ffff009224 */ /* 0x000fe200078e0a00 */
[----:B------:R-:W-:Y:S01]  /*6b10*/  ISETP.GT.U32.AND P1, PT, R15, R14, PT ;  /* 0x0000000e0f00720c */ /* 0x000fe20003f24070 */
[----:B------:R-:W-:Y:S01]  /*6b20*/  @!P6 IMAD.IADD R11, R11, 0x1, -R15 ;  /* 0x000000010b0be824 */ /* 0x000fe200078e0a0f */
[----:B------:R-:W-:Y:S01]  /*6b30*/  ISETP.GT.U32.AND P5, PT, R15, R12, PT ;  /* 0x0000000c0f00720c */ /* 0x000fe20003fa4070 */
[----:B------:R-:W-:Y:S01]  /*6b40*/  IMAD.HI.U32 R9, R19, R18, RZ ;  /* 0x0000001213097227 */ /* 0x000fe200078e00ff */
[----:B------:R-:W-:Y:S01]  /*6b50*/  ISETP.GT.U32.AND P6, PT, R15, R16, PT ;  /* 0x000000100f00720c */ /* 0x000fe20003fc4070 */
[----:B------:R0:W-:Y:S02]  /*6b60*/  STL [R1+0x2c], R0 ;  /* 0x00002c0001007387 */ /* 0x0001e40000100800 */
[----:B------:R-:W-:-:S02]  /*6b70*/  IMAD.HI.U32 R3, R19, R20, RZ ;  /* 0x0000001413037227 */ /* 0x000fc400078e00ff */
[----:B------:R-:W-:Y:S02]  /*6b80*/  STL [R1+0x6c], R4 ;  /* 0x00006c0401007387 */ /* 0x000fe40000100800 */
[----:B------:R-:W-:Y:S02]  /*6b90*/  IMAD.MOV R9, RZ, RZ, -R9 ;  /* 0x000000ffff097224 */ /* 0x000fe400078e0a09 */
[----:B------:R-:W-:Y:S01]  /*6ba0*/  IMAD.HI.U32 R8, R19, R21, RZ ;  /* 0x0000001513087227 */ /* 0x000fe200078e00ff */
[----:B------:R1:W-:Y:S01]  /*6bb0*/  STL [R1+0x68], R2 ;  /* 0x0000680201007387 */ /* 0x0003e20000100800 */
[----:B0-----:R-:W-:Y:S02]  /*6bc0*/  LOP3.LUT R0, R17, 0x14, RZ, 0xfc, !PT ;  /* 0x0000001411007812 */ /* 0x001fe400078efcff */
[----:B------:R-:W-:Y:S02]  /*6bd0*/  IMAD.MOV R3, RZ, RZ, -R3 ;  /* 0x000000ffff037224 */ /* 0x000fe400078e0a03 */
[C---:B------:R-:W-:Y:S01]  /*6be0*/  IMAD R18, R15.reuse, R9, R18 ;  /* 0x000000090f127224 */ /* 0x040fe200078e0212 */
[----:B------:R-:W-:Y:S01]  /*6bf0*/  IABS R6, R0 ;  /* 0x0000000000067213 */ /* 0x000fe20000000000 */
[----:B------:R-:W-:Y:S01]  /*6c00*/  IMAD.MOV R8, RZ, RZ, -R8 ;  /* 0x000000ffff087224 */ /* 0x000fe200078e0a08 */
[----:B------:R0:W-:Y:S01]  /*6c10*/  STL [R1+0x64], R0 ;  /* 0x0000640001007387 */ /* 0x0001e20000100800 */
[----:B------:R-:W-:Y:S01]  /*6c20*/  IMAD R20, R15, R3, R20 ;  /* 0x000000030f147224 */ /* 0x000fe200078e0214 */
[----:B------:R-:W-:Y:S01]  /*6c30*/  IABS R3, R2 ;  /* 0x0000000200037213 */ /* 0x000fe20000000000 */
[--C-:B------:R-:W-:Y:S01]  /*6c40*/  @!P1 IMAD.IADD R14, R14, 0x1, -R15.reuse ;  /* 0x000000010e0e9824 */ /* 0x100fe200078e0a0f */
[----:B-1----:R-:W-:Y:S01]  /*6c50*/  LOP3.LUT R2, R17, 0x6, RZ, 0xfc, !PT ;  /* 0x0000000611027812 */ /* 0x002fe200078efcff */
[----:B------:R-:W-:Y:S01]  /*6c60*/  @!P5 IMAD.IADD R12, R12, 0x1, -R15 ;  /* 0x000000010c0cd824 */ /* 0x000fe200078e0a0f */
[C---:B------:R-:W-:Y:S01]  /*6c70*/  ISETP.GT.U32.AND P5, PT, R15.reuse, R18, PT ;  /* 0x000000120f00720c */ /* 0x040fe20003fa4070 */
[C---:B------:R-:W-:Y:S01]  /*6c80*/  IMAD R21, R15.reuse, R8, R21 ;  /* 0x000000080f157224 */ /* 0x040fe200078e0215 */
[----:B------:R-:W-:Y:S01]  /*6c90*/  ISETP.GT.U32.AND P1, PT, R15, R14, PT ;  /* 0x0000000e0f00720c */ /* 0x000fe20003f24070 */
[----:B------:R-:W-:Y:S01]  /*6ca0*/  @!P6 IMAD.IADD R16, R16, 0x1, -R15 ;  /* 0x000000011010e824 */ /* 0x000fe200078e0a0f */
[----:B0-----:R-:W-:Y:S01]  /*6cb0*/  LOP3.LUT R0, R17, 0x12, RZ, 0xfc, !PT ;  /* 0x0000001211007812 */ /* 0x001fe200078efcff */
[----:B------:R-:W-:Y:S01]  /*6cc0*/  IMAD.HI.U32 R8, R19, R6, RZ ;  /* 0x0000000613087227 */ /* 0x000fe200078e00ff */
[----:B------:R-:W-:-:S02]  /*6cd0*/  LOP3.LUT R4, R17, 0x8, RZ, 0xfc, !PT ;  /* 0x0000000811047812 */ /* 0x000fc400078efcff */
[----:B------:R-:W-:Y:S01]  /*6ce0*/  ISETP.GT.U32.AND P6, PT, R15, R16, PT ;  /* 0x000000100f00720c */ /* 0x000fe20003fc4070 */
[----:B------:R-:W-:Y:S02]  /*6cf0*/  IMAD.MOV R8, RZ, RZ, -R8 ;  /* 0x000000ffff087224 */ /* 0x000fe400078e0a08 */
[----:B------:R-:W-:-:S04]  /*6d00*/  IMAD.HI.U32 R9, R19, R3, RZ ;  /* 0x0000000313097227 */ /* 0x000fc800078e00ff */
[C---:B------:R-:W-:Y:S01]  /*6d10*/  IMAD R6, R15.reuse, R8, R6 ;  /* 0x000000080f067224 */ /* 0x040fe200078e0206 */
[----:B------:R-:W-:Y:S01]  /*6d20*/  IABS R8, R0 ;  /* 0x0000000000087213 */ /* 0x000fe20000000000 */
[----:B------:R-:W-:Y:S02]  /*6d30*/  IMAD.MOV R9, RZ, RZ, -R9 ;  /* 0x000000ffff097224 */ /* 0x000fe400078e0a09 */
[----:B------:R-:W-:Y:S01]  /*6d40*/  @!P5 IMAD.IADD R18, R18, 0x1, -R15 ;  /* 0x000000011212d824 */ /* 0x000fe200078e0a0f */
[----:B------:R-:W-:Y:S01]  /*6d50*/  ISETP.GE.AND P5, PT, R10, RZ, PT ;  /* 0x000000ff0a00720c */ /* 0x000fe20003fa6270 */
[----:B------:R-:W-:Y:S01]  /*6d60*/  IMAD R3, R15, R9, R3 ;  /* 0x000000090f037224 */ /* 0x000fe200078e0203 */
[----:B------:R-:W-:Y:S01]  /*6d70*/  IABS R9, R28 ;  /* 0x0000001c00097213 */ /* 0x000fe20000000000 */
[----:B------:R-:W-:Y:S01]  /*6d80*/  IMAD.HI.U32 R23, R19, R8, RZ ;  /* 0x0000000813177227 */ /* 0x000fe200078e00ff */
[----:B------:R-:W-:-:S03]  /*6d90*/  IABS R10, R24 ;  /* 0x00000018000a7213 */ /* 0x000fc60000000000 */
[--C-:B------:R-:W-:Y:S01]  /*6da0*/  @!P1 IMAD.IADD R14, R14, 0x1, -R15.reuse ;  /* 0x000000010e0e9824 */ /* 0x100fe200078e0a0f */
[C---:B------:R-:W-:Y:S01]  /*6db0*/  ISETP.GT.U32.AND P1, PT, R15.reuse, R20, PT ;  /* 0x000000140f00720c */ /* 0x040fe20003f24070 */
[----:B------:R-:W-:Y:S01]  /*6dc0*/  @!P6 IMAD.IADD R16, R16, 0x1, -R15 ;  /* 0x000000011010e824 */ /* 0x000fe200078e0a0f */
[----:B------:R-:W-:Y:S01]  /*6dd0*/  ISETP.GT.U32.AND P6, PT, R15, R21, PT ;  /* 0x000000150f00720c */ /* 0x000fe20003fc4070 */
[----:B------:R-:W-:Y:S02]  /*6de0*/  IMAD.MOV R23, RZ, RZ, -R23 ;  /* 0x000000ffff177224 */ /* 0x000fe400078e0a17 */
[C---:B------:R-:W-:Y:S01]  /*6df0*/  IMAD.HI.U32 R26, R19.reuse, R9, RZ ;  /* 0x00000009131a7227 */ /* 0x040fe200078e00ff */
[----:B------:R-:W-:Y:S03]  /*6e00*/  STL [R1+0xe64], R16 ;  /* 0x000e641001007387 */ /* 0x000fe60000100800 */
[----:B------:R-:W-:Y:S01]  /*6e10*/  IMAD.HI.U32 R27, R19, R10, RZ ;  /* 0x0000000a131b7227 */ /* 0x000fe200078e00ff */
[----:B------:R0:W-:Y:S03]  /*6e20*/  STL [R1+0x58], R0 ;  /* 0x0000580001007387 */ /* 0x0001e60000100800 */
[----:B------:R-:W-:-:S02]  /*6e30*/  IMAD R8, R15, R23, R8 ;  /* 0x000000170f087224 */ /* 0x000fc400078e0208 */
[----:B------:R-:W-:Y:S02]  /*6e40*/  IMAD.MOV R23, RZ, RZ, -R26 ;  /* 0x000000ffff177224 */ /* 0x000fe400078e0a1a */
[----:B------:R-:W-:Y:S01]  /*6e50*/  IMAD.MOV R26, RZ, RZ, -R27 ;  /* 0x000000ffff1a7224 */ /* 0x000fe200078e0a1b */
[----:B------:R-:W-:Y:S01]  /*6e60*/  IABS R27, R2 ;  /* 0x00000002001b7213 */ /* 0x000fe20000000000 */
[----:B------:R-:W-:Y:S01]  /*6e70*/  @!P3 IMAD.MOV R11, RZ, RZ, -R11 ;  /* 0x000000ffff0bb224 */ /* 0x000fe200078e0a0b */
[----:B0-----:R-:W-:Y:S01]  /*6e80*/  LOP3.LUT R0, R17, 0x4, RZ, 0xfc, !PT ;  /* 0x0000000411007812 */ /* 0x001fe200078efcff */
[C---:B------:R-:W-:Y:S02]  /*6e90*/  IMAD R10, R15.reuse, R26, R10 ;  /* 0x0000001a0f0a7224 */ /* 0x040fe400078e020a */
[----:B------:R-:W-:Y:S01]  /*6ea0*/  @!P1 IMAD.IADD R20, R20, 0x1, -R15 ;  /* 0x0000000114149824 */ /* 0x000fe200078e0a0f */
[----:B------:R-:W-:Y:S01]  /*6eb0*/  IABS R26, R0 ;  /* 0x00000000001a7213 */ /* 0x000fe20000000000 */
[----:B------:R0:W-:Y:S01]  /*6ec0*/  STL [R1+0xdf8], R11 ;  /* 0x000df80b01007387 */ /* 0x0001e20000100800 */
[----:B------:R-:W-:Y:S01]  /*6ed0*/  ISETP.GT.U32.AND P1, PT, R15, R18, PT ;  /* 0x000000120f00720c */ /* 0x000fe20003f24070 */
[----:B------:R-:W-:-:S02]  /*6ee0*/  IMAD.HI.U32 R13, R19, R22, RZ ;  /* 0x00000016130d7227 */ /* 0x000fc400078e00ff */
[----:B------:R1:W-:Y:S02]  /*6ef0*/  STL [R1+0xe60], R28 ;  /* 0x000e601c01007387 */ /* 0x0003e40000100800 */
[----:B------:R-:W-:Y:S02]  /*6f00*/  IMAD.HI.U32 R16, R19, R26, RZ ;  /* 0x0000001a13107227 */ /* 0x000fe400078e00ff */
[----:B------:R2:W-:Y:S02]  /*6f10*/  STL [R1+0xe68], R24 ;  /* 0x000e681801007387 */ /* 0x0005e40000100800 */
[----:B------:R-:W-:Y:S01]  /*6f20*/  IMAD.MOV R13, RZ, RZ, -R13 ;  /* 0x000000ffff0d7224 */ /* 0x000fe200078e0a0d */
[----:B0-----:R-:W-:Y:S01]  /*6f30*/  LOP3.LUT R11, R17, 0x2, RZ, 0xfc, !PT ;  /* 0x00000002110b7812 */ /* 0x001fe200078efcff */
[----:B------:R-:W-:Y:S01]  /*6f40*/  @!P6 IMAD.IADD R21, R21, 0x1, -R15 ;  /* 0x000000011515e824 */ /* 0x000fe200078e0a0f */
[----:B------:R-:W-:Y:S01]  /*6f50*/  IABS R17, R5 ;  /* 0x0000000500117213 */ /* 0x000fe20000000000 */
[----:B------:R-:W-:Y:S01]  /*6f60*/  IMAD.MOV R16, RZ, RZ, -R16 ;  /* 0x000000ffff107224 */ /* 0x000fe200078e0a10 */
[----:B-1----:R-:W-:Y:S01]  /*6f70*/  IABS R28, R11 ;  /* 0x0000000b001c7213 */ /* 0x002fe20000000000 */
[C---:B------:R-:W-:Y:S01]  /*6f80*/  IMAD R22, R15.reuse, R13, R22 ;  /* 0x0000000d0f167224 */ /* 0x040fe200078e0216 */
[----:B------:R-:W-:Y:S01]  /*6f90*/  ISETP.GT.U32.AND P3, PT, R15, R21, PT ;  /* 0x000000150f00720c */ /* 0x000fe20003f64070 */
[----:B--2---:R-:W-:Y:S01]  /*6fa0*/  IMAD.HI.U32 R24, R19, R27, RZ ;  /* 0x0000001b13187227 */ /* 0x004fe200078e00ff */
[----:B------:R-:W-:-:S02]  /*6fb0*/  IABS R13, R7 ;  /* 0x00000007000d7213 */ /* 0x000fc40000000000 */
[C---:B------:R-:W-:Y:S01]  /*6fc0*/  ISETP.GT.U32.AND P6, PT, R15.reuse, R20, PT ;  /* 0x000000140f00720c */ /* 0x040fe20003fc4070 */
[----:B------:R-:W-:Y:S02]  /*6fd0*/  IMAD.MOV R24, RZ, RZ, -R24 ;  /* 0x000000ffff187224 */ /* 0x000fe400078e0a18 */
[C---:B------:R-:W-:Y:S02]  /*6fe0*/  IMAD R26, R15.reuse, R16, R26 ;  /* 0x000000100f1a7224 */ /* 0x040fe400078e021a */
[C---:B------:R-:W-:Y:S02]  /*6ff0*/  IMAD R27, R15.reuse, R24, R27 ;  /* 0x000000180f1b7224 */ /* 0x040fe400078e021b */
[----:B------:R-:W2:Y:S01]  /*7000*/  LDL.LU R24, [R1+0xe68] ;  /* 0x000e680001187983 */ /* 0x000ea20000300800 */
[--C-:B------:R-:W-:Y:S01]  /*7010*/  @!P1 IMAD.IADD R18, R18, 0x1, -R15.reuse ;  /* 0x0000000112129824 */ /* 0x100fe200078e0a0f */
[----:B------:R-:W-:Y:S01]  /*7020*/  ISETP.GT.U32.AND P1, PT, R15, R22, PT ;  /* 0x000000160f00720c */ /* 0x000fe20003f24070 */
[----:B------:R-:W-:Y:S01]  /*7030*/  @!P3 IMAD.IADD R21, R21, 0x1, -R15 ;  /* 0x000000011515b824 */ /* 0x000fe200078e0a0f */
[----:B------:R-:W3:Y:S01]  /*7040*/  LDL.LU R16, [R1+0xe64] ;  /* 0x000e640001107983 */ /* 0x000ee20000300800 */
[C---:B------:R-:W-:Y:S01]  /*7050*/  ISETP.GT.U32.AND P3, PT, R15.reuse, R6, PT ;  /* 0x000000060f00720c */ /* 0x040fe20003f64070 */
[----:B------:R-:W-:Y:S01]  /*7060*/  IMAD R9, R15, R23, R9 ;  /* 0x000000170f097224 */ /* 0x000fe200078e0209 */
[----:B------:R-:W-:Y:S01]  /*7070*/  IABS R23, R4 ;  /* 0x0000000400177213 */ /* 0x000fe20000000000 */
[----:B------:R-:W-:-:S02]  /*7080*/  @!P2 IMAD.MOV R12, RZ, RZ, -R12 ;  /* 0x000000ffff0ca224 */ /* 0x000fc400078e0a0c */
[----:B------:R-:W-:Y:S01]  /*7090*/  @!P6 IMAD.IADD R20, R20, 0x1, -R15 ;  /* 0x000000011414e824 */ /* 0x000fe200078e0a0f */
[----:B------:R-:W-:-:S04]  /*70a0*/  ISETP.GT.U32.AND P6, PT, R15, R3, PT ;  /* 0x000000030f00720c */ /* 0x000fc80003fc4070 */
[----:B------:R-:W-:Y:S01]  /*70b0*/  @!P1 IMAD.IADD R22, R22, 0x1, -R15 ;  /* 0x0000000116169824 */ /* 0x000fe200078e0a0f */
[----:B------:R-:W-:Y:S01]  /*70c0*/  ISETP.GE.AND P1, PT, R25, RZ, PT ;  /* 0x000000ff1900720c */ /* 0x000fe20003f26270 */
[----:B------:R-:W-:-:S04]  /*70d0*/  IMAD.HI.U32 R25, R19, R13, RZ ;  /* 0x0000000d13197227 */ /* 0x000fc800078e00ff */
[----:B------:R-:W-:Y:S02]  /*70e0*/  IMAD.MOV R25, RZ, RZ, -R25 ;  /* 0x000000ffff197224 */ /* 0x000fe400078e0a19 */
[----:B------:R-:W-:Y:S01]  /*70f0*/  @!P3 IMAD.IADD R6, R6, 0x1, -R15 ;  /* 0x000000010606b824 */ /* 0x000fe200078e0a0f */
[----:B------:R-:W-:Y:S01]  /*7100*/  ISETP.GE.AND P3, PT, R29, RZ, PT ;  /* 0x000000ff1d00720c */ /* 0x000fe20003f66270 */
[----:B------:R-:W-:Y:S02]  /*7110*/  IMAD R13, R15, R25, R13 ;  /* 0x000000190f0d7224 */ /* 0x000fe400078e020d */
[----:B------:R-:W-:-:S04]  /*7120*/  IMAD.HI.U32 R25, R19, R17, RZ ;  /* 0x0000001113197227 */ /* 0x000fc800078e00ff */
[----:B------:R-:W-:-:S04]  /*7130*/  IMAD.HI.U32 R29, R19, R23, RZ ;  /* 0x00000017131d7227 */ /* 0x000fc800078e00ff */
[----:B------:R-:W-:Y:S02]  /*7140*/  IMAD.MOV R25, RZ, RZ, -R25 ;  /* 0x000000ffff197224 */ /* 0x000fe400078e0a19 */
[----:B------:R-:W-:Y:S02]  /*7150*/  IMAD.MOV R29, RZ, RZ, -R29 ;  /* 0x000000ffff1d7224 */ /* 0x000fe400078e0a1d */
[----:B------:R-:W-:Y:S02]  /*7160*/  IMAD R17, R15, R25, R17 ;  /* 0x000000190f117224 */ /* 0x000fe400078e0211 */
[----:B------:R-:W-:-:S04]  /*7170*/  IMAD.HI.U32 R25, R19, R28, RZ ;  /* 0x0000001c13197227 */ /* 0x000fc800078e00ff */
[----:B------:R-:W-:Y:S02]  /*7180*/  IMAD R19, R15, R29, R23 ;  /* 0x0000001d0f137224 */ /* 0x000fe400078e0217 */
[----:B------:R-:W4:Y:S01]  /*7190*/  LDL.LU R23, [R1+0x64] ;  /* 0x0000640001177983 */ /* 0x000f220000300800 */
[----:B------:R-:W-:Y:S02]  /*71a0*/  @!P4 IMAD.MOV R14, RZ, RZ, -R14 ;  /* 0x000000ffff0ec224 */ /* 0x000fe400078e0a0e */
[----:B------:R-:W-:Y:S01]  /*71b0*/  @!P5 IMAD.MOV R18, RZ, RZ, -R18 ;  /* 0x000000ffff12d224 */ /* 0x000fe200078e0a12 */
[----:B------:R-:W2:Y:S01]  /*71c0*/  LDL.LU R29, [R1+0x58] ;  /* 0x00005800011d7983 */ /* 0x000ea20000300800 */
[----:B------:R-:W-:Y:S02]  /*71d0*/  @!P1 IMAD.MOV R20, RZ, RZ, -R20 ;  /* 0x000000ffff149224 */ /* 0x000fe400078e0a14 */
[----:B------:R-:W-:Y:S01]  /*71e0*/  @!P6 IMAD.IADD R3, R3, 0x1, -R15 ;  /* 0x000000010303e824 */ /* 0x000fe200078e0a0f */
[----:B------:R0:W-:Y:S01]  /*71f0*/  STL [R1+0xdfc], R12 ;  /* 0x000dfc0c01007387 */ /* 0x0001e20000100800 */
[----:B------:R-:W-:Y:S01]  /*7200*/  IMAD.MOV R25, RZ, RZ, -R25 ;  /* 0x000000ffff197224 */ /* 0x000fe200078e0a19 */
[C---:B------:R-:W-:Y:S01]  /*7210*/  ISETP.GT.U32.AND P2, PT, R15.reuse, R22, PT ;  /* 0x000000160f00720c */ /* 0x040fe20003f44070 */
[----:B------:R-:W-:Y:S01]  /*7220*/  @!P3 IMAD.MOV R21, RZ, RZ, -R21 ;  /* 0x000000ffff15b224 */ /* 0x000fe200078e0a15 */
[C---:B------:R-:W-:Y:S01]  /*7230*/  ISETP.GT.U32.AND P6, PT, R15.reuse, R8, PT ;  /* 0x000000080f00720c */ /* 0x040fe20003fc4070 */
[----:B------:R-:W-:Y:S01]  /*7240*/  IMAD R25, R15, R25, R28 ;  /* 0x000000190f197224 */ /* 0x000fe200078e021c */
[----:B0-----:R-:W2:Y:S04]  /*7250*/  LDL.LU R12, [R1+0x68] ;  /* 0x00006800010c7983 */ /* 0x001ea80000300800 */
[----:B------:R0:W-:Y:S05]  /*7260*/  STL [R1+0xe00], R14 ;  /* 0x000e000e01007387 */ /* 0x0001ea0000100800 */
[----:B------:R-:W-:-:S02]  /*7270*/  @!P2 IMAD.IADD R22, R22, 0x1, -R15 ;  /* 0x000000011616a824 */ /* 0x000fc400078e0a0f */
[----:B------:R-:W-:Y:S01]  /*7280*/  @!P6 IMAD.IADD R8, R8, 0x1, -R15 ;  /* 0x000000010808e824 */ /* 0x000fe200078e0a0f */
[----:B0-----:R-:W2:Y:S01]  /*7290*/  LDL.LU R14, [R1+0x6c] ;  /* 0x00006c00010e7983 */ /* 0x001ea20000300800 */
[C---:B------:R-:W-:Y:S02]  /*72a0*/  ISETP.GT.U32.AND P2, PT, R15.reuse, R17, PT ;  /* 0x000000110f00720c */ /* 0x040fe40003f44070 */
[----:B------:R-:W-:-:S11]  /*72b0*/  ISETP.GT.U32.AND P6, PT, R15, R9, PT ;  /* 0x000000090f00720c */ /* 0x000fd60003fc4070 */
[--C-:B------:R-:W-:Y:S02]  /*72c0*/  @!P2 IMAD.IADD R17, R17, 0x1, -R15.reuse ;  /* 0x000000011111a824 */ /* 0x100fe400078e0a0f */
[----:B---3--:R-:W-:Y:S01]  /*72d0*/  @!P0 IMAD.MOV R16, RZ, RZ, -R16 ;  /* 0x000000ffff108224 */ /* 0x008fe200078e0a10 */
[----:B------:R-:W-:Y:S01]  /*72e0*/  ISETP.GT.U32.AND P4, PT, R15, R3, PT ;  /* 0x000000030f00720c */ /* 0x000fe20003f84070 */
[----:B------:R-:W-:Y:S01]  /*72f0*/  @!P6 IMAD.IADD R9, R9, 0x1, -R15 ;  /* 0x000000010909e824 */ /* 0x000fe200078e0a0f */
[----:B----4-:R-:W-:Y:S02]  /*7300*/  ISETP.GE.AND P2, PT, R23, RZ, PT ;  /* 0x000000ff1700720c */ /* 0x010fe40003f46270 */
[----:B------:R-:W-:Y:S01]  /*7310*/  STL [R1+0xe04], R16 ;  /* 0x000e041001007387 */ /* 0x000fe20000100800 */
[C---:B------:R-:W-:Y:S02]  /*7320*/  ISETP.GT.U32.AND P0, PT, R15.reuse, R6, PT ;  /* 0x000000060f00720c */ /* 0x040fe40003f04070 */
[C---:B------:R-:W-:Y:S01]  /*7330*/  ISETP.GT.U32.AND P5, PT, R15.reuse, R8, PT ;  /* 0x000000080f00720c */ /* 0x040fe20003fa4070 */
[----:B------:R-:W-:Y:S01]  /*7340*/  STL [R1+0xe08], R18 ;  /* 0x000e081201007387 */ /* 0x000fe20000100800 */
[----:B------:R-:W-:-:S03]  /*7350*/  ISETP.GT.U32.AND P6, PT, R15, R10, PT ;  /* 0x0000000a0f00720c */ /* 0x000fc60003fc4070 */
[----:B------:R-:W-:Y:S04]  /*7360*/  STL [R1+0xe0c], R20 ;  /* 0x000e0c1401007387 */ /* 0x000fe80000100800 */
[----:B------:R-:W3:Y:S04]  /*7370*/  LDL.LU R28, [R1+0xe60] ;  /* 0x000e6000011c7983 */ /* 0x000ee80000300800 */
[----:B------:R-:W-:Y:S04]  /*7380*/  STL [R1+0xe10], R21 ;  /* 0x000e101501007387 */ /* 0x000fe80000100800 */
[----:B------:R-:W4:Y:S01]  /*7390*/  LDL.LU R23, [R1+0x1a4] ;  /* 0x0001a40001177983 */ /* 0x000f220000300800 */
[----:B------:R-:W-:Y:S01]  /*73a0*/  @!P0 IMAD.IADD R6, R6, 0x1, -R15 ;  /* 0x0000000106068824 */ /* 0x000fe200078e0a0f */
[----:B------:R-:W-:-:S02]  /*73b0*/  ISETP.GT.U32.AND P0, PT, R15, R27, PT ;  /* 0x0000001b0f00720c */ /* 0x000fc40003f04070 */
[----:B------:R-:W-:Y:S01]  /*73c0*/  ISETP.GT.U32.AND P1, PT, R15, R9, PT ;  /* 0x000000090f00720c */ /* 0x000fe20003f24070 */
[--C-:B------:R-:W-:Y:S01]  /*73d0*/  @!P4 IMAD.IADD R3, R3, 0x1, -R15.reuse ;  /* 0x000000010303c824 */ /* 0x100fe200078e0a0f */
[C---:B------:R-:W-:Y:S02]  /*73e0*/  ISETP.GT.U32.AND P3, PT, R15.reuse, R13, PT ;  /* 0x0000000d0f00720c */ /* 0x040fe40003f64070 */
[C---:B------:R-:W-:Y:S01]  /*73f0*/  ISETP.GT.U32.AND P4, PT, R15.reuse, R19, PT ;  /* 0x000000130f00720c */ /* 0x040fe20003f84070 */
[----:B------:R-:W-:Y:S01]  /*7400*/  @!P5 IMAD.IADD R8, R8, 0x1, -R15 ;  /* 0x000000010808d824 */ /* 0x000fe200078e0a0f */
[----:B------:R-:W-:-:S05]  /*7410*/  ISETP.GT.U32.AND P5, PT, R15, R26, PT ;  /* 0x0000001a0f00720c */ /* 0x000fca0003fa4070 */
[--C-:B------:R-:W-:Y:S02]  /*7420*/  @!P0 IMAD.IADD R27, R27, 0x1, -R15.reuse ;  /* 0x000000011b1b8824 */ /* 0x100fe400078e0a0f */
[--C-:B------:R-:W-:Y:S02]  /*7430*/  @!P6 IMAD.IADD R10, R10, 0x1, -R15.reuse ;  /* 0x000000010a0ae824 */ /* 0x100fe400078e0a0f */
[--C-:B------:R-:W-:Y:S01]  /*7440*/  @!P1 IMAD.IADD R9, R9, 0x1, -R15.reuse ;  /* 0x0000000109099824 */ /* 0x100fe200078e0a0f */
[----:B--2---:R-:W-:Y:S02]  /*7450*/  ISETP.GE.AND P1, PT, R14, RZ, PT ;  /* 0x000000ff0e00720c */ /* 0x004fe40003f26270 */
[----:B------:R-:W-:Y:S01]  /*7460*/  ISETP.GT.U32.AND P6, PT, R15, R10, PT ;  /* 0x0000000a0f00720c */ /* 0x000fe20003fc4070 */
[--C-:B------:R-:W-:Y:S01]  /*7470*/  @!P3 IMAD.IADD R13, R13, 0x1, -R15.reuse ;  /* 0x000000010d0db824 */ /* 0x100fe200078e0a0f */
[----:B------:R-:W-:Y:S01]  /*7480*/  ISETP.GE.AND P3, PT, R12, RZ, PT ;  /* 0x000000ff0c00720c */ /* 0x000fe20003f66270 */
[--C-:B------:R-:W-:Y:S01]  /*7490*/  @!P4 IMAD.IADD R19, R19, 0x1, -R15.reuse ;  /* 0x000000011313c824 */ /* 0x100fe200078e0a0f */
[----:B------:R-:W-:Y:S01]  /*74a0*/  ISETP.GE.AND P4, PT, R29, RZ, PT ;  /* 0x000000ff1d00720c */ /* 0x000fe20003f86270 */
[----:B------:R-:W-:Y:S01]  /*74b0*/  @!P5 IMAD.IADD R26, R26, 0x1, -R15 ;  /* 0x000000011a1ad824 */ /* 0x000fe200078e0a0f */
[----:B------:R-:W-:Y:S01]  /*74c0*/  ISETP.GE.AND P5, PT, R24, RZ, PT ;  /* 0x000000ff1800720c */ /* 0x000fe20003fa6270 */
[----:B------:R-:W-:Y:S01]  /*74d0*/  @!P2 IMAD.MOV R6, RZ, RZ, -R6 ;  /* 0x000000ffff06a224 */ /* 0x000fe200078e0a06 */
[----:B------:R-:W-:Y:S01]  /*74e0*/  ISETP.GT.U32.AND P2, PT, R15, R19, PT ;  /* 0x000000130f00720c */ /* 0x000fe20003f44070 */
[----:B------:R-:W2:Y:S02]  /*74f0*/  LDL.LU R24, [R1+0xe5c] ;  /* 0x000e5c0001187983 */ /* 0x000ea40000300800 */
[----:B------:R-:W-:-:S02]  /*7500*/  @!P1 IMAD.MOV R22, RZ, RZ, -R22 ;  /* 0x000000ffff169224 */ /* 0x000fc400078e0a16 */
[----:B------:R-:W-:Y:S01]  /*7510*/  @!P6 IMAD.IADD R10, R10, 0x1, -R15 ;  /* 0x000000010a0ae824 */ /* 0x000fe200078e0a0f */
[C---:B------:R-:W-:Y:S02]  /*7520*/  ISETP.GT.U32.AND P6, PT, R15.reuse, R25, PT ;  /* 0x000000190f00720c */ /* 0x040fe40003fc4070 */
[----:B------:R-:W-:Y:S01]  /*7530*/  ISETP.GT.U32.AND P1, PT, R15, R13, PT ;  /* 0x0000000d0f00720c */ /* 0x000fe20003f24070 */
[----:B------:R-:W-:Y:S02]  /*7540*/  @!P3 IMAD.MOV R3, RZ, RZ, -R3 ;  /* 0x000000ffff03b224 */ /* 0x000fe400078e0a03 */
[----:B------:R-:W-:Y:S01]  /*7550*/  @!P4 IMAD.MOV R8, RZ, RZ, -R8 ;  /* 0x000000ffff08c224 */ /* 0x000fe200078e0a08 */
[----:B------:R-:W-:Y:S01]  /*7560*/  STL [R1+0xe14], R22 ;  /* 0x000e141601007387 */ /* 0x000fe20000100800 */
[----:B------:R-:W-:-:S03]  /*7570*/  @!P5 IMAD.MOV R10, RZ, RZ, -R10 ;  /* 0x000000ffff0ad224 */ /* 0x000fc600078e0a0a */
[----:B------:R0:W-:Y:S01]  /*7580*/  STL [R1+0xe18], R3 ;  /* 0x000e180301007387 */ /* 0x0001e20000100800 */
[----:B------:R-:W-:-:S03]  /*7590*/  @!P2 IMAD.IADD R19, R19, 0x1, -R15 ;  /* 0x000000011313a824 */ /* 0x000fc600078e0a0f */
[----:B------:R1:W-:Y:S01]  /*75a0*/  STL [R1+0xe1c], R6 ;  /* 0x000e1c0601007387 */ /* 0x0003e20000100800 */
[----:B------:R-:W-:-:S03]  /*75b0*/  @!P6 IMAD.IADD R25, R25, 0x1, -R15 ;  /* 0x000000011919e824 */ /* 0x000fc600078e0a0f */
[----:B------:R-:W-:Y:S01]  /*75c0*/  STL [R1+0xe20], R8 ;  /* 0x000e200801007387 */ /* 0x000fe20000100800 */
[----:B------:R-:W-:Y:S01]  /*75d0*/  ISETP.GE.AND P2, PT, R2, RZ, PT ;  /* 0x000000ff0200720c */ /* 0x000fe20003f46270 */
[----:B------:R-:W-:Y:S01]  /*75e0*/  @!P1 IMAD.IADD R13, R13, 0x1, -R15 ;  /* 0x000000010d0d9824 */ /* 0x000fe200078e0a0f */
[----:B------:R-:W-:Y:S02]  /*75f0*/  ISETP.GE.AND P6, PT, R7, RZ, PT ;  /* 0x000000ff0700720c */ /* 0x000fe40003fc6270 */
[----:B------:R-:W-:Y:S02]  /*7600*/  ISETP.GE.AND P1, PT, R5, RZ, PT ;  /* 0x000000ff0500720c */ /* 0x000fe40003f26270 */
[----:B---3--:R-:W-:Y:S02]  /*7610*/  ISETP.GE.AND P0, PT, R28, RZ, PT ;  /* 0x000000ff1c00720c */ /* 0x008fe40003f06270 */
[----:B------:R-:W3:Y:S11]  /*7620*/  S2R R28, SR_TID.X ;  /* 0x00000000001c7919 */ /* 0x000ef60000002100 */
[----:B------:R-:W-:-:S02]  /*7630*/  @!P0 IMAD.MOV R9, RZ, RZ, -R9 ;  /* 0x000000ffff098224 */ /* 0x000fc400078e0a09 */
[----:B---3--:R-:W-:-:S03]  /*7640*/  IMAD.SHL.U32 R29, R28, 0x80, RZ ;  /* 0x000000801c1d7824 */ /* 0x008fc600078e00ff */
[----:B------:R-:W-:Y:S02]  /*7650*/  STL [R1+0xe24], R9 ;  /* 0x000e240901007387 */ /* 0x000fe40000100800 */
[----:B----4-:R-:W-:-:S05]  /*7660*/  LOP3.LUT R29, R23, 0x800, R29, 0xf8, !PT ;  /* 0x00000800171d7812 */ /* 0x010fca00078ef81d */
[----:B------:R-:W-:Y:S04]  /*7670*/  STL [R1+0xcf0], R29 ;  /* 0x000cf01d01007387 */ /* 0x000fe80000100800 */
[----:B------:R-:W-:Y:S04]  /*7680*/  STL [R1+0xe28], R10 ;  /* 0x000e280a01007387 */ /* 0x000fe80000100800 */
[----:B------:R-:W3:Y:S04]  /*7690*/  LDL.LU R2, [R1+0x5c] ;  /* 0x00005c0001027983 */ /* 0x000ee80000300800 */
[----:B------:R-:W1:Y:S04]  /*76a0*/  LDL.LU R7, [R1+0x34] ;  /* 0x0000340001077983 */ /* 0x000e680000300800 */
[----:B------:R-:W4:Y:S01]  /*76b0*/  LDL.LU R5, [R1+0x194] ;  /* 0x0001940001057983 */ /* 0x000f220000300800 */
[----:B------:R-:W-:-:S02]  /*76c0*/  ISETP.GT.U32.AND P3, PT, R15, R17, PT ;  /* 0x000000110f00720c */ /* 0x000fc40003f64070 */
[C---:B------:R-:W-:Y:S02]  /*76d0*/  ISETP.GT.U32.AND P4, PT, R15.reuse, R27, PT ;  /* 0x0000001b0f00720c */ /* 0x040fe40003f84070 */
[C---:B------:R-:W-:Y:S02]  /*76e0*/  ISETP.GT.U32.AND P0, PT, R15.reuse, R26, PT ;  /* 0x0000001a0f00720c */ /* 0x040fe40003f04070 */
[----:B------:R-:W-:Y:S02]  /*76f0*/  ISETP.GT.U32.AND P5, PT, R15, R25, PT ;  /* 0x000000190f00720c */ /* 0x000fe40003fa4070 */
[----:B------:R-:W-:-:S05]  /*7700*/  LOP3.LUT R28, R28, 0x3f, RZ, 0xc0, !PT ;  /* 0x0000003f1c1c7812 */ /* 0x000fca00078ec0ff */
[--C-:B------:R-:W-:Y:S01]  /*7710*/  @!P3 IMAD.IADD R17, R17, 0x1, -R15.reuse ;  /* 0x000000011111b824 */ /* 0x100fe200078e0a0f */
[----:B------:R-:W-:Y:S01]  /*7720*/  ISETP.GE.AND P3, PT, R4, RZ, PT ;  /* 0x000000ff0400720c */ /* 0x000fe20003f66270 */
[--C-:B------:R-:W-:Y:S01]  /*7730*/  @!P4 IMAD.IADD R27, R27, 0x1, -R15.reuse ;  /* 0x000000011b1bc824 */ /* 0x100fe200078e0a0f */
[----:B------:R-:W-:Y:S01]  /*7740*/  ISETP.GE.AND P4, PT, R0, RZ, PT ;  /* 0x000000ff0000720c */ /* 0x000fe20003f86270 */
[----:B------:R-:W-:Y:S01]  /*7750*/  @!P0 IMAD.IADD R26, R26, 0x1, -R15 ;  /* 0x000000011a1a8824 */ /* 0x000fe200078e0a0f */
[----:B------:R-:W-:Y:S01]  /*7760*/  ISETP.GE.AND P0, PT, R11, RZ, PT ;  /* 0x000000ff0b00720c */ /* 0x000fe20003f06270 */
[----:B0-----:R-:W-:Y:S01]  /*7770*/  IMAD R3, R28, c[0x0][0x18c], RZ ;  /* 0x000063001c037a24 */ /* 0x001fe200078e02ff */
[----:B------:R-:W4:Y:S01]  /*7780*/  LDL.LU R4, [R1+0x198] ;  /* 0x0001980001047983 */ /* 0x000f220000300800 */
[----:B------:R-:W-:Y:S02]  /*7790*/  @!P6 IMAD.MOV R13, RZ, RZ, -R13 ;  /* 0x000000ffff0de224 */ /* 0x000fe400078e0a0d */
[----:B------:R-:W-:Y:S01]  /*77a0*/  @!P5 IMAD.IADD R25, R25, 0x1, -R15 ;  /* 0x000000011919d824 */ /* 0x000fe200078e0a0f */
[----:B------:R-:W-:Y:S01]  /*77b0*/  LEA R15, P6, R3, c[0x0][0x168], 0x1 ;  /* 0x00005a00030f7a11 */ /* 0x000fe200078c08ff */
[----:B------:R-:W-:Y:S01]  /*77c0*/  @!P1 IMAD.MOV R17, RZ, RZ, -R17 ;  /* 0x000000ffff119224 */ /* 0x000fe200078e0a11 */
[----:B------:R-:W4:Y:S01]  /*77d0*/  LDL.LU R0, [R1+0x1a0] ;  /* 0x0001a00001007983 */ /* 0x000f220000300800 */
[----:B------:R-:W-:Y:S01]  /*77e0*/  ISETP.NE.AND P5, PT, RZ, c[0x0][0x17c], PT ;  /* 0x00005f00ff007a0c */ /* 0x000fe20003fa5270 */
[----:B------:R-:W-:Y:S01]  /*77f0*/  @!P3 IMAD.MOV R19, RZ, RZ, -R19 ;  /* 0x000000ffff13b224 */ /* 0x000fe200078e0a13 */
[----:B------:R-:W-:Y:S01]  /*7800*/  LOP3.LUT R23, RZ, c[0x0][0x17c], RZ, 0x33, !PT ;  /* 0x00005f00ff177a12 */ /* 0x000fe200078e33ff */
[----:B------:R-:W-:Y:S01]  /*7810*/  STL [R1+0xe2c], R13 ;  /* 0x000e2c0d01007387 */ /* 0x000fe20000100800 */
[----:B------:R-:W-:-:S02]  /*7820*/  @!P2 IMAD.MOV R27, RZ, RZ, -R27 ;  /* 0x000000ffff1ba224 */ /* 0x000fc400078e0a1b */
[----:B------:R-:W-:Y:S01]  /*7830*/  @!P4 IMAD.MOV R26, RZ, RZ, -R26 ;  /* 0x000000ffff1ac224 */ /* 0x000fe200078e0a1a */
[----:B------:R-:W4:Y:S01]  /*7840*/  LDL.LU R28, [R1+0x1c] ;  /* 0x00001c00011c7983 */ /* 0x000f220000300800 */
[----:B------:R-:W-:Y:S01]  /*7850*/  @!P0 IMAD.MOV R25, RZ, RZ, -R25 ;  /* 0x000000ffff198224 */ /* 0x000fe200078e0a19 */
[C---:B--2---:R-:W-:Y:S02]  /*7860*/  SEL R3, R23.reuse, R24, !P5 ;  /* 0x0000001817037207 */ /* 0x044fe40006800000 */
[----:B------:R-:W-:Y:S04]  /*7870*/  STL [R1+0xd50], R15 ;  /* 0x000d500f01007387 */ /* 0x000fe80000100800 */
[----:B------:R-:W-:Y:S04]  /*7880*/  STL [R1+0xe30], R17 ;  /* 0x000e301101007387 */ /* 0x000fe80000100800 */
[----:B------:R-:W-:Y:S04]  /*7890*/  STL [R1+0xe34], R19 ;  /* 0x000e341301007387 */ /* 0x000fe80000100800 */
[----:B------:R-:W-:Y:S04]  /*78a0*/  STL [R1+0xe38], R27 ;  /* 0x000e381b01007387 */ /* 0x000fe80000100800 */
[----:B------:R-:W-:Y:S04]  /*78b0*/  STL [R1+0xe3c], R26 ;  /* 0x000e3c1a01007387 */ /* 0x000fe80000100800 */
[----:B------:R-:W-:Y:S04]  /*78c0*/  STL [R1+0xe40], R25 ;  /* 0x000e401901007387 */ /* 0x000fe80000100800 */
[----:B------:R4:W-:Y:S01]  /*78d0*/  STL [R1+0x1e4], R3 ;  /* 0x0001e40301007387 */ /* 0x0009e20000100800 */
[----:B---3--:R-:W-:-:S02]  /*78e0*/  SEL R2, R23, R2, !P5 ;  /* 0x0000000217027207 */ /* 0x008fc40006800000 */
[----:B-1----:R-:W-:-:S03]  /*78f0*/  SEL R6, R23, R7, !P5 ;  /* 0x0000000717067207 */ /* 0x002fc60006800000 */
[----:B------:R0:W-:Y:S01]  /*7900*/  STL [R1+0x1e8], R2 ;  /* 0x0001e80201007387 */ /* 0x0001e20000100800 */
[----:B----4-:R-:W-:-:S03]  /*7910*/  SEL R3, R23, R5, !P5 ;  /* 0x0000000517037207 */ /* 0x010fc60006800000 */
[----:B------:R-:W-:Y:S04]  /*7920*/  STL [R1+0x1e0], R6 ;  /* 0x0001e00601007387 */ /* 0x000fe80000100800 */
[----:B------:R-:W-:Y:S04]  /*7930*/  STL [R1+0x1f8], R3 ;  /* 0x0001f80301007387 */ /* 0x000fe80000100800 */
[----:B------:R-:W2:Y:S01]  /*7940*/  LDL.LU R24, [R1+0xc] ;  /* 0x00000c0001187983 */ /* 0x000ea20000300800 */
[C---:B0-----:R-:W-:Y:S02]  /*7950*/  SEL R2, R23.reuse, R4, !P5 ;  /* 0x0000000417027207 */ /* 0x041fe40006800000 */
[----:B------:R-:W-:-:S03]  /*7960*/  SEL R0, R23, R0, !P5 ;  /* 0x0000000017007207 */ /* 0x000fc60006800000 */
[----:B------:R-:W-:Y:S04]  /*7970*/  STL [R1+0x1dc], R2 ;  /* 0x0001dc0201007387 */ /* 0x000fe80000100800 */
[----:B--2---:R0:W-:Y:S04]  /*7980*/  STL [R1+0xe54], R24 ;  /* 0x000e541801007387 */ /* 0x0041e80000100800 */
[----:B------:R-:W-:Y:S04]  /*7990*/  STL [R1+0x1d8], R0 ;  /* 0x0001d80001007387 */ /* 0x000fe80000100800 */
[----:B0-----:R-:W2:Y:S01]  /*79a0*/  LDL.LU R24, [R1+0x190] ;  /* 0x0001900001187983 */ /* 0x001ea20000300800 */
[----:B------:R-:W-:-:S03]  /*79b0*/  SEL R2, R23, R28, !P5 ;  /* 0x0000001c17027207 */ /* 0x000fc60006800000 */
[----:B--2---:R0:W-:Y:S04]  /*79c0*/  STL [R1+0xe58], R24 ;  /* 0x000e581801007387 */ /* 0x0041e80000100800 */
[----:B0-----:R-:W2:Y:S04]  /*79d0*/  LDL.LU R24, [R1+0x18] ;  /* 0x0000180001187983 */ /* 0x001ea80000300800 */
[----:B------:R-:W3:Y:S04]  /*79e0*/  LDL.LU R25, [R1+0x8] ;  /* 0x0000080001197983 */ /* 0x000ee80000300800 */
[----:B------:R-:W4:Y:S04]  /*79f0*/  LDL.LU R26, [R1+0x70] ;  /* 0x00007000011a7983 */ /* 0x000f280000300800 */
[----:B------:R-:W3:Y:S04]  /*7a00*/  LDL.LU R27, [R1+0x11c] ;  /* 0x00011c00011b7983 */ /* 0x000ee80000300800 */
        /* <DEDUP_REMOVED lines=16> */
[----:B------:R0:W-:Y:S04]  /*7b10*/  STL [R1+0x1d0], R2 ;  /* 0x0001d00201007387 */ /* 0x0001e80000100800 */
[----:B------:R-:W3:Y:S04]  /*7b20*/  LDL.LU R14, [R1+0x13c] ;  /* 0x00013c00010e7983 */ /* 0x000ee80000300800 */
[----:B------:R-:W3:Y:S04]  /*7b30*/  LDL.LU R12, [R1+0x138] ;  /* 0x00013800010c7983 */ /* 0x000ee80000300800 */
[----:B------:R-:W3:Y:S04]  /*7b40*/  LDL.LU R11, [R1+0x134] ;  /* 0x00013400010b7983 */ /* 0x000ee80000300800 */
[----:B0-----:R-:W3:Y:S04]  /*7b50*/  LDL.LU R2, [R1+0x130] ;  /* 0x0001300001027983 */ /* 0x001ee80000300800 */
[----:B------:R-:W3:Y:S04]  /*7b60*/  LDL.LU R7, [R1+0x12c] ;  /* 0x00012c0001077983 */ /* 0x000ee80000300800 */
[----:B------:R-:W3:Y:S04]  /*7b70*/  LDL.LU R5, [R1+0x128] ;  /* 0x0001280001057983 */ /* 0x000ee80000300800 */
[----:B------:R-:W3:Y:S04]  /*7b80*/  LDL.LU R4, [R1+0x120] ;  /* 0x0001200001047983 */ /* 0x000ee80000300800 */
[----:B------:R-:W3:Y:S01]  /*7b90*/  LDL.LU R28, [R1+0x118] ;  /* 0x00011800011c7983 */ /* 0x000ee20000300800 */
[----:B--2---:R-:W-:-:S05]  /*7ba0*/  SEL R24, R23, R24, !P5 ;  /* 0x0000001817187207 */ /* 0x004fca0006800000 */
[----:B------:R0:W-:Y:S04]  /*7bb0*/  STL [R1+0x1cc], R24 ;  /* 0x0001cc1801007387 */ /* 0x0001e80000100800 */
[----:B0-----:R-:W2:Y:S02]  /*7bc0*/  LDL.LU R24, [R1+0xe58] ;  /* 0x000e580001187983 */ /* 0x001ea40000300800 */
[----:B--2---:R-:W-:-:S05]  /*7bd0*/  SEL R24, R23, R24, !P5 ;  /* 0x0000001817187207 */ /* 0x004fca0006800000 */
[----:B------:R0:W-:Y:S04]  /*7be0*/  STL [R1+0x1c8], R24 ;  /* 0x0001c81801007387 */ /* 0x0001e80000100800 */
[----:B0-----:R-:W2:Y:S01]  /*7bf0*/  LDL.LU R24, [R1+0xe54] ;  /* 0x000e540001187983 */ /* 0x001ea20000300800 */
[C---:B---3--:R-:W-:Y:S02]  /*7c00*/  SEL R25, R23.reuse, R25, !P5 ;  /* 0x0000001917197207 */ /* 0x048fe40006800000 */
[C---:B------:R-:W-:Y:S02]  /*7c10*/  SEL R5, R23.reuse, R5, !P5 ;  /* 0x0000000517057207 */ /* 0x040fe40006800000 */
[----:B--2---:R-:W-:-:S05]  /*7c20*/  SEL R24, R23, R24, !P5 ;  /* 0x0000001817187207 */ /* 0x004fca0006800000 */
[----:B------:R4:W-:Y:S04]  /*7c30*/  STL [R1+0x1b4], R24 ;  /* 0x0001b41801007387 */ /* 0x0009e80000100800 */
[----:B------:R0:W-:Y:S01]  /*7c40*/  STL [R1+0x1b0], R25 ;  /* 0x0001b01901007387 */ /* 0x0001e20000100800 */
[C---:B----4-:R-:W-:Y:S02]  /*7c50*/  SEL R24, R23.reuse, R26, !P5 ;  /* 0x0000001a17187207 */ /* 0x050fe40006800000 */
[C---:B------:R-:W-:Y:S02]  /*7c60*/  SEL R26, R23.reuse, R27, !P5 ;  /* 0x0000001b171a7207 */ /* 0x040fe40006800000 */
[C---:B0-----:R-:W-:Y:S01]  /*7c70*/  SEL R25, R23.reuse, R19, !P5 ;  /* 0x0000001317197207 */ /* 0x041fe20006800000 */
[----:B------:R0:W-:Y:S01]  /*7c80*/  STL [R1+0x1ac], R24 ;  /* 0x0001ac1801007387 */ /* 0x0001e20000100800 */
[----:B------:R-:W-:-:S02]  /*7c90*/  SEL R19, R23, R15, !P5 ;  /* 0x0000000f17137207 */ /* 0x000fc40006800000 */
[C---:B------:R-:W-:Y:S01]  /*7ca0*/  SEL R15, R23.reuse, R10, !P5 ;  /* 0x0000000a170f7207 */ /* 0x040fe20006800000 */
[----:B------:R-:W-:Y:S01]  /*7cb0*/  STL [R1+0x1a8], R26 ;  /* 0x0001a81a01007387 */ /* 0x000fe20000100800 */
[C---:B------:R-:W-:Y:S02]  /*7cc0*/  SEL R10, R23.reuse, R9, !P5 ;  /* 0x00000009170a7207 */ /* 0x040fe40006800000 */
[C---:B0-----:R-:W-:Y:S02]  /*7cd0*/  SEL R24, R23.reuse, R17, !P5 ;  /* 0x0000001117187207 */ /* 0x041fe40006800000 */
[C---:B------:R-:W-:Y:S01]  /*7ce0*/  SEL R17, R23.reuse, R13, !P5 ;  /* 0x0000000d17117207 */ /* 0x040fe20006800000 */
[----:B------:R-:W-:Y:S01]  /*7cf0*/  STL [R1+0x1a4], R25 ;  /* 0x0001a41901007387 */ /* 0x000fe20000100800 */
[C---:B------:R-:W-:Y:S02]  /*7d00*/  SEL R13, R23.reuse, R29, !P5 ;  /* 0x0000001d170d7207 */ /* 0x040fe40006800000 */
[C---:B------:R-:W-:Y:S01]  /*7d10*/  SEL R9, R23.reuse, R8, !P5 ;  /* 0x0000000817097207 */ /* 0x040fe20006800000 */
[----:B------:R-:W-:Y:S01]  /*7d20*/  STL [R1+0x1a0], R24 ;  /* 0x0001a01801007387 */ /* 0x000fe20000100800 */
[----:B------:R-:W-:-:S03]  /*7d30*/  SEL R8, R23, R6, !P5 ;  /* 0x0000000617087207 */ /* 0x000fc60006800000 */
[----:B------:R-:W-:Y:S01]  /*7d40*/  STL [R1+0x198], R19 ;  /* 0x0001981301007387 */ /* 0x000fe20000100800 */
[----:B------:R-:W-:-:S03]  /*7d50*/  SEL R6, R23, R3, !P5 ;  /* 0x0000000317067207 */ /* 0x000fc60006800000 */
[----:B------:R-:W-:Y:S01]  /*7d60*/  STL [R1+0x194], R17 ;  /* 0x0001941101007387 */ /* 0x000fe20000100800 */
[----:B------:R-:W-:-:S03]  /*7d70*/  SEL R3, R23, R22, !P5 ;  /* 0x0000001617037207 */ /* 0x000fc60006800000 */
[----:B------:R-:W-:Y:S04]  /*7d80*/  STL [R1+0x190], R15 ;  /* 0x0001900f01007387 */ /* 0x000fe80000100800 */
[----:B------:R-:W-:Y:S04]  /*7d90*/  STL [R1+0x18c], R13 ;  /* 0x00018c0d01007387 */ /* 0x000fe80000100800 */
[----:B------:R-:W-:Y:S04]  /*7da0*/  STL [R1+0x188], R10 ;  /* 0x0001880a01007387 */ /* 0x000fe80000100800 */
[----:B------:R-:W-:Y:S04]  /*7db0*/  STL [R1+0x184], R9 ;  /* 0x0001840901007387 */ /* 0x000fe80000100800 */
[----:B------:R0:W-:Y:S04]  /*7dc0*/  STL [R1+0x180], R8 ;  /* 0x0001800801007387 */ /* 0x0001e80000100800 */
[----:B------:R1:W-:Y:S04]  /*7dd0*/  STL [R1+0x178], R6 ;  /* 0x0001780601007387 */ /* 0x0003e80000100800 */
[----:B------:R2:W-:Y:S01]  /*7de0*/  STL [R1+0x174], R3 ;  /* 0x0001740301007387 */ /* 0x0005e20000100800 */
[----:B0-----:R-:W-:-:S02]  /*7df0*/  SEL R8, R23, R21, !P5 ;  /* 0x0000001517087207 */ /* 0x001fc40006800000 */
[----:B-1----:R-:W-:-:S03]  /*7e00*/  SEL R6, R23, R20, !P5 ;  /* 0x0000001417067207 */ /* 0x002fc60006800000 */
[----:B------:R0:W-:Y:S01]  /*7e10*/  STL [R1+0x170], R8 ;  /* 0x0001700801007387 */ /* 0x0001e20000100800 */
[----:B--2---:R-:W-:-:S03]  /*7e20*/  SEL R3, R23, R0, !P5 ;  /* 0x0000000017037207 */ /* 0x004fc60006800000 */
[----:B------:R-:W2:Y:S04]  /*7e30*/  LDL.LU R0, [R1+0x114] ;  /* 0x0001140001007983 */ /* 0x000ea80000300800 */
[----:B------:R1:W-:Y:S01]  /*7e40*/  STL [R1+0x168], R6 ;  /* 0x0001680601007387 */ /* 0x0003e20000100800 */
[----:B0-----:R-:W-:-:S03]  /*7e50*/  SEL R8, R23, R18, !P5 ;  /* 0x0000001217087207 */ /* 0x001fc60006800000 */
[----:B------:R0:W-:Y:S01]  /*7e60*/  STL [R1+0x15c], R3 ;  /* 0x00015c0301007387 */ /* 0x0001e20000100800 */
[----:B-1----:R-:W-:-:S03]  /*7e70*/  SEL R6, R23, R16, !P5 ;  /* 0x0000001017067207 */ /* 0x002fc60006800000 */
[----:B------:R1:W-:Y:S01]  /*7e80*/  STL [R1+0x158], R8 ;  /* 0x0001580801007387 */ /* 0x0003e20000100800 */
[----:B0-----:R-:W-:-:S03]  /*7e90*/  SEL R3, R23, R14, !P5 ;  /* 0x0000000e17037207 */ /* 0x001fc60006800000 */
[----:B------:R0:W-:Y:S04]  /*7ea0*/  STL [R1+0x154], R6 ;  /* 0x0001540601007387 */ /* 0x0001e80000100800 */
[----:B------:R3:W-:Y:S01]  /*7eb0*/  STL [R1+0x150], R3 ;  /* 0x0001500301007387 */ /* 0x0007e20000100800 */
[C---:B-1----:R-:W-:Y:S02]  /*7ec0*/  SEL R8, R23.reuse, R12, !P5 ;  /* 0x0000000c17087207 */ /* 0x042fe40006800000 */
[----:B0-----:R-:W-:-:S03]  /*7ed0*/  SEL R6, R23, R11, !P5 ;  /* 0x0000000b17067207 */ /* 0x001fc60006800000 */
[----:B------:R-:W-:Y:S01]  /*7ee0*/  STL [R1+0x14c], R8 ;  /* 0x00014c0801007387 */ /* 0x000fe20000100800 */
[C---:B---3--:R-:W-:Y:S02]  /*7ef0*/  SEL R3, R23.reuse, R2, !P5 ;  /* 0x0000000217037207 */ /* 0x048fe40006800000 */
[C---:B------:R-:W-:Y:S01]  /*7f00*/  SEL R2, R23.reuse, R7, !P5 ;  /* 0x0000000717027207 */ /* 0x040fe20006800000 */
[----:B------:R-:W-:Y:S04]  /*7f10*/  STL [R1+0x148], R6 ;  /* 0x0001480601007387 */ /* 0x000fe80000100800 */
[----:B------:R0:W-:Y:S04]  /*7f20*/  STL [R1+0x144], R3 ;  /* 0x0001440301007387 */ /* 0x0001e80000100800 */
[----:B------:R1:W-:Y:S04]  /*7f30*/  STL [R1+0x140], R2 ;  /* 0x0001400201007387 */ /* 0x0003e80000100800 */
[----:B------:R-:W-:Y:S04]  /*7f40*/  STL [R1+0x13c], R5 ;  /* 0x00013c0501007387 */ /* 0x000fe80000100800 */
[----:B------:R-:W3:Y:S01]  /*7f50*/  LDL.LU R24, [R1+0xf4] ;  /* 0x0000f40001187983 */ /* 0x000ee20000300800 */
[----:B0-----:R-:W-:-:S02]  /*7f60*/  SEL R3, R23, R4, !P5 ;  /* 0x0000000417037207 */ /* 0x001fc40006800000 */
[----:B-1----:R-:W-:-:S03]  /*7f70*/  SEL R2, R23, R28, !P5 ;  /* 0x0000001c17027207 */ /* 0x002fc60006800000 */
[----:B------:R-:W-:Y:S04]  /*7f80*/  STL [R1+0x138], R3 ;  /* 0x0001380301007387 */ /* 0x000fe80000100800 */
[----:B---3--:R0:W-:Y:S04]  /*7f90*/  STL [R1+0xe4c], R24 ;  /* 0x000e4c1801007387 */ /* 0x0081e80000100800 */
[----:B------:R-:W-:Y:S04]  /*7fa0*/  STL [R1+0x134], R2 ;  /* 0x0001340201007387 */ /* 0x000fe80000100800 */
[----:B0-----:R-:W3:Y:S01]  /*7fb0*/  LDL.LU R24, [R1+0xf0] ;  /* 0x0000f00001187983 */ /* 0x001ee20000300800 */
[----:B--2---:R-:W-:-:S03]  /*7fc0*/  SEL R0, R23, R0, !P5 ;  /* 0x0000000017007207 */ /* 0x004fc60006800000 */
[----:B---3--:R0:W-:Y:S04]  /*7fd0*/  STL [R1+0xe50], R24 ;  /* 0x000e501801007387 */ /* 0x0081e80000100800 */
        /* <DEDUP_REMOVED lines=28> */
[----:B0-----:R-:W3:Y:S01]  /*81a0*/  LDL.LU R0, [R1+0x98] ;  /* 0x0000980001007983 */ /* 0x001ee20000300800 */
        /* <DEDUP_REMOVED lines=33> */
[----:B------:R-:W-:Y:S04]  /*83c0*/  STL [R1+0xe8], R9 ;  /* 0x0000e80901007387 */ /* 0x000fe80000100800 */
[----:B------:R0:W-:Y:S04]  /*83d0*/  STL [R1+0xe4], R6 ;  /* 0x0000e40601007387 */ /* 0x0001e80000100800 */
[----:B------:R1:W-:Y:S01]  /*83e0*/  STL [R1+0xe0], R8 ;  /* 0x0000e00801007387 */ /* 0x0003e20000100800 */
[----:B0-----:R-:W-:-:S03]  /*83f0*/  SEL R6, R23, R28, !P5 ;  /* 0x0000001c17067207 */ /* 0x001fc60006800000 */
[----:B------:R-:W2:Y:S04]  /*8400*/  LDL.LU R28, [R1+0x94] ;  /* 0x00009400011c7983 */ /* 0x000ea80000300800 */
[----:B------:R0:W-:Y:S01]  /*8410*/  STL [R1+0xdc], R3 ;  /* 0x0000dc0301007387 */ /* 0x0001e20000100800 */
[----:B-1----:R-:W-:-:S03]  /*8420*/  SEL R8, R23, R20, !P5 ;  /* 0x0000001417087207 */ /* 0x002fc60006800000 */
[----:B------:R1:W-:Y:S01]  /*8430*/  STL [R1+0xd8], R6 ;  /* 0x0000d80601007387 */ /* 0x0003e20000100800 */
[C---:B0-----:R-:W-:Y:S02]  /*8440*/  SEL R3, R23.reuse, R21, !P5 ;  /* 0x0000001517037207 */ /* 0x041fe40006800000 */
[----:B-1----:R-:W-:-:S03]  /*8450*/  SEL R6, R23, R18, !P5 ;  /* 0x0000001217067207 */ /* 0x002fc60006800000 */
[----:B------:R0:W-:Y:S04]  /*8460*/  STL [R1+0xd4], R3 ;  /* 0x0000d40301007387 */ /* 0x0001e80000100800 */
[----:B------:R1:W-:Y:S01]  /*8470*/  STL [R1+0xd0], R8 ;  /* 0x0000d00801007387 */ /* 0x0003e20000100800 */
[----:B0-----:R-:W-:-:S03]  /*8480*/  SEL R3, R23, R16, !P5 ;  /* 0x0000001017037207 */ /* 0x001fc60006800000 */
[----:B------:R0:W-:Y:S01]  /*8490*/  STL [R1+0xcc], R6 ;  /* 0x0000cc0601007387 */ /* 0x0001e20000100800 */
[----:B-1----:R-:W-:-:S03]  /*84a0*/  SEL R8, R23, R14, !P5 ;  /* 0x0000000e17087207 */ /* 0x002fc60006800000 */
[----:B------:R1:W-:Y:S01]  /*84b0*/  STL [R1+0xc8], R3 ;  /* 0x0000c80301007387 */ /* 0x0003e20000100800 */
[----:B0-----:R-:W-:-:S03]  /*84c0*/  SEL R6, R23, R12, !P5 ;  /* 0x0000000c17067207 */ /* 0x001fc60006800000 */
[----:B------:R-:W-:Y:S01]  /*84d0*/  STL [R1+0xc4], R8 ;  /* 0x0000c40801007387 */ /* 0x000fe20000100800 */
[----:B-1----:R-:W-:-:S03]  /*84e0*/  SEL R3, R23, R11, !P5 ;  /* 0x0000000b17037207 */ /* 0x002fc60006800000 */
[----:B------:R0:W-:Y:S04]  /*84f0*/  STL [R1+0xc0], R6 ;  /* 0x0000c00601007387 */ /* 0x0001e80000100800 */
[----:B------:R1:W-:Y:S01]  /*8500*/  STL [R1+0xbc], R3 ;  /* 0x0000bc0301007387 */ /* 0x0003e20000100800 */
[----:B0-----:R-:W-:-:S03]  /*8510*/  SEL R6, R23, R7, !P5 ;  /* 0x0000000717067207 */ /* 0x001fc60006800000 */
[----:B------:R0:W-:Y:S01]  /*8520*/  STL [R1+0xb8], R2 ;  /* 0x0000b80201007387 */ /* 0x0001e20000100800 */
[----:B-1----:R-:W-:-:S03]  /*8530*/  SEL R3, R23, R5, !P5 ;  /* 0x0000000517037207 */ /* 0x002fc60006800000 */
[----:B------:R-:W-:Y:S04]  /*8540*/  STL [R1+0xb4], R6 ;  /* 0x0000b40601007387 */ /* 0x000fe80000100800 */
[----:B------:R-:W-:Y:S04]  /*8550*/  STL [R1+0xb0], R3 ;  /* 0x0000b00301007387 */ /* 0x000fe80000100800 */
[----:B------:R-:W3:Y:S01]  /*8560*/  LDL.LU R25, [R1+0x84] ;  /* 0x0000840001197983 */ /* 0x000ee20000300800 */
[C---:B0-----:R-:W-:Y:S02]  /*8570*/  SEL R2, R23.reuse, R4, !P5 ;  /* 0x0000000417027207 */ /* 0x041fe40006800000 */
[----:B------:R-:W-:-:S03]  /*8580*/  SEL R0, R23, R0, !P5 ;  /* 0x0000000017007207 */ /* 0x000fc60006800000 */
[----:B------:R-:W-:Y:S04]  /*8590*/  STL [R1+0xac], R2 ;  /* 0x0000ac0201007387 */ /* 0x000fe80000100800 */
[----:B---3--:R0:W-:Y:S04]  /*85a0*/  STL [R1+0xe44], R25 ;  /* 0x000e441901007387 */ /* 0x0081e80000100800 */
[----:B------:R2:W-:Y:S04]  /*85b0*/  STL [R1+0xa8], R0 ;  /* 0x0000a80001007387 */ /* 0x0005e80000100800 */
        /* <DEDUP_REMOVED lines=28> */
[----:B0-----:R-:W3:Y:S04]  /*8780*/  LDL.LU R0, [R1+0x104] ;  /* 0x0001040001007983 */ /* 0x001ee80000300800 */
[----:B------:R-:W3:Y:S04]  /*8790*/  LDL.LU R28, [R1+0x4] ;  /* 0x00000400011c7983 */ /* 0x000ee80000300800 */
[----:B------:R-:W3:Y:S04]  /*87a0*/  LDL.LU R15, [R1] ;  /* 0x00000000010f7983 */ /* 0x000ee80000300800 */
        /* <DEDUP_REMOVED lines=8> */
[C---:B----4-:R-:W-:Y:S02]  /*8830*/  SEL R27, R23.reuse, R27, !P5 ;  /* 0x0000001b171b7207 */ /* 0x050fe40006800000 */
[C---:B------:R-:W-:Y:S02]  /*8840*/  SEL R19, R23.reuse, R19, !P5 ;  /* 0x0000001317137207 */ /* 0x040fe40006800000 */
[----:B------:R-:W-:-:S02]  /*8850*/  SEL R17, R23, R17, !P5 ;  /* 0x0000001117117207 */ /* 0x000fc40006800000 */
[C---:B------:R-:W-:Y:S02]  /*8860*/  SEL R13, R23.reuse, R13, !P5 ;  /* 0x0000000d170d7207 */ /* 0x040fe40006800000 */
[C---:B------:R-:W-:Y:S02]  /*8870*/  SEL R10, R23.reuse, R10, !P5 ;  /* 0x0000000a170a7207 */ /* 0x040fe40006800000 */
[C---:B------:R-:W-:Y:S02]  /*8880*/  SEL R9, R23.reuse, R9, !P5 ;  /* 0x0000000917097207 */ /* 0x040fe40006800000 */
[C---:B------:R-:W-:Y:S02]  /*8890*/  SEL R8, R23.reuse, R8, !P5 ;  /* 0x0000000817087207 */ /* 0x040fe40006800000 */
        /* <DEDUP_REMOVED lines=17> */
[----:B--2---:R-:W-:-:S05]  /*89b0*/  SEL R25, R23, R25, !P5 ;  /* 0x0000001917197207 */ /* 0x004fca0006800000 */
[----:B------:R0:W-:Y:S04]  /*89c0*/  STL [R1+0x98], R25 ;  /* 0x0000981901007387 */ /* 0x0001e80000100800 */
[----:B0-----:R-:W2:Y:S04]  /*89d0*/  LDL.LU R25, [R1+0xe40] ;  /* 0x000e400001197983 */ /* 0x001ea80000300800 */
[----:B------:R0:W-:Y:S04]  /*89e0*/  STL [R1+0x94], R26 ;  /* 0x0000941a01007387 */ /* 0x0001e80000100800 */
[----:B0-----:R-:W3:Y:S04]  /*89f0*/  LDL.LU R26, [R1+0xe3c] ;  /* 0x000e3c00011a7983 */ /* 0x001ee80000300800 */
[----:B------:R0:W-:Y:S04]  /*8a00*/  STL [R1+0x90], R27 ;  /* 0x0000901b01007387 */ /* 0x0001e80000100800 */
[----:B0-----:R-:W4:Y:S04]  /*8a10*/  LDL.LU R27, [R1+0xe38] ;  /* 0x000e3800011b7983 */ /* 0x001f280000300800 */
[----:B------:R0:W-:Y:S04]  /*8a20*/  STL [R1+0x8c], R19 ;  /* 0x00008c1301007387 */ /* 0x0001e80000100800 */
[----:B0-----:R-:W2:Y:S04]  /*8a30*/  LDL.LU R19, [R1+0xe34] ;  /* 0x000e340001137983 */ /* 0x001ea80000300800 */
        /* <DEDUP_REMOVED lines=43> */
[----:B0-----:R-:W2:Y:S01]  /*8cf0*/  LDL.LU R28, [R1+0xde0] ;  /* 0x000de000011c7983 */ /* 0x001ea20000300800 */
[----:B------:R-:W-:-:S02]  /*8d00*/  SEL R15, R23, R15, !P5 ;  /* 0x0000000f170f7207 */ /* 0x000fc40006800000 */
[----:B------:R-:W-:-:S03]  /*8d10*/  SEL R29, R23, R29, !P5 ;  /* 0x0000001d171d7207 */ /* 0x000fc60006800000 */
[----:B------:R2:W-:Y:S04]  /*8d20*/  STL [R1+0x1c], R15 ;  /* 0x00001c0f01007387 */ /* 0x0005e80000100800 */
[----:B------:R-:W-:Y:S01]  /*8d30*/  STL [R1+0x18], R29 ;  /* 0x0000181d01007387 */ /* 0x000fe20000100800 */
[C---:B--2---:R-:W-:Y:S02]  /*8d40*/  SEL R15, R23.reuse, R28, !P5 ;  /* 0x0000001c170f7207 */ /* 0x044fe40006800000 */
[C---:B------:R-:W-:Y:S02]  /*8d50*/  SEL R28, R23.reuse, R0, !P5 ;  /* 0x00000000171c7207 */ /* 0x040fe40006800000 */
[----:B------:R-:W2:Y:S04]  /*8d60*/  LDL.LU R0, [R1+0x28] ;  /* 0x0000280001007983 */ /* 0x000ea80000300800 */
[----:B------:R0:W-:Y:S04]  /*8d70*/  STL [R1+0x14], R15 ;  /* 0x0000140f01007387 */ /* 0x0001e80000100800 */
[----:B------:R-:W-:Y:S01]  /*8d80*/  STL [R1+0x10], R28 ;  /* 0x0000101c01007387 */ /* 0x000fe20000100800 */
[----:B0-----:R-:W-:-:S03]  /*8d90*/  SEL R15, R23, R4, !P5 ;  /* 0x00000004170f7207 */ /* 0x001fc60006800000 */
[----:B------:R-:W3:Y:S04]  /*8da0*/  LDL.LU R4, [R1+0x30] ;  /* 0x0000300001047983 */ /* 0x000ee80000300800 */
[----:B------:R0:W-:Y:S04]  /*8db0*/  STL [R1+0xd54], R15 ;  /* 0x000d540f01007387 */ /* 0x0001e80000100800 */
[----:B0-----:R-:W4:Y:S01]  /*8dc0*/  LDL.LU R15, [R1+0x4c] ;  /* 0x00004c00010f7983 */ /* 0x001f220000300800 */
[C---:B------:R-:W-:Y:S02]  /*8dd0*/  SEL R29, R23.reuse, R5, !P5 ;  /* 0x00000005171d7207 */ /* 0x040fe40006800000 */
[----:B------:R-:W-:-:S02]  /*8de0*/  SEL R28, R23, R7, !P5 ;  /* 0x00000007171c7207 */ /* 0x000fc40006800000 */
[C---:B------:R-:W-:Y:S01]  /*8df0*/  SEL R2, R23.reuse, R2, !P5 ;  /* 0x0000000217027207 */ /* 0x040fe20006800000 */
[----:B------:R-:W-:Y:S04]  /*8e00*/  STL [R1+0xd58], R29 ;  /* 0x000d581d01007387 */ /* 0x000fe80000100800 */
[----:B------:R-:W-:Y:S04]  /*8e10*/  STL [R1+0xd5c], R28 ;  /* 0x000d5c1c01007387 */ /* 0x000fe80000100800 */
[----:B------:R-:W-:Y:S01]  /*8e20*/  STL [R1+0xd60], R2 ;  /* 0x000d600201007387 */ /* 0x000fe20000100800 */
[----:B------:R-:W-:-:S02]  /*8e30*/  SEL R7, R23, R24, !P5 ;  /* 0x0000001817077207 */ /* 0x000fc40006800000 */
[----:B--2---:R-:W-:-:S05]  /*8e40*/  SEL R0, R23, R0, !P5 ;  /* 0x0000000017007207 */ /* 0x004fca0006800000 */
[----:B------:R-:W-:Y:S01]  /*8e50*/  STL [R1+0xd64], R0 ;  /* 0x000d640001007387 */ /* 0x000fe20000100800 */
[----:B---3--:R-:W-:-:S05]  /*8e60*/  SEL R4, R23, R4, !P5 ;  /* 0x0000000417047207 */ /* 0x008fca0006800000 */
[----:B------:R-:W-:Y:S01]  /*8e70*/  STL [R1+0xd68], R4 ;  /* 0x000d680401007387 */ /* 0x000fe20000100800 */
[----:B----4-:R-:W-:-:S05]  /*8e80*/  SEL R5, R23, R15, !P5 ;  /* 0x0000000f17057207 */ /* 0x010fca0006800000 */
[----:B------:R0:W-:Y:S04]  /*8e90*/  STL [R1+0xd6c], R5 ;  /* 0x000d6c0501007387 */ /* 0x0001e80000100800 */
[----:B0-----:R-:W2:Y:S04]  /*8ea0*/  LDL.LU R5, [R1+0x1e8] ;  /* 0x0001e80001057983 */ /* 0x001ea80000300800 */
[----:B------:R-:W3:Y:S04]  /*8eb0*/  LDL.LU R4, [R1+0x1e0] ;  /* 0x0001e00001047983 */ /* 0x000ee80000300800 */
[----:B------:R-:W4:Y:S04]  /*8ec0*/  LDL.LU R0, [R1+0x1f8] ;  /* 0x0001f80001007983 */ /* 0x000f280000300800 */
[----:B------:R-:W4:Y:S04]  /*8ed0*/  LDL.LU R2, [R1+0x1dc] ;  /* 0x0001dc0001027983 */ /* 0x000f280000300800 */
[----:B------:R-:W4:Y:S04]  /*8ee0*/  LDL.LU R28, [R1+0x1d8] ;  /* 0x0001d800011c7983 */ /* 0x000f280000300800 */
[----:B------:R-:W4:Y:S04]  /*8ef0*/  LDL.LU R29, [R1+0x1d0] ;  /* 0x0001d000011d7983 */ /* 0x000f280000300800 */
[----:B------:R-:W4:Y:S04]  /*8f00*/  LDL.LU R15, [R1+0x1cc] ;  /* 0x0001cc00010f7983 */ /* 0x000f280000300800 */
[----:B------:R0:W-:Y:S04]  /*8f10*/  STL [R1+0xd70], R7 ;  /* 0x000d700701007387 */ /* 0x0001e80000100800 */
[----:B0-----:R-:W4:Y:S04]  /*8f20*/  LDL.LU R7, [R1+0x1e4] ;  /* 0x0001e40001077983 */ /* 0x001f280000300800 */
[----:B------:R-:W0:Y:S01]  /*8f30*/  S2R R24, SR_TID.X ;  /* 0x0000000000187919 */ /* 0x000e220000002100 */
[----:B------:R-:W-:-:S02]  /*8f40*/  SEL R11, R23, R11, !P5 ;  /* 0x0000000b170b7207 */ /* 0x000fc40006800000 */
[C---:B------:R-:W-:Y:S02]  /*8f50*/  SEL R12, R23.reuse, R12, !P5 ;  /* 0x0000000c170c7207 */ /* 0x040fe40006800000 */
[C---:B------:R-:W-:Y:S02]  /*8f60*/  SEL R14, R23.reuse, R14, !P5 ;  /* 0x0000000e170e7207 */ /* 0x040fe40006800000 */
[C---:B------:R-:W-:Y:S01]  /*8f70*/  SEL R16, R23.reuse, R16, !P5 ;  /* 0x0000001017107207 */ /* 0x040fe20006800000 */
[----:B------:R-:W-:Y:S01]  /*8f80*/  STL [R1+0xd74], R11 ;  /* 0x000d740b01007387 */ /* 0x000fe20000100800 */
[C---:B------:R-:W-:Y:S02]  /*8f90*/  SEL R18, R23.reuse, R18, !P5 ;  /* 0x0000001217127207 */ /* 0x040fe40006800000 */
[C---:B------:R-:W-:Y:S01]  /*8fa0*/  SEL R20, R23.reuse, R20, !P5 ;  /* 0x0000001417147207 */ /* 0x040fe20006800000 */
[----:B------:R-:W-:Y:S01]  /*8fb0*/  STL [R1+0xd78], R12 ;  /* 0x000d780c01007387 */ /* 0x000fe20000100800 */
[----:B------:R-:W-:-:S02]  /*8fc0*/  SEL R21, R23, R21, !P5 ;  /* 0x0000001517157207 */ /* 0x000fc40006800000 */
[C---:B------:R-:W-:Y:S01]  /*8fd0*/  SEL R22, R23.reuse, R22, !P5 ;  /* 0x0000001617167207 */ /* 0x040fe20006800000 */
[----:B------:R-:W-:Y:S01]  /*8fe0*/  STL [R1+0xd7c], R14 ;  /* 0x000d7c0e01007387 */ /* 0x000fe20000100800 */
[C---:B------:R-:W-:Y:S02]  /*8ff0*/  SEL R3, R23.reuse, R3, !P5 ;  /* 0x0000000317037207 */ /* 0x040fe40006800000 */
[C---:B------:R-:W-:Y:S01]  /*9000*/  SEL R6, R23.reuse, R6, !P5 ;  /* 0x0000000617067207 */ /* 0x040fe20006800000 */
[----:B------:R-:W-:Y:S01]  /*9010*/  STL [R1+0xd80], R16 ;  /* 0x000d801001007387 */ /* 0x000fe20000100800 */
[----:B------:R-:W-:-:S03]  /*9020*/  SEL R8, R23, R8, !P5 ;  /* 0x0000000817087207 */ /* 0x000fc60006800000 */
[----:B------:R-:W-:Y:S01]  /*9030*/  STL [R1+0xd84], R18 ;  /* 0x000d841201007387 */ /* 0x000fe20000100800 */
[----:B0-----:R-:W-:Y:S02]  /*9040*/  LOP3.LUT R24, R24, 0x3f, RZ, 0xc0, !PT ;  /* 0x0000003f18187812 */ /* 0x001fe400078ec0ff */
[C---:B------:R-:W-:Y:S01]  /*9050*/  SEL R9, R23.reuse, R9, !P5 ;  /* 0x0000000917097207 */ /* 0x040fe20006800000 */
[----:B------:R-:W-:Y:S01]  /*9060*/  STL [R1+0xd88], R20 ;  /* 0x000d881401007387 */ /* 0x000fe20000100800 */
[----:B------:R-:W-:-:S03]  /*9070*/  SEL R10, R23, R10, !P5 ;  /* 0x0000000a170a7207 */ /* 0x000fc60006800000 */
[----:B------:R-:W-:Y:S01]  /*9080*/  STL [R1+0xd8c], R21 ;  /* 0x000d8c1501007387 */ /* 0x000fe20000100800 */
[C---:B------:R-:W-:Y:S01]  /*9090*/  SEL R13, R23.reuse, R13, !P5 ;  /* 0x0000000d170d7207 */ /* 0x040fe20006800000 */
[----:B------:R-:W-:Y:S02]  /*90a0*/  IMAD R24, R24, c[0x0][0x18c], RZ ;  /* 0x0000630018187a24 */ /* 0x000fe400078e02ff */
[----:B------:R-:W-:Y:S01]  /*90b0*/  STL [R1+0xd90], R22 ;  /* 0x000d901601007387 */ /* 0x000fe20000100800 */
[----:B------:R-:W-:-:S03]  /*90c0*/  SEL R17, R23, R17, !P5 ;  /* 0x0000001117117207 */ /* 0x000fc60006800000 */
[----:B------:R3:W-:Y:S01]  /*90d0*/  STL [R1+0xd94], R3 ;  /* 0x000d940301007387 */ /* 0x0007e20000100800 */
[----:B------:R-:W-:-:S03]  /*90e0*/  SEL R19, R23, R19, !P5 ;  /* 0x0000001317137207 */ /* 0x000fc60006800000 */
[----:B------:R-:W-:Y:S01]  /*90f0*/  STL [R1+0xd98], R6 ;  /* 0x000d980601007387 */ /* 0x000fe20000100800 */
[----:B------:R-:W-:-:S03]  /*9100*/  SEL R27, R23, R27, !P5 ;  /* 0x0000001b171b7207 */ /* 0x000fc60006800000 */
[----:B------:R-:W-:Y:S01]  /*9110*/  STL [R1+0xd9c], R8 ;  /* 0x000d9c0801007387 */ /* 0x000fe20000100800 */
[----:B------:R-:W-:-:S03]  /*9120*/  SEL R26, R23, R26, !P5 ;  /* 0x0000001a171a7207 */ /* 0x000fc60006800000 */
[----:B------:R-:W-:Y:S01]  /*9130*/  STL [R1+0xda0], R9 ;  /* 0x000da00901007387 */ /* 0x000fe20000100800 */
[----:B------:R-:W-:-:S03]  /*9140*/  SEL R23, R23, R25, !P5 ;  /* 0x0000001917177207 */ /* 0x000fc60006800000 */
[----:B------:R-:W-:Y:S01]  /*9150*/  STL [R1+0xda4], R10 ;  /* 0x000da40a01007387 */ /* 0x000fe20000100800 */
[----:B------:R-:W-:-:S03]  /*9160*/  LEA.HI.X.SX32 R24, R24, c[0x0][0x16c], 0x1, P6 ;  /* 0x00005b0018187a11 */ /* 0x000fc600030f0eff */
[----:B------:R-:W-:Y:S04]  /*9170*/  STL [R1+0xda8], R13 ;  /* 0x000da80d01007387 */ /* 0x000fe80000100800 */
[----:B------:R-:W-:Y:S04]  /*9180*/  STL [R1+0xdac], R17 ;  /* 0x000dac1101007387 */ /* 0x000fe80000100800 */
[----:B------:R-:W-:Y:S04]  /*9190*/  STL [R1+0xdb0], R19 ;  /* 0x000db01301007387 */ /* 0x000fe80000100800 */
[----:B------:R-:W-:Y:S04]  /*91a0*/  STL [R1+0xdb4], R27 ;  /* 0x000db41b01007387 */ /* 0x000fe80000100800 */
[----:B------:R-:W-:Y:S04]  /*91b0*/  STL [R1+0xdb8], R26 ;  /* 0x000db81a01007387 */ /* 0x000fe80000100800 */
[----:B------:R-:W-:Y:S04]  /*91c0*/  STL [R1+0xdbc], R23 ;  /* 0x000dbc1701007387 */ /* 0x000fe80000100800 */
[----:B------:R-:W-:Y:S01]  /*91d0*/  STL [R1+0xdc0], R24 ;  /* 0x000dc01801007387 */ /* 0x000fe20000100800 */
[----:B--2---:R-:W-:-:S02]  /*91e0*/  IMAD R5, R5, c[0x0][0x190], RZ ;  /* 0x0000640005057a24 */ /* 0x004fc400078e02ff */
[----:B---3--:R-:W-:Y:S02]  /*91f0*/  IMAD R3, R4, c[0x0][0x190], RZ ;  /* 0x0000640004037a24 */ /* 0x008fe400078e02ff */
[----:B----4-:R-:W-:Y:S02]  /*9200*/  IMAD R4, R0, c[0x0][0x190], RZ ;  /* 0x0000640000047a24 */ /* 0x010fe400078e02ff */
[----:B------:R-:W-:Y:S02]  /*9210*/  IMAD R0, R2, c[0x0][0x190], RZ ;  /* 0x0000640002007a24 */ /* 0x000fe400078e02ff */
[----:B------:R-:W-:-:S05]  /*9220*/  IMAD R25, R7, c[0x0][0x190], RZ ;  /* 0x0000640007197a24 */ /* 0x000fca00078e02ff */
[----:B------:R-:W-:Y:S04]  /*9230*/  STL [R1+0xdc4], R25 ;  /* 0x000dc41901007387 */ /* 0x000fe80000100800 */
[----:B------:R-:W-:Y:S04]  /*9240*/  STL [R1+0x24], R5 ;  /* 0x0000240501007387 */ /* 0x000fe80000100800 */
[----:B------:R0:W-:Y:S04]  /*9250*/  STL [R1+0x28], R3 ;  /* 0x0000280301007387 */ /* 0x0001e80000100800 */
[----:B------:R-:W-:Y:S01]  /*9260*/  STL [R1+0x2c], R4 ;  /* 0x00002c0401007387 */ /* 0x000fe20000100800 */
[----:B0-----:R-:W-:-:S03]  /*9270*/  IMAD R3, R28, c[0x0][0x190], RZ ;  /* 0x000064001c037a24 */ /* 0x001fc600078e02ff */
[----:B------:R0:W-:Y:S04]  /*9280*/  STL [R1+0x30], R0 ;  /* 0x0000300001007387 */ /* 0x0001e80000100800 */
[----:B------:R-:W-:Y:S04]  /*9290*/  STL [R1+0x4c], R3 ;  /* 0x00004c0301007387 */ /* 0x000fe80000100800 */
[----:B------:R-:W2:Y:S01]  /*92a0*/  LDL.LU R25, [R1+0x1b0] ;  /* 0x0001b00001197983 */ /* 0x000ea20000300800 */
[----:B------:R-:W-:Y:S02]  /*92b0*/  IMAD R2, R29, c[0x0][0x190], RZ ;  /* 0x000064001d027a24 */ /* 0x000fe400078e02ff */
[----:B0-----:R-:W-:-:S03]  /*92c0*/  IMAD R0, R15, c[0x0][0x190], RZ ;  /* 0x000064000f007a24 */ /* 0x001fc600078e02ff */
[----:B------:R-:W-:Y:S04]  /*92d0*/  STL [R1+0xfc], R2 ;  /* 0x0000fc0201007387 */ /* 0x000fe80000100800 */
[----:B--2---:R0:W-:Y:S04]  /*92e0*/  STL [R1+0xdd8], R25 ;  /* 0x000dd81901007387 */ /* 0x0041e80000100800 */
[----:B------:R-:W-:Y:S04]  /*92f0*/  STL [R1+0x100], R0 ;  /* 0x0001000001007387 */ /* 0x000fe80000100800 */
[----:B0-----:R-:W2:Y:S04]  /*9300*/  LDL.LU R25, [R1+0x1b4] ;  /* 0x0001b40001197983 */ /* 0x001ea80000300800 */
        /* <DEDUP_REMOVED lines=29> */
[----:B------:R-:W3:Y:S01]  /*94e0*/  LDL.LU R15, [R1+0x12c] ;  /* 0x00012c00010f7983 */ /* 0x000ee20000300800 */
[----:B--2---:R-:W-:-:S05]  /*94f0*/  IMAD R25, R25, c[0x0][0x190], RZ ;  /* 0x0000640019197a24 */ /* 0x004fca00078e02ff */
[----:B------:R0:W-:Y:S04]  /*9500*/  STL [R1+0x104], R25 ;  /* 0x0001041901007387 */ /* 0x0001e80000100800 */
[----:B0-----:R-:W2:Y:S02]  /*9510*/  LDL.LU R25, [R1+0xddc] ;  /* 0x000ddc0001197983 */ /* 0x001ea40000300800 */
[----:B--2---:R-:W-:-:S05]  /*9520*/  IMAD R25, R25, c[0x0][0x190], RZ ;  /* 0x0000640019197a24 */ /* 0x004fca00078e02ff */
[----:B------:R0:W-:Y:S04]  /*9530*/  STL [R1+0x124], R25 ;  /* 0x0001241901007387 */ /* 0x0001e80000100800 */
[----:B0-----:R-:W2:Y:S01]  /*9540*/  LDL.LU R25, [R1+0xdd8] ;  /* 0x000dd80001197983 */ /* 0x001ea20000300800 */
[----:B---3--:R-:W-:Y:S02]  /*9550*/  IMAD R24, R24, c[0x0][0x190], RZ ;  /* 0x0000640018187a24 */ /* 0x008fe400078e02ff */
[----:B----4-:R-:W-:Y:S02]  /*9560*/  IMAD R23, R23, c[0x0][0x190], RZ ;  /* 0x0000640017177a24 */ /* 0x010fe400078e02ff */
[----:B------:R-:W-:Y:S02]  /*9570*/  IMAD R8, R8, c[0x0][0x190], RZ ;  /* 0x0000640008087a24 */ /* 0x000fe400078e02ff */
[----:B------:R-:W-:-:S02]  /*9580*/  IMAD R5, R5, c[0x0][0x190], RZ ;  /* 0x0000640005057a24 */ /* 0x000fc400078e02ff */
[----:B--2---:R-:W-:-:S05]  /*9590*/  IMAD R25, R25, c[0x0][0x190], RZ ;  /* 0x0000640019197a24 */ /* 0x004fca00078e02ff */
[----:B------:R0:W-:Y:S04]  /*95a0*/  STL [R1+0x160], R25 ;  /* 0x0001601901007387 */ /* 0x0001e80000100800 */
[----:B------:R1:W-:Y:S04]  /*95b0*/  STL [R1+0x164], R24 ;  /* 0x0001641801007387 */ /* 0x0003e80000100800 */
[----:B------:R2:W-:Y:S01]  /*95c0*/  STL [R1+0x16c], R23 ;  /* 0x00016c1701007387 */ /* 0x0005e20000100800 */
[----:B0-----:R-:W-:Y:S02]  /*95d0*/  IMAD R25, R26, c[0x0][0x190], RZ ;  /* 0x000064001a197a24 */ /* 0x001fe400078e02ff */
[----:B-1----:R-:W-:-:S03]  /*95e0*/  IMAD R24, R27, c[0x0][0x190], RZ ;  /* 0x000064001b187a24 */ /* 0x002fc600078e02ff */
[----:B------:R-:W-:Y:S01]  /*95f0*/  STL [R1+0x17c], R25 ;  /* 0x00017c1901007387 */ /* 0x000fe20000100800 */
[----:B--2---:R-:W-:Y:S02]  /*9600*/  IMAD R23, R19, c[0x0][0x190], RZ ;  /* 0x0000640013177a24 */ /* 0x004fe400078e02ff */
[----:B------:R-:W-:Y:S02]  /*9610*/  IMAD R19, R17, c[0x0][0x190], RZ ;  /* 0x0000640011137a24 */ /* 0x000fe400078e02ff */
[----:B------:R-:W-:Y:S01]  /*9620*/  IMAD R17, R13, c[0x0][0x190], RZ ;  /* 0x000064000d117a24 */ /* 0x000fe200078e02ff */
[----:B------:R-:W-:Y:S01]  /*9630*/  STL [R1+0x19c], R24 ;  /* 0x00019c1801007387 */ /* 0x000fe20000100800 */
[----:B------:R-:W-:Y:S02]  /*9640*/  IMAD R13, R10, c[0x0][0x190], RZ ;  /* 0x000064000a0d7a24 */ /* 0x000fe400078e02ff */
[----:B------:R-:W-:Y:S01]  /*9650*/  IMAD R10, R9, c[0x0][0x190], RZ ;  /* 0x00006400090a7a24 */ /* 0x000fe200078e02ff */
[----:B------:R-:W-:Y:S01]  /*9660*/  STL [R1+0x198], R23 ;  /* 0x0001981701007387 */ /* 0x000fe20000100800 */
[----:B------:R-:W-:-:S03]  /*9670*/  IMAD R9, R6, c[0x0][0x190], RZ ;  /* 0x0000640006097a24 */ /* 0x000fc600078e02ff */
[----:B------:R-:W-:Y:S01]  /*9680*/  STL [R1+0x194], R19 ;  /* 0x0001941301007387 */ /* 0x000fe20000100800 */
[----:B------:R-:W-:-:S03]  /*9690*/  IMAD R6, R3, c[0x0][0x190], RZ ;  /* 0x0000640003067a24 */ /* 0x000fc600078e02ff */
[----:B------:R-:W-:Y:S04]  /*96a0*/  STL [R1+0x190], R17 ;  /* 0x0001901101007387 */ /* 0x000fe80000100800 */
[----:B------:R-:W-:Y:S01]  /*96b0*/  STL [R1+0x18c], R13 ;  /* 0x00018c0d01007387 */ /* 0x000fe20000100800 */
[----:B------:R-:W-:-:S03]  /*96c0*/  IMAD R3, R21, c[0x0][0x190], RZ ;  /* 0x0000640015037a24 */ /* 0x000fc600078e02ff */
[----:B------:R-:W-:Y:S04]  /*96d0*/  STL [R1+0x188], R10 ;  /* 0x0001880a01007387 */ /* 0x000fe80000100800 */
[----:B------:R0:W-:Y:S04]  /*96e0*/  STL [R1+0x184], R8 ;  /* 0x0001840801007387 */ /* 0x0001e80000100800 */
[----:B------:R-:W-:Y:S01]  /*96f0*/  STL [R1+0x180], R9 ;  /* 0x0001800901007387 */ /* 0x000fe20000100800 */
[----:B0-----:R-:W-:-:S03]  /*9700*/  IMAD R8, R22, c[0x0][0x190], RZ ;  /* 0x0000640016087a24 */ /* 0x001fc600078e02ff */
[----:B------:R0:W-:Y:S04]  /*9710*/  STL [R1+0x178], R6 ;  /* 0x0001780601007387 */ /* 0x0001e80000100800 */
[----:B------:R1:W-:Y:S04]  /*9720*/  STL [R1+0x174], R8 ;  /* 0x0001740801007387 */ /* 0x0003e80000100800 */
[----:B------:R2:W-:Y:S01]  /*9730*/  STL [R1+0x170], R3 ;  /* 0x0001700301007387 */ /* 0x0005e20000100800 */
[----:B0-----:R-:W-:Y:S02]  /*9740*/  IMAD R6, R20, c[0x0][0x190], RZ ;  /* 0x0000640014067a24 */ /* 0x001fe400078e02ff */
[----:B-1----:R-:W-:-:S03]  /*9750*/  IMAD R8, R18, c[0x0][0x190], RZ ;  /* 0x0000640012087a24 */ /* 0x002fc600078e02ff */
[----:B------:R0:W-:Y:S01]  /*9760*/  STL [R1+0x168], R6 ;  /* 0x0001680601007387 */ /* 0x0001e20000100800 */
[----:B--2---:R-:W-:-:S03]  /*9770*/  IMAD R3, R16, c[0x0][0x190], RZ ;  /* 0x0000640010037a24 */ /* 0x004fc600078e02ff */
[----:B------:R1:W-:Y:S04]  /*9780*/  STL [R1+0x15c], R8 ;  /* 0x00015c0801007387 */ /* 0x0003e80000100800 */
[----:B------:R2:W-:Y:S01]  /*9790*/  STL [R1+0x158], R3 ;  /* 0x0001580301007387 */ /* 0x0005e20000100800 */
[----:B0-----:R-:W-:Y:S02]  /*97a0*/  IMAD R6, R14, c[0x0][0x190], RZ ;  /* 0x000064000e067a24 */ /* 0x001fe400078e02ff */
[----:B-1----:R-:W-:-:S03]  /*97b0*/  IMAD R8, R12, c[0x0][0x190], RZ ;  /* 0x000064000c087a24 */ /* 0x002fc600078e02ff */
[----:B------:R0:W-:Y:S01]  /*97c0*/  STL [R1+0x154], R6 ;  /* 0x0001540601007387 */ /* 0x0001e20000100800 */
[----:B--2---:R-:W-:-:S03]  /*97d0*/  IMAD R3, R11, c[0x0][0x190], RZ ;  /* 0x000064000b037a24 */ /* 0x004fc600078e02ff */
[----:B------:R-:W-:Y:S04]  /*97e0*/  STL [R1+0x150], R8 ;  /* 0x0001500801007387 */ /* 0x000fe80000100800 */
[----:B------:R1:W-:Y:S01]  /*97f0*/  STL [R1+0x14c], R3 ;  /* 0x00014c0301007387 */ /* 0x0003e20000100800 */
[----:B0-----:R-:W-:-:S05]  /*9800*/  IMAD R6, R7, c[0x0][0x190], RZ ;  /* 0x0000640007067a24 */ /* 0x001fca00078e02ff */
[----:B------:R-:W-:Y:S01]  /*9810*/  STL [R1+0x148], R6 ;  /* 0x0001480601007387 */ /* 0x000fe20000100800 */
[----:B-1----:R-:W-:-:S03]  /*9820*/  IMAD R3, R4, c[0x0][0x190], RZ ;  /* 0x0000640004037a24 */ /* 0x002fc600078e02ff */
[----:B------:R-:W-:Y:S01]  /*9830*/  STL [R1+0x144], R5 ;  /* 0x0001440501007387 */ /* 0x000fe20000100800 */
[----:B------:R-:W-:Y:S02]  /*9840*/  IMAD R4, R0, c[0x0][0x190], RZ ;  /* 0x0000640000047a24 */ /* 0x000fe400078e02ff */
[----:B------:R-:W-:Y:S01]  /*9850*/  IMAD R0, R2, c[0x0][0x190], RZ ;  /* 0x0000640002007a24 */ /* 0x000fe200078e02ff */
        /* <DEDUP_REMOVED lines=149> */
[----:B------:R-:W-:Y:S02]  /*a1b0*/  IMAD R19, R19, c[0x0][0x190], RZ ;  /* 0x0000640013137a24 */ /* 0x000fe400078e02ff */
[----:B------:R-:W-:Y:S02]  /*a1c0*/  IMAD R17, R17, c[0x0][0x190], RZ ;  /* 0x0000640011117a24 */ /* 0x000fe400078e02ff */
[----:B------:R-:W-:Y:S02]  /*a1d0*/  IMAD R13, R13, c[0x0][0x190], RZ ;  /* 0x000064000d0d7a24 */ /* 0x000fe400078e02ff */
[----:B------:R-:W-:Y:S02]  /*a1e0*/  IMAD R10, R10, c[0x0][0x190], RZ ;  /* 0x000064000a0a7a24 */ /* 0x000fe400078e02ff */
        /* <DEDUP_REMOVED lines=20> */
[----:B--2---:R-:W-:-:S05]  /*a330*/  IMAD R25, R25, c[0x0][0x190], RZ ;  /* 0x0000640019197a24 */ /* 0x004fca00078e02ff */
        /* <DEDUP_REMOVED lines=45> */
[----:B0-----:R-:W3:Y:S04]  /*a610*/  LDL.LU R5, [R1+0xd6c] ;  /* 0x000d6c0001057983 */ /* 0x001ee80000300800 */
[----:B------:R0:W-:Y:S04]  /*a620*/  STL [R1+0x34], R4 ;  /* 0x0000340401007387 */ /* 0x0001e80000100800 */
[----:B0-----:R-:W4:Y:S04]  /*a630*/  LDL.LU R4, [R1+0xd68] ;  /* 0x000d680001047983 */ /* 0x001f280000300800 */
        /* <DEDUP_REMOVED lines=9> */
[----:B0-----:R-:W4:Y:S01]  /*a6d0*/  LDL.LU R15, [R1+0xd54] ;  /* 0x000d5400010f7983 */ /* 0x001f220000300800 */
[----:B--2---:R-:W-:-:S02]  /*a6e0*/  IMAD R7, R7, c[0x0][0x190], RZ ;  /* 0x0000640007077a24 */ /* 0x004fc400078e02ff */
[----:B---3--:R-:W-:Y:S02]  /*a6f0*/  IMAD R5, R5, c[0x0][0x190], RZ ;  /* 0x0000640005057a24 */ /* 0x008fe400078e02ff */
[----:B----4-:R-:W-:Y:S02]  /*a700*/  IMAD R4, R4, c[0x0][0x190], RZ ;  /* 0x0000640004047a24 */ /* 0x010fe400078e02ff */
[----:B------:R-:W-:Y:S02]  /*a710*/  IMAD R0, R0, c[0x0][0x190], RZ ;  /* 0x0000640000007a24 */ /* 0x000fe400078e02ff */
[----:B------:R-:W-:Y:S02]  /*a720*/  IMAD R2, R2, c[0x0][0x190], RZ ;  /* 0x0000640002027a24 */ /* 0x000fe400078e02ff */
[----:B------:R-:W-:Y:S02]  /*a730*/  IMAD R28, R28, c[0x0][0x190], RZ ;  /* 0x000064001c1c7a24 */ /* 0x000fe400078e02ff */
[----:B------:R-:W-:-:S02]  /*a740*/  IMAD R29, R29, c[0x0][0x190], RZ ;  /* 0x000064001d1d7a24 */ /* 0x000fc400078e02ff */
[----:B------:R-:W-:-:S05]  /*a750*/  IMAD R15, R15, c[0x0][0x190], RZ ;  /* 0x000064000f0f7a24 */ /* 0x000fca00078e02ff */
[----:B------:R0:W-:Y:S04]  /*a760*/  STL [R1+0xc], R15 ;  /* 0x00000c0f01007387 */ /* 0x0001e80000100800 */
[----:B0-----:R-:W2:Y:S04]  /*a770*/  LDL.LU R15, [R1+0xd50] ;  /* 0x000d5000010f7983 */ /* 0x001ea80000300800 */
[----:B------:R0:W-:Y:S04]  /*a780*/  STL [R1+0xd10], R29 ;  /* 0x000d101d01007387 */ /* 0x0001e80000100800 */
[----:B------:R1:W-:Y:S04]  /*a790*/  STL [R1+0xd0c], R28 ;  /* 0x000d0c1c01007387 */ /* 0x0003e80000100800 */
[----:B0-----:R-:W3:Y:S04]  /*a7a0*/  LDL.LU R29, [R1+0x4c] ;  /* 0x00004c00011d7983 */ /* 0x001ee80000300800 */
[----:B-1----:R-:W4:Y:S04]  /*a7b0*/  LDL.LU R28, [R1+0xfc] ;  /* 0x0000fc00011c7983 */ /* 0x002f280000300800 */
[----:B------:R0:W-:Y:S04]  /*a7c0*/  STL [R1+0xd08], R2 ;  /* 0x000d080201007387 */ /* 0x0001e80000100800 */
[----:B0-----:R-:W3:Y:S04]  /*a7d0*/  LDL.LU R2, [R1+0x30] ;  /* 0x0000300001027983 */ /* 0x001ee80000300800 */
[----:B------:R0:W-:Y:S04]  /*a7e0*/  STL [R1+0xd04], R0 ;  /* 0x000d040001007387 */ /* 0x0001e80000100800 */
[----:B0-----:R-:W3:Y:S04]  /*a7f0*/  LDL.LU R0, [R1+0x104] ;  /* 0x0001040001007983 */ /* 0x001ee80000300800 */
[----:B------:R0:W-:Y:S04]  /*a800*/  STL [R1+0xd00], R4 ;  /* 0x000d000401007387 */ /* 0x0001e80000100800 */
[----:B0-----:R-:W3:Y:S04]  /*a810*/  LDL.LU R4, [R1+0x2c] ;  /* 0x00002c0001047983 */ /* 0x001ee80000300800 */
[----:B------:R0:W-:Y:S04]  /*a820*/  STL [R1+0xcfc], R5 ;  /* 0x000cfc0501007387 */ /* 0x0001e80000100800 */
[----:B0-----:R-:W3:Y:S04]  /*a830*/  LDL.LU R5, [R1+0x28] ;  /* 0x0000280001057983 */ /* 0x001ee80000300800 */
[----:B------:R0:W-:Y:S04]  /*a840*/  STL [R1+0xcf8], R7 ;  /* 0x000cf80701007387 */ /* 0x0001e80000100800 */
[----:B0-----:R-:W3:Y:S01]  /*a850*/  LDL.LU R7, [R1+0x24] ;  /* 0x0000240001077983 */ /* 0x001ee20000300800 */
[----:B------:R-:W-:-:S02]  /*a860*/  IMAD R11, R11, c[0x0][0x190], RZ ;  /* 0x000064000b0b7a24 */ /* 0x000fc400078e02ff */
[----:B------:R-:W-:Y:S02]  /*a870*/  IMAD R12, R12, c[0x0][0x190], RZ ;  /* 0x000064000c0c7a24 */ /* 0x000fe400078e02ff */
        /* <DEDUP_REMOVED lines=9> */
[----:B------:R-:W-:Y:S01]  /*a910*/  STL [R1+0xd20], R16 ;  /* 0x000d201001007387 */ /* 0x000fe20000100800 */
[----:B------:R-:W-:-:S03]  /*a920*/  IMAD R3, R3, c[0x0][0x190], RZ ;  /* 0x0000640003037a24 */ /* 0x000fc600078e02ff */
[----:B------:R0:W-:Y:S01]  /*a930*/  STL [R1+0xd24], R18 ;  /* 0x000d241201007387 */ /* 0x0001e20000100800 */
[----:B------:R-:W-:-:S03]  /*a940*/  IMAD R6, R6, c[0x0][0x190], RZ ;  /* 0x0000640006067a24 */ /* 0x000fc600078e02ff */
        /* <DEDUP_REMOVED lines=11> */
[----:B------:R-:W-:-:S02]  /*aa00*/  IMAD R8, R8, c[0x0][0x190], RZ ;  /* 0x0000640008087a24 */ /* 0x000fc400078e02ff */
[----:B------:R-:W-:Y:S02]  /*aa10*/  IMAD R9, R9, c[0x0][0x190], RZ ;  /* 0x0000640009097a24 */ /* 0x000fe400078e02ff */
[----:B------:R-:W-:Y:S02]  /*aa20*/  IMAD R10, R10, c[0x0][0x190], RZ ;  /* 0x000064000a0a7a24 */ /* 0x000fe400078e02ff */
[----:B------:R-:W-:Y:S01]  /*aa30*/  IMAD R13, R13, c[0x0][0x190], RZ ;  /* 0x000064000d0d7a24 */ /* 0x000fe200078e02ff */
[----:B------:R-:W-:Y:S01]  /*aa40*/  STL [R1+0xd3c], R8 ;  /* 0x000d3c0801007387 */ /* 0x000fe20000100800 */
[----:B------:R-:W-:-:S03]  /*aa50*/  IMAD R17, R17, c[0x0][0x190], RZ ;  /* 0x0000640011117a24 */ /* 0x000fc600078e02ff */
[----:B------:R2:W-:Y:S04]  /*aa60*/  STL [R1+0xd40], R9 ;  /* 0x000d400901007387 */ /* 0x0005e80000100800 */
[----:B------:R-:W-:Y:S04]  /*aa70*/  STL [R1+0xd44], R10 ;  /* 0x000d440a01007387 */ /* 0x000fe80000100800 */
[----:B------:R-:W-:Y:S04]  /*aa80*/  STL [R1+0xd48], R13 ;  /* 0x000d480d01007387 */ /* 0x000fe80000100800 */
[----:B------:R-:W-:Y:S04]  /*aa90*/  STL [R1+0xd4c], R17 ;  /* 0x000d4c1101007387 */ /* 0x000fe80000100800 */
[----:B------:R-:W4:Y:S01]  /*aaa0*/  LDL.LU R16, [R1+0x19c] ;  /* 0x00019c0001107983 */ /* 0x000f220000300800 */
[----:B--2---:R-:W-:-:S05]  /*aab0*/  LEA R9, P2, R25, R15, 0x1 ;  /* 0x0000000f19097211 */ /* 0x004fca00078408ff */
[----:B------:R0:W-:Y:S01]  /*aac0*/  STL [R1+0xca0], R9 ;  /* 0x000ca00901007387 */ /* 0x0001e20000100800 */
[----:B---3--:R-:W-:-:S05]  /*aad0*/  LEA R8, P3, R7, R15, 0x1 ;  /* 0x0000000f07087211 */ /* 0x008fca00078608ff */
[----:B------:R1:W-:Y:S04]  /*aae0*/  STL [R1+0x8c8], R8 ;  /* 0x0008c80801007387 */ /* 0x0003e80000100800 */
[----:B------:R-:W2:Y:S01]  /*aaf0*/  LDL.LU R14, [R1+0x198] ;  /* 0x00019800010e7983 */ /* 0x000ea20000300800 */
[-C--:B0-----:R-:W-:Y:S02]  /*ab00*/  LEA R9, P4, R5, R15.reuse, 0x1 ;  /* 0x0000000f05097211 */ /* 0x081fe400078808ff */
[----:B-1----:R-:W-:-:S03]  /*ab10*/  LEA R8, P5, R4, R15, 0x1 ;  /* 0x0000000f04087211 */ /* 0x002fc600078a08ff */
[----:B------:R0:W-:Y:S04]  /*ab20*/  STL [R1+0x8d0], R9 ;  /* 0x0008d00901007387 */ /* 0x0001e80000100800 */
[----:B------:R1:W-:Y:S04]  /*ab30*/  STL [R1+0x8d8], R8 ;  /* 0x0008d80801007387 */ /* 0x0003e80000100800 */
[----:B------:R-:W3:Y:S01]  /*ab40*/  LDL.LU R12, [R1+0x194] ;  /* 0x00019400010c7983 */ /* 0x000ee20000300800 */
[-C--:B0-----:R-:W-:Y:S02]  /*ab50*/  LEA R9, P6, R2, R15.reuse, 0x1 ;  /* 0x0000000f02097211 */ /* 0x081fe400078c08ff */
[----:B-1----:R-:W-:-:S03]  /*ab60*/  LEA R8, P0, R29, R15, 0x1 ;  /* 0x0000000f1d087211 */ /* 0x002fc600078008ff */
[----:B------:R4:W-:Y:S04]  /*ab70*/  STL [R1+0x8e0], R9 ;  /* 0x0008e00901007387 */ /* 0x0009e80000100800 */
[----:B------:R0:W-:Y:S04]  /*ab80*/  STL [R1+0x8e8], R8 ;  /* 0x0008e80801007387 */ /* 0x0001e80000100800 */
[----:B------:R-:W3:Y:S01]  /*ab90*/  LDL.LU R11, [R1+0x190] ;  /* 0x00019000010b7983 */ /* 0x000ee20000300800 */
[----:B----4-:R-:W-:Y:S02]  /*aba0*/  LEA R9, P1, R28, R15, 0x1 ;  /* 0x0000000f1c097211 */ /* 0x010fe400078208ff */
[----:B0-----:R-:W-:-:S03]  /*abb0*/  LEA.HI.X.SX32 R8, R25, R24, 0x1, P2 ;  /* 0x0000001819087211 */ /* 0x001fc600010f0eff */
[----:B------:R-:W-:Y:S04]  /*abc0*/  STL [R1+0x8f0], R9 ;  /* 0x0008f00901007387 */ /* 0x000fe80000100800 */
[----:B------:R0:W-:Y:S02]  /*abd0*/  STL [R1+0xc9c], R8 ;  /* 0x000c9c0801007387 */ /* 0x0001e40000100800 */
[----:B0-----:R-:W-:Y:S02]  /*abe0*/  LEA.HI.X.SX32 R8, R7, R24, 0x1, P3 ;  /* 0x0000001807087211 */ /* 0x001fe400018f0eff */
[----:B------:R-:W4:Y:S01]  /*abf0*/  LDL.LU R7, [R1+0x18c] ;  /* 0x00018c0001077983 */ /* 0x000f220000300800 */
[----:B------:R-:W-:-:S05]  /*ac00*/  LEA R9, P2, R6, R15, 0x1 ;  /* 0x0000000f06097211 */ /* 0x000fca00078408ff */
[----:B------:R0:W-:Y:S04]  /*ac10*/  STL [R1+0x8f8], R9 ;  /* 0x0008f80901007387 */ /* 0x0001e80000100800 */
[----:B------:R1:W-:Y:S01]  /*ac20*/  STL [R1+0x8c4], R8 ;  /* 0x0008c40801007387 */ /* 0x0003e20000100800 */
[-C--:B0-----:R-:W-:Y:S02]  /*ac30*/  LEA R9, P3, R0, R15.reuse, 0x1 ;  /* 0x0000000f00097211 */ /* 0x081fe400078608ff */
[----:B-1----:R-:W-:Y:S02]  /*ac40*/  LEA.HI.X.SX32 R8, R5, R24, 0x1, P4 ;  /* 0x0000001805087211 */ /* 0x002fe400020f0eff */
[----:B------:R-:W4:Y:S04]  /*ac50*/  LDL.LU R5, [R1+0x188] ;  /* 0x0001880001057983 */ /* 0x000f280000300800 */
[----:B------:R0:W-:Y:S04]  /*ac60*/  STL [R1+0x900], R9 ;  /* 0x0009000901007387 */ /* 0x0001e80000100800 */
[----:B------:R1:W-:Y:S01]  /*ac70*/  STL [R1+0x8cc], R8 ;  /* 0x0008cc0801007387 */ /* 0x0003e20000100800 */
[----:B0-----:R-:W-:-:S02]  /*ac80*/  LEA R9, P4, R3, R15, 0x1 ;  /* 0x0000000f03097211 */ /* 0x001fc400078808ff */
[-C--:B-1----:R-:W-:Y:S02]  /*ac90*/  LEA.HI.X.SX32 R8, R4, R24.reuse, 0x1, P5 ;  /* 0x0000001804087211 */ /* 0x082fe400028f0eff */
[----:B------:R-:W4:Y:S04]  /*aca0*/  LDL.LU R4, [R1+0x184] ;  /* 0x0001840001047983 */ /* 0x000f280000300800 */
[----:B------:R-:W-:Y:S04]  /*acb0*/  STL [R1+0x908], R9 ;  /* 0x0009080901007387 */ /* 0x000fe80000100800 */
[----:B------:R0:W-:Y:S02]  /*acc0*/  STL [R1+0x8d4], R8 ;  /* 0x0008d40801007387 */ /* 0x0001e40000100800 */
[----:B0-----:R-:W-:-:S02]  /*acd0*/  LEA.HI.X.SX32 R8, R2, R24, 0x1, P6 ;  /* 0x0000001802087211 */ /* 0x001fc400030f0eff */
[----:B------:R-:W4:Y:S01]  /*ace0*/  LDL.LU R2, [R1+0x180] ;  /* 0x0001800001027983 */ /* 0x000f220000300800 */
[----:B------:R-:W-:-:S05]  /*acf0*/  LEA R9, P5, R22, R15, 0x1 ;  /* 0x0000000f16097211 */ /* 0x000fca00078a08ff */
[----:B------:R-:W-:Y:S04]  /*ad00*/  STL [R1+0x910], R9 ;  /* 0x0009100901007387 */ /* 0x000fe80000100800 */
[----:B------:R0:W-:Y:S02]  /*ad10*/  STL [R1+0x8dc], R8 ;  /* 0x0008dc0801007387 */ /* 0x0001e40000100800 */
[----:B0-----:R-:W-:Y:S02]  /*ad20*/  LEA.HI.X.SX32 R8, R29, R24, 0x1, P0 ;  /* 0x000000181d087211 */ /* 0x001fe400000f0eff */
        /* <DEDUP_REMOVED lines=12> */
[----:B------:R0:W-:Y:S04]  /*adf0*/  STL [R1+0x928], R9 ;  /* 0x0009280901007387 */ /* 0x0001e80000100800 */
[----:B------:R1:W-:Y:S01]  /*ae00*/  STL [R1+0x8f4], R8 ;  /* 0x0008f40801007387 */ /* 0x0003e20000100800 */
[----:B0-----:R-:W-:Y:S02]  /*ae10*/  LEA R9, P2, R16, R15, 0x1 ;  /* 0x0000000f10097211 */ /* 0x001fe400078408ff */
[-C--:B-1----:R-:W-:Y:S02]  /*ae20*/  LEA.HI.X.SX32 R8, R0, R24.reuse, 0x1, P3 ;  /* 0x0000001800087211 */ /* 0x082fe400018f0eff */
[----:B------:R-:W4:Y:S04]  /*ae30*/  LDL.LU R0, [R1+0x168] ;  /* 0x0001680001007983 */ /* 0x000f280000300800 */
[----:B------:R-:W-:Y:S04]  /*ae40*/  STL [R1+0x930], R9 ;  /* 0x0009300901007387 */ /* 0x000fe80000100800 */
[----:B------:R0:W-:Y:S02]  /*ae50*/  STL [R1+0x8fc], R8 ;  /* 0x0008fc0801007387 */ /* 0x0001e40000100800 */
[----:B0-----:R-:W-:-:S02]  /*ae60*/  LEA.HI.X.SX32 R8, R3, R24, 0x1, P4 ;  /* 0x0000001803087211 */ /* 0x001fc400020f0eff */
[----:B------:R-:W4:Y:S01]  /*ae70*/  LDL.LU R3, [R1+0x15c] ;  /* 0x00015c0001037983 */ /* 0x000f220000300800 */
[----:B--2---:R-:W-:-:S05]  /*ae80*/  LEA R9, P3, R14, R15, 0x1 ;  /* 0x0000000f0e097211 */ /* 0x004fca00078608ff */
[----:B------:R-:W-:Y:S04]  /*ae90*/  STL [R1+0x938], R9 ;  /* 0x0009380901007387 */ /* 0x000fe80000100800 */
[----:B------:R0:W-:Y:S02]  /*aea0*/  STL [R1+0x904], R8 ;  /* 0x0009040801007387 */ /* 0x0001e40000100800 */
[----:B0-----:R-:W-:Y:S02]  /*aeb0*/  LEA.HI.X.SX32 R8, R22, R24, 0x1, P5 ;  /* 0x0000001816087211 */ /* 0x001fe400028f0eff */
[----:B------:R-:W2:Y:S01]  /*aec0*/  LDL.LU R22, [R1+0x158] ;  /* 0x0001580001167983 */ /* 0x000ea20000300800 */
[----:B---3--:R-:W-:-:S05]  /*aed0*/  LEA R9, P4, R12, R15, 0x1 ;  /* 0x0000000f0c097211 */ /* 0x008fca00078808ff */
[----:B------:R0:W-:Y:S04]  /*aee0*/  STL [R1+0x940], R9 ;  /* 0x0009400901007387 */ /* 0x0001e80000100800 */
[----:B------:R1:W-:Y:S01]  /*aef0*/  STL [R1+0x90c], R8 ;  /* 0x00090c0801007387 */ /* 0x0003e20000100800 */
[-C--:B0-----:R-:W-:Y:S02]  /*af00*/  LEA R9, P5, R11, R15.reuse, 0x1 ;  /* 0x0000000f0b097211 */ /* 0x081fe400078a08ff */
[----:B-1----:R-:W-:Y:S02]  /*af10*/  LEA.HI.X.SX32 R8, R21, R24, 0x1, P6 ;  /* 0x0000001815087211 */ /* 0x002fe400030f0eff */
[----:B------:R-:W3:Y:S04]  /*af20*/  LDL.LU R21, [R1+0x154] ;  /* 0x0001540001157983 */ /* 0x000ee80000300800 */
[----:B------:R4:W-:Y:S04]  /*af30*/  STL [R1+0x948], R9 ;  /* 0x0009480901007387 */ /* 0x0009e80000100800 */
[----:B------:R0:W-:Y:S01]  /*af40*/  STL [R1+0x914], R8 ;  /* 0x0009140801007387 */ /* 0x0001e20000100800 */
[----:B----4-:R-:W-:-:S02]  /*af50*/  LEA R9, P6, R7, R15, 0x1 ;  /* 0x0000000f07097211 */ /* 0x010fc400078c08ff */
[-C--:B0-----:R-:W-:Y:S02]  /*af60*/  LEA.HI.X.SX32 R8, R20, R24.reuse, 0x1, P0 ;  /* 0x0000001814087211 */ /* 0x081fe400000f0eff */
        /* <DEDUP_REMOVED lines=51> */
[----:B------:R-:W-:Y:S04]  /*b2a0*/  STL [R1+0x9a0], R9 ;  /* 0x0009a00901007387 */ /* 0x000fe80000100800 */
[----:B------:R0:W-:Y:S01]  /*b2b0*/  STL [R1+0x96c], R8 ;  /* 0x00096c0801007387 */ /* 0x0001e20000100800 */
[-C--:B------:R-:W-:Y:S02]  /*b2c0*/  LEA.HI.X.SX32 R6, R6, R24.reuse, 0x1, P5 ;  /* 0x0000001806067211 */ /* 0x080fe400028f0eff */
[----:B0-----:R-:W-:Y:S02]  /*b2d0*/  LEA.HI.X.SX32 R8, R28, R24, 0x1, P4 ;  /* 0x000000181c087211 */ /* 0x001fe400020f0eff */
[-C--:B----4-:R-:W-:Y:S01]  /*b2e0*/  LEA R9, P3, R20, R15.reuse, 0x1 ;  /* 0x0000000f14097211 */ /* 0x090fe200078608ff */
[----:B------:R-:W3:Y:S04]  /*b2f0*/  LDL.LU R28, [R1+0x120] ;  /* 0x00012000011c7983 */ /* 0x000ee80000300800 */
[----:B------:R-:W-:Y:S04]  /*b300*/  STL [R1+0x9a8], R9 ;  /* 0x0009a80901007387 */ /* 0x000fe80000100800 */
[----:B------:R0:W-:Y:S04]  /*b310*/  STL [R1+0x974], R8 ;  /* 0x0009740801007387 */ /* 0x0001e80000100800 */
[----:B0-----:R-:W4:Y:S01]  /*b320*/  LDL.LU R8, [R1+0x11c] ;  /* 0x00011c0001087983 */ /* 0x001f220000300800 */
[----:B------:R-:W-:-:S05]  /*b330*/  LEA R9, P4, R18, R15, 0x1 ;  /* 0x0000000f12097211 */ /* 0x000fca00078808ff */
[----:B------:R-:W-:Y:S04]  /*b340*/  STL [R1+0x9b0], R9 ;  /* 0x0009b00901007387 */ /* 0x000fe80000100800 */
[----:B------:R0:W-:Y:S02]  /*b350*/  STL [R1+0x97c], R6 ;  /* 0x00097c0601007387 */ /* 0x0001e40000100800 */
[-C--:B0-----:R-:W-:Y:S02]  /*b360*/  LEA.HI.X.SX32 R6, R0, R24.reuse, 0x1, P6 ;  /* 0x0000001800067211 */ /* 0x081fe400030f0eff */
[----:B------:R-:W4:Y:S01]  /*b370*/  LDL.LU R0, [R1+0x118] ;  /* 0x0001180001007983 */ /* 0x000f220000300800 */
[-C--:B------:R-:W-:Y:S02]  /*b380*/  LEA.HI.X.SX32 R3, R3, R24.reuse, 0x1, P0 ;  /* 0x0000001803037211 */ /* 0x080fe400000f0eff */
[----:B------:R-:W-:-:S02]  /*b390*/  LEA.HI.X.SX32 R10, R22, R24, 0x1, P1 ;  /* 0x00000018160a7211 */ /* 0x000fc400008f0eff */
[----:B------:R-:W-:-:S05]  /*b3a0*/  LEA R9, P5, R16, R15, 0x1 ;  /* 0x0000000f10097211 */ /* 0x000fca00078a08ff */
[----:B------:R-:W-:Y:S04]  /*b3b0*/  STL [R1+0x9b8], R9 ;  /* 0x0009b80901007387 */ /* 0x000fe80000100800 */
[----:B------:R0:W-:Y:S04]  /*b3c0*/  STL [R1+0x984], R6 ;  /* 0x0009840601007387 */ /* 0x0001e80000100800 */
[----:B0-----:R-:W4:Y:S01]  /*b3d0*/  LDL.LU R6, [R1+0x114] ;  /* 0x0001140001067983 */ /* 0x001f220000300800 */
[----:B------:R-:W-:-:S05]  /*b3e0*/  LEA R9, P6, R14, R15, 0x1 ;  /* 0x0000000f0e097211 */ /* 0x000fca00078c08ff */
[----:B------:R-:W-:Y:S04]  /*b3f0*/  STL [R1+0x9c0], R9 ;  /* 0x0009c00901007387 */ /* 0x000fe80000100800 */
[----:B------:R0:W-:Y:S04]  /*b400*/  STL [R1+0x98c], R3 ;  /* 0x00098c0301007387 */ /* 0x0001e80000100800 */
[----:B0-----:R-:W4:Y:S01]  /*b410*/  LDL.LU R3, [R1+0x110] ;  /* 0x0001100001037983 */ /* 0x001f220000300800 */
[----:B------:R-:W-:-:S05]  /*b420*/  LEA R9, P0, R12, R15, 0x1 ;  /* 0x0000000f0c097211 */ /* 0x000fca00078008ff */
[----:B------:R-:W-:Y:S04]  /*b430*/  STL [R1+0x9c8], R9 ;  /* 0x0009c80901007387 */ /* 0x000fe80000100800 */
[----:B------:R0:W-:Y:S04]  /*b440*/  STL [R1+0x994], R10 ;  /* 0x0009940a01007387 */ /* 0x0001e80000100800 */
[----:B------:R-:W4:Y:S01]  /*b450*/  LDL.LU R22, [R1+0x10c] ;  /* 0x00010c0001167983 */ /* 0x000f220000300800 */
[----:B0-----:R-:W-:Y:S02]  /*b460*/  LEA.HI.X.SX32 R10, R21, R24, 0x1, P2 ;  /* 0x00000018150a7211 */ /* 0x001fe400010f0eff */
        /* <DEDUP_REMOVED lines=25> */
[----:B--2---:R-:W-:-:S05]  /*b600*/  LEA R9, P6, R29, R15, 0x1 ;  /* 0x0000000f1d097211 */ /* 0x004fca00078c08ff */
[----:B------:R-:W-:Y:S04]  /*b610*/  STL [R1+0x9f8], R9 ;  /* 0x0009f80901007387 */ /* 0x000fe80000100800 */
[----:B------:R0:W-:Y:S04]  /*b620*/  STL [R1+0x9c4], R10 ;  /* 0x0009c40a01007387 */ /* 0x0001e80000100800 */
[----:B------:R-:W2:Y:S01]  /*b630*/  LDL.LU R12, [R1+0xe8] ;  /* 0x0000e800010c7983 */ /* 0x000ea20000300800 */
[-C--:B------:R-:W-:Y:S02]  /*b640*/  LEA.HI.X.SX32 R7, R7, R24.reuse, 0x1, P2 ;  /* 0x0000001807077211 */ /* 0x080fe400010f0eff */
[----:B0-----:R-:W-:-:S02]  /*b650*/  LEA.HI.X.SX32 R10, R11, R24, 0x1, P1 ;  /* 0x000000180b0a7211 */ /* 0x001fc400008f0eff */
[----:B---3--:R-:W-:-:S05]  /*b660*/  LEA R9, P0, R28, R15, 0x1 ;  /* 0x0000000f1c097211 */ /* 0x008fca00078008ff */
[----:B------:R4:W-:Y:S04]  /*b670*/  STL [R1+0xa00], R9 ;  /* 0x000a000901007387 */ /* 0x0009e80000100800 */
[----:B------:R-:W-:Y:S04]  /*b680*/  STL [R1+0x9cc], R10 ;  /* 0x0009cc0a01007387 */ /* 0x000fe80000100800 */
[----:B------:R-:W3:Y:S01]  /*b690*/  LDL.LU R11, [R1+0xe4] ;  /* 0x0000e400010b7983 */ /* 0x000ee20000300800 */
[----:B----4-:R-:W-:-:S05]  /*b6a0*/  LEA R9, P1, R8, R15, 0x1 ;  /* 0x0000000f08097211 */ /* 0x010fca00078208ff */
[----:B------:R-:W-:Y:S04]  /*b6b0*/  STL [R1+0xa08], R9 ;  /* 0x000a080901007387 */ /* 0x000fe80000100800 */
[----:B------:R0:W-:Y:S01]  /*b6c0*/  STL [R1+0x9d4], R7 ;  /* 0x0009d40701007387 */ /* 0x0001e20000100800 */
[----:B------:R-:W-:-:S03]  /*b6d0*/  LEA.HI.X.SX32 R5, R5, R24, 0x1, P3 ;  /* 0x0000001805057211 */ /* 0x000fc600018f0eff */
[----:B0-----:R-:W4:Y:S01]  /*b6e0*/  LDL.LU R7, [R1+0xe0] ;  /* 0x0000e00001077983 */ /* 0x001f220000300800 */
[----:B------:R-:W-:-:S05]  /*b6f0*/  LEA R9, P2, R0, R15, 0x1 ;  /* 0x0000000f00097211 */ /* 0x000fca00078408ff */
[----:B------:R-:W-:Y:S04]  /*b700*/  STL [R1+0xa10], R9 ;  /* 0x000a100901007387 */ /* 0x000fe80000100800 */
[----:B------:R0:W-:Y:S04]  /*b710*/  STL [R1+0x9dc], R5 ;  /* 0x0009dc0501007387 */ /* 0x0001e80000100800 */
[----:B0-----:R-:W4:Y:S01]  /*b720*/  LDL.LU R5, [R1+0xdc] ;  /* 0x0000dc0001057983 */ /* 0x001f220000300800 */
[----:B------:R-:W-:Y:S02]  /*b730*/  LEA.HI.X.SX32 R10, R4, R24, 0x1, P4 ;  /* 0x00000018040a7211 */ /* 0x000fe400020f0eff */
[----:B------:R-:W-:-:S05]  /*b740*/  LEA R9, P3, R6, R15, 0x1 ;  /* 0x0000000f06097211 */ /* 0x000fca00078608ff */
[----:B------:R0:W-:Y:S04]  /*b750*/  STL [R1+0xa18], R9 ;  /* 0x000a180901007387 */ /* 0x0001e80000100800 */
[----:B------:R-:W4:Y:S04]  /*b760*/  LDL.LU R4, [R1+0xd8] ;  /* 0x0000d80001047983 */ /* 0x000f280000300800 */
[----:B------:R1:W-:Y:S01]  /*b770*/  STL [R1+0x9e4], R10 ;  /* 0x0009e40a01007387 */ /* 0x0003e20000100800 */
[----:B0-----:R-:W-:Y:S02]  /*b780*/  LEA R9, P4, R3, R15, 0x1 ;  /* 0x0000000f03097211 */ /* 0x001fe400078808ff */
[----:B-1----:R-:W-:-:S03]  /*b790*/  LEA.HI.X.SX32 R10, R2, R24, 0x1, P5 ;  /* 0x00000018020a7211 */ /* 0x002fc600028f0eff */
[----:B------:R0:W-:Y:S04]  /*b7a0*/  STL [R1+0xa20], R9 ;  /* 0x000a200901007387 */ /* 0x0001e80000100800 */
[----:B------:R-:W4:Y:S01]  /*b7b0*/  LDL.LU R2, [R1+0xd4] ;  /* 0x0000d40001027983 */ /* 0x000f220000300800 */
[----:B0-----:R-:W-:-:S03]  /*b7c0*/  LEA R9, P5, R22, R15, 0x1 ;  /* 0x0000000f16097211 */ /* 0x001fc600078a08ff */
[----:B------:R0:W-:Y:S04]  /*b7d0*/  STL [R1+0x9ec], R10 ;  /* 0x0009ec0a01007387 */ /* 0x0001e80000100800 */
[----:B------:R1:W-:Y:S01]  /*b7e0*/  STL [R1+0xa28], R9 ;  /* 0x000a280901007387 */ /* 0x0003e20000100800 */
[----:B0-----:R-:W-:-:S03]  /*b7f0*/  LEA.HI.X.SX32 R10, R29, R24, 0x1, P6 ;  /* 0x000000181d0a7211 */ /* 0x001fc600030f0eff */
[----:B------:R-:W4:Y:S04]  /*b800*/  LDL.LU R29, [R1+0xd0] ;  /* 0x0000d000011d7983 */ /* 0x000f280000300800 */
[----:B------:R0:W-:Y:S01]  /*b810*/  STL [R1+0x9f4], R10 ;  /* 0x0009f40a01007387 */ /* 0x0001e20000100800 */
[----:B-1----:R-:W-:-:S05]  /*b820*/  LEA R9, P6, R21, R15, 0x1 ;  /* 0x0000000f15097211 */ /* 0x002fca00078c08ff */
[----:B------:R1:W-:Y:S01]  /*b830*/  STL [R1+0xa30], R9 ;  /* 0x000a300901007387 */ /* 0x0003e20000100800 */
[----:B0-----:R-:W-:-:S03]  /*b840*/  LEA.HI.X.SX32 R10, R28, R24, 0x1, P0 ;  /* 0x000000181c0a7211 */ /* 0x001fc600000f0eff */
[----:B------:R-:W4:Y:S04]  /*b850*/  LDL.LU R28, [R1+0xcc] ;  /* 0x0000cc00011c7983 */ /* 0x000f280000300800 */
[----:B------:R0:W-:Y:S01]  /*b860*/  STL [R1+0x9fc], R10 ;  /* 0x0009fc0a01007387 */ /* 0x0001e20000100800 */
[-C--:B-1----:R-:W-:Y:S02]  /*b870*/  LEA R9, P0, R20, R15.reuse, 0x1 ;  /* 0x0000000f14097211 */ /* 0x082fe400078008ff */
[-C--:B0-----:R-:W-:Y:S02]  /*b880*/  LEA.HI.X.SX32 R10, R8, R24.reuse, 0x1, P1 ;  /* 0x00000018080a7211 */ /* 0x081fe400008f0eff */
[----:B------:R-:W-:Y:S01]  /*b890*/  LEA.HI.X.SX32 R8, R0, R24, 0x1, P2 ;  /* 0x0000001800087211 */ /* 0x000fe200010f0eff */
[----:B------:R0:W-:Y:S04]  /*b8a0*/  STL [R1+0xa38], R9 ;  /* 0x000a380901007387 */ /* 0x0001e80000100800 */
[----:B------:R-:W-:Y:S04]  /*b8b0*/  STL [R1+0xa04], R10 ;  /* 0x000a040a01007387 */ /* 0x000fe80000100800 */
[----:B------:R-:W4:Y:S01]  /*b8c0*/  LDL.LU R0, [R1+0xc8] ;  /* 0x0000c80001007983 */ /* 0x000f220000300800 */
[----:B0-----:R-:W-:-:S05]  /*b8d0*/  LEA R9, P1, R18, R15, 0x1 ;  /* 0x0000000f12097211 */ /* 0x001fca00078208ff */
[----:B------:R0:W-:Y:S04]  /*b8e0*/  STL [R1+0xa40], R9 ;  /* 0x000a400901007387 */ /* 0x0001e80000100800 */
[----:B------:R1:W-:Y:S04]  /*b8f0*/  STL [R1+0xa0c], R8 ;  /* 0x000a0c0801007387 */ /* 0x0003e80000100800 */
[----:B0-----:R-:W4:Y:S01]  /*b900*/  LDL.LU R9, [R1+0xc4] ;  /* 0x0000c40001097983 */ /* 0x001f220000300800 */
[----:B-1----:R-:W-:Y:S02]  /*b910*/  LEA.HI.X.SX32 R8, R6, R24, 0x1, P3 ;  /* 0x0000001806087211 */ /* 0x002fe400018f0eff */
[----:B------:R-:W-:-:S02]  /*b920*/  LEA R10, P2, R16, R15, 0x1 ;  /* 0x0000000f100a7211 */ /* 0x000fc400078408ff */
[----:B------:R-:W-:-:S03]  /*b930*/  LEA.HI.X.SX32 R3, R3, R24, 0x1, P4 ;  /* 0x0000001803037211 */ /* 0x000fc600020f0eff */
[----:B------:R-:W-:Y:S04]  /*b940*/  STL [R1+0xa48], R10 ;  /* 0x000a480a01007387 */ /* 0x000fe80000100800 */
[----:B------:R0:W-:Y:S04]  /*b950*/  STL [R1+0xa14], R8 ;  /* 0x000a140801007387 */ /* 0x0001e80000100800 */
[----:B0-----:R-:W4:Y:S01]  /*b960*/  LDL.LU R8, [R1+0xc0] ;  /* 0x0000c00001087983 */ /* 0x001f220000300800 */
[----:B------:R-:W-:-:S05]  /*b970*/  LEA R6, P3, R14, R15, 0x1 ;  /* 0x0000000f0e067211 */ /* 0x000fca00078608ff */
[----:B------:R0:W-:Y:S04]  /*b980*/  STL [R1+0xa50], R6 ;  /* 0x000a500601007387 */ /* 0x0001e80000100800 */
[----:B------:R1:W-:Y:S04]  /*b990*/  STL [R1+0xa1c], R3 ;  /* 0x000a1c0301007387 */ /* 0x0003e80000100800 */
[----:B0-----:R-:W4:Y:S01]  /*b9a0*/  LDL.LU R6, [R1+0xbc] ;  /* 0x0000bc0001067983 */ /* 0x001f220000300800 */
[----:B-1----:R-:W-:Y:S02]  /*b9b0*/  LEA.HI.X.SX32 R3, R22, R24, 0x1, P5 ;  /* 0x0000001816037211 */ /* 0x002fe400028f0eff */
[----:B--2---:R-:W-:-:S05]  /*b9c0*/  LEA R10, P4, R12, R15, 0x1 ;  /* 0x0000000f0c0a7211 */ /* 0x004fca00078808ff */
[----:B------:R-:W-:Y:S04]  /*b9d0*/  STL [R1+0xa58], R10 ;  /* 0x000a580a01007387 */ /* 0x000fe80000100800 */
[----:B------:R0:W-:Y:S04]  /*b9e0*/  STL [R1+0xa24], R3 ;  /* 0x000a240301007387 */ /* 0x0001e80000100800 */
[----:B0-----:R-:W2:Y:S01]  /*b9f0*/  LDL.LU R3, [R1+0xb8] ;  /* 0x0000b80001037983 */ /* 0x001ea20000300800 */
[----:B------:R-:W-:Y:S02]  /*ba00*/  LEA.HI.X.SX32 R10, R21, R24, 0x1, P6 ;  /* 0x00000018150a7211 */ /* 0x000fe400030f0eff */
[----:B---3--:R-:W-:-:S05]  /*ba10*/  LEA R13, P5, R11, R15, 0x1 ;  /* 0x0000000f0b0d7211 */ /* 0x008fca00078a08ff */
[----:B------:R-:W-:Y:S04]  /*ba20*/  STL [R1+0xa60], R13 ;  /* 0x000a600d01007387 */ /* 0x000fe80000100800 */
[----:B------:R0:W-:Y:S01]  /*ba30*/  STL [R1+0xa2c], R10 ;  /* 0x000a2c0a01007387 */ /* 0x0001e20000100800 */
[----:B----4-:R-:W-:Y:S02]  /*ba40*/  LEA R17, P6, R7, R15, 0x1 ;  /* 0x0000000f07117211 */ /* 0x010fe400078c08ff */
[----:B0-----:R-:W-:-:S03]  /*ba50*/  LEA.HI.X.SX32 R10, R20, R24, 0x1, P0 ;  /* 0x00000018140a7211 */ /* 0x001fc600000f0eff */
[----:B------:R-:W-:Y:S04]  /*ba60*/  STL [R1+0xa68], R17 ;  /* 0x000a681101007387 */ /* 0x000fe80000100800 */
[----:B------:R-:W3:Y:S04]  /*ba70*/  LDL.LU R22, [R1+0xb4] ;  /* 0x0000b40001167983 */ /* 0x000ee80000300800 */
[----:B------:R0:W-:Y:S01]  /*ba80*/  STL [R1+0xa34], R10 ;  /* 0x000a340a01007387 */ /* 0x0001e20000100800 */
[----:B------:R-:W-:-:S05]  /*ba90*/  LEA R13, P0, R5, R15, 0x1 ;  /* 0x0000000f050d7211 */ /* 0x000fca00078008ff */
[----:B------:R-:W-:Y:S04]  /*baa0*/  STL [R1+0xa70], R13 ;  /* 0x000a700d01007387 */ /* 0x000fe80000100800 */
[----:B------:R-:W4:Y:S01]  /*bab0*/  LDL.LU R21, [R1+0xb0] ;  /* 0x0000b00001157983 */ /* 0x000f220000300800 */
[----:B0-----:R-:W-:-:S05]  /*bac0*/  LEA.HI.X.SX32 R10, R18, R24, 0x1, P1 ;  /* 0x00000018120a7211 */ /* 0x001fca00008f0eff */
[----:B------:R0:W-:Y:S02]  /*bad0*/  STL [R1+0xa3c], R10 ;  /* 0x000a3c0a01007387 */ /* 0x0001e40000100800 */
[----:B0-----:R-:W-:Y:S02]  /*bae0*/  LEA.HI.X.SX32 R10, R16, R24, 0x1, P2 ;  /* 0x00000018100a7211 */ /* 0x001fe400010f0eff */
[----:B------:R-:W-:-:S05]  /*baf0*/  LEA R13, P1, R4, R15, 0x1 ;  /* 0x0000000f040d7211 */ /* 0x000fca00078208ff */
[----:B------:R0:W-:Y:S04]  /*bb00*/  STL [R1+0xa78], R13 ;  /* 0x000a780d01007387 */ /* 0x0001e80000100800 */
[----:B------:R-:W4:Y:S04]  /*bb10*/  LDL.LU R20, [R1+0xac] ;  /* 0x0000ac0001147983 */ /* 0x000f280000300800 */
[----:B------:R1:W-:Y:S01]  /*bb20*/  STL [R1+0xa44], R10 ;  /* 0x000a440a01007387 */ /* 0x0003e20000100800 */
[----:B0-----:R-:W-:Y:S02]  /*bb30*/  LEA R13, P2, R2, R15, 0x1 ;  /* 0x0000000f020d7211 */ /* 0x001fe400078408ff */
[----:B-1----:R-:W-:-:S03]  /*bb40*/  LEA.HI.X.SX32 R10, R14, R24, 0x1, P3 ;  /* 0x000000180e0a7211 */ /* 0x002fc600018f0eff */
[----:B------:R0:W-:Y:S04]  /*bb50*/  STL [R1+0xa80], R13 ;  /* 0x000a800d01007387 */ /* 0x0001e80000100800 */
[----:B------:R-:W4:Y:S04]  /*bb60*/  LDL.LU R18, [R1+0xa8] ;  /* 0x0000a80001127983 */ /* 0x000f280000300800 */
[----:B------:R1:W-:Y:S01]  /*bb70*/  STL [R1+0xa4c], R10 ;  /* 0x000a4c0a01007387 */ /* 0x0003e20000100800 */
[----:B0-----:R-:W-:-:S05]  /*bb80*/  LEA R13, P3, R29, R15, 0x1 ;  /* 0x0000000f1d0d7211 */ /* 0x001fca00078608ff */
[----:B------:R-:W-:Y:S04]  /*bb90*/  STL [R1+0xa88], R13 ;  /* 0x000a880d01007387 */ /* 0x000fe80000100800 */
[----:B------:R-:W4:Y:S01]  /*bba0*/  LDL.LU R16, [R1+0xa4] ;  /* 0x0000a40001107983 */ /* 0x000f220000300800 */
[----:B-1----:R-:W-:Y:S02]  /*bbb0*/  LEA.HI.X.SX32 R10, R12, R24, 0x1, P4 ;  /* 0x000000180c0a7211 */ /* 0x002fe400020f0eff */
[----:B------:R-:W-:-:S03]  /*bbc0*/  LEA R12, P4, R28, R15, 0x1 ;  /* 0x0000000f1c0c7211 */ /* 0x000fc600078808ff */
[----:B------:R0:W-:Y:S04]  /*bbd0*/  STL [R1+0xa54], R10 ;  /* 0x000a540a01007387 */ /* 0x0001e80000100800 */
[----:B------:R1:W-:Y:S04]  /*bbe0*/  STL [R1+0xa90], R12 ;  /* 0x000a900c01007387 */ /* 0x0003e80000100800 */
[----:B------:R-:W4:Y:S01]  /*bbf0*/  LDL.LU R14, [R1+0xa0] ;  /* 0x0000a000010e7983 */ /* 0x000f220000300800 */
[----:B0-----:R-:W-:-:S05]  /*bc00*/  LEA.HI.X.SX32 R10, R11, R24, 0x1, P5 ;  /* 0x000000180b0a7211 */ /* 0x001fca00028f0eff */
[----:B------:R0:W-:Y:S04]  /*bc10*/  STL [R1+0xa5c], R10 ;  /* 0x000a5c0a01007387 */ /* 0x0001e80000100800 */
[----:B-1----:R-:W4:Y:S01]  /*bc20*/  LDL.LU R12, [R1+0x9c] ;  /* 0x00009c00010c7983 */ /* 0x002f220000300800 */
[----:B------:R-:W-:Y:S02]  /*bc30*/  LEA R11, P5, R0, R15, 0x1 ;  /* 0x0000000f000b7211 */ /* 0x000fe400078a08ff */
[----:B0-----:R-:W-:-:S03]  /*bc40*/  LEA.HI.X.SX32 R10, R7, R24, 0x1, P6 ;  /* 0x00000018070a7211 */ /* 0x001fc600030f0eff */
[----:B------:R0:W-:Y:S04]  /*bc50*/  STL [R1+0xa98], R11 ;  /* 0x000a980b01007387 */ /* 0x0001e80000100800 */
[----:B------:R-:W-:Y:S04]  /*bc60*/  STL [R1+0xa64], R10 ;  /* 0x000a640a01007387 */ /* 0x000fe80000100800 */
[----:B0-----:R-:W4:Y:S01]  /*bc70*/  LDL.LU R11, [R1+0x98] ;  /* 0x00009800010b7983 */ /* 0x001f220000300800 */
[----:B------:R-:W-:Y:S02]  /*bc80*/  LEA.HI.X.SX32 R5, R5, R24, 0x1, P0 ;  /* 0x0000001805057211 */ /* 0x000fe400000f0eff */
[----:B------:R-:W-:-:S05]  /*bc90*/  LEA R7, P6, R9, R15, 0x1 ;  /* 0x0000000f09077211 */ /* 0x000fca00078c08ff */
[----:B------:R0:W-:Y:S04]  /*bca0*/  STL [R1+0xaa0], R7 ;  /* 0x000aa00701007387 */ /* 0x0001e80000100800 */
[----:B------:R1:W-:Y:S04]  /*bcb0*/  STL [R1+0xa6c], R5 ;  /* 0x000a6c0501007387 */ /* 0x0003e80000100800 */
[----:B0-----:R-:W4:Y:S01]  /*bcc0*/  LDL.LU R7, [R1+0x94] ;  /* 0x0000940001077983 */ /* 0x001f220000300800 */
[----:B-1----:R-:W-:Y:S02]  /*bcd0*/  LEA.HI.X.SX32 R5, R4, R24, 0x1, P1 ;  /* 0x0000001804057211 */ /* 0x002fe400008f0eff */
[----:B------:R-:W-:-:S05]  /*bce0*/  LEA R10, P0, R8, R15, 0x1 ;  /* 0x0000000f080a7211 */ /* 0x000fca00078008ff */
[----:B------:R0:W-:Y:S04]  /*bcf0*/  STL [R1+0xaa8], R10 ;  /* 0x000aa80a01007387 */ /* 0x0001e80000100800 */
[----:B------:R-:W4:Y:S04]  /*bd00*/  LDL.LU R4, [R1+0x90] ;  /* 0x0000900001047983 */ /* 0x000f280000300800 */
[----:B------:R1:W-:Y:S01]  /*bd10*/  STL [R1+0xa74], R5 ;  /* 0x000a740501007387 */ /* 0x0003e20000100800 */
[----:B0-----:R-:W-:-:S05]  /*bd20*/  LEA R10, P1, R6, R15, 0x1 ;  /* 0x0000000f060a7211 */ /* 0x001fca00078208ff */
[----:B------:R-:W-:Y:S01]  /*bd30*/  STL [R1+0xab0], R10 ;  /* 0x000ab00a01007387 */ /* 0x000fe20000100800 */
[----:B-1----:R-:W-:-:S03]  /*bd40*/  LEA.HI.X.SX32 R5, R2, R24, 0x1, P2 ;  /* 0x0000001802057211 */ /* 0x002fc600010f0eff */
[----:B------:R-:W4:Y:S04]  /*bd50*/  LDL.LU R2, [R1+0x8c] ;  /* 0x00008c0001027983 */ /* 0x000f280000300800 */
[----:B------:R0:W-:Y:S02]  /*bd60*/  STL [R1+0xa7c], R5 ;  /* 0x000a7c0501007387 */ /* 0x0001e40000100800 */
[----:B0-----:R-:W-:Y:S02]  /*bd70*/  LEA.HI.X.SX32 R5, R29, R24, 0x1, P3 ;  /* 0x000000181d057211 */ /* 0x001fe400018f0eff */
[----:B--2---:R-:W-:-:S05]  /*bd80*/  LEA R10, P2, R3, R15, 0x1 ;  /* 0x0000000f030a7211 */ /* 0x004fca00078408ff */
[----:B------:R-:W-:Y:S04]  /*bd90*/  STL [R1+0xab8], R10 ;  /* 0x000ab80a01007387 */ /* 0x000fe80000100800 */
[----:B------:R-:W2:Y:S04]  /*bda0*/  LDL.LU R29, [R1+0x88] ;  /* 0x00008800011d7983 */ /* 0x000ea80000300800 */
[----:B------:R0:W-:Y:S02]  /*bdb0*/  STL [R1+0xa84], R5 ;  /* 0x000a840501007387 */ /* 0x0001e40000100800 */
[----:B0-----:R-:W-:-:S02]  /*bdc0*/  LEA.HI.X.SX32 R5, R28, R24, 0x1, P4 ;  /* 0x000000181c057211 */ /* 0x001fc400020f0eff */
[----:B------:R-:W2:Y:S01]  /*bdd0*/  LDL.LU R28, [R1+0x84] ;  /* 0x00008400011c7983 */ /* 0x000ea20000300800 */
[----:B---3--:R-:W-:-:S05]  /*bde0*/  LEA R10, P3, R22, R15, 0x1 ;  /* 0x0000000f160a7211 */ /* 0x008fca00078608ff */
[----:B------:R-:W-:Y:S04]  /*bdf0*/  STL [R1+0xac0], R10 ;  /* 0x000ac00a01007387 */ /* 0x000fe80000100800 */
[----:B------:R0:W-:Y:S02]  /*be00*/  STL [R1+0xa8c], R5 ;  /* 0x000a8c0501007387 */ /* 0x0001e40000100800 */
[----:B0-----:R-:W-:Y:S02]  /*be10*/  LEA.HI.X.SX32 R5, R0, R24, 0x1, P5 ;  /* 0x0000001800057211 */ /* 0x001fe400028f0eff */
[----:B------:R-:W3:Y:S01]  /*be20*/  LDL.LU R0, [R1+0x80] ;  /* 0x0000800001007983 */ /* 0x000ee20000300800 */
[----:B----4-:R-:W-:-:S05]  /*be30*/  LEA R10, P4, R21, R15, 0x1 ;  /* 0x0000000f150a7211 */ /* 0x010fca00078808ff */
[----:B------:R-:W-:Y:S04]  /*be40*/  STL [R1+0xac8], R10 ;  /* 0x000ac80a01007387 */ /* 0x000fe80000100800 */
[----:B------:R0:W-:Y:S04]  /*be50*/  STL [R1+0xa94], R5 ;  /* 0x000a940501007387 */ /* 0x0001e80000100800 */
[----:B0-----:R-:W4:Y:S01]  /*be60*/  LDL.LU R5, [R1+0x7c] ;  /* 0x00007c0001057983 */ /* 0x001f220000300800 */
[-C--:B------:R-:W-:Y:S02]  /*be70*/  LEA.HI.X.SX32 R10, R9, R24.reuse, 0x1, P6 ;  /* 0x00000018090a7211 */ /* 0x080fe400030f0eff */
[----:B------:R-:W-:-:S02]  /*be80*/  LEA.HI.X.SX32 R8, R8, R24, 0x1, P0 ;  /* 0x0000001808087211 */ /* 0x000fc400000f0eff */
[----:B------:R-:W-:-:S05]  /*be90*/  LEA R13, P5, R20, R15, 0x1 ;  /* 0x0000000f140d7211 */ /* 0x000fca00078a08ff */
[----:B------:R-:W-:Y:S04]  /*bea0*/  STL [R1+0xad0], R13 ;  /* 0x000ad00d01007387 */ /* 0x000fe80000100800 */
[----:B------:R-:W-:Y:S04]  /*beb0*/  STL [R1+0xa9c], R10 ;  /* 0x000a9c0a01007387 */ /* 0x000fe80000100800 */
[----:B------:R-:W4:Y:S01]  /*bec0*/  LDL.LU R17, [R1+0x78] ;  /* 0x0000780001117983 */ /* 0x000f220000300800 */
[----:B------:R-:W-:-:S05]  /*bed0*/  LEA R9, P6, R18, R15, 0x1 ;  /* 0x0000000f12097211 */ /* 0x000fca00078c08ff */
[----:B------:R0:W-:Y:S04]  /*bee0*/  STL [R1+0xad8], R9 ;  /* 0x000ad80901007387 */ /* 0x0001e80000100800 */
[----:B------:R1:W-:Y:S01]  /*bef0*/  STL [R1+0xaa4], R8 ;  /* 0x000aa40801007387 */ /* 0x0003e20000100800 */
[----:B0-----:R-:W-:-:S05]  /*bf00*/  LEA R9, P0, R16, R15, 0x1 ;  /* 0x0000000f10097211 */ /* 0x001fca00078008ff */
[----:B------:R-:W-:Y:S04]  /*bf10*/  STL [R1+0xae0], R9 ;  /* 0x000ae00901007387 */ /* 0x000fe80000100800 */
[----:B------:R-:W4:Y:S01]  /*bf20*/  LDL.LU R13, [R1+0x74] ;  /* 0x00007400010d7983 */ /* 0x000f220000300800 */
[----:B-1----:R-:W-:-:S05]  /*bf30*/  LEA.HI.X.SX32 R8, R6, R24, 0x1, P1 ;  /* 0x0000001806087211 */ /* 0x002fca00008f0eff */
[----:B------:R0:W-:Y:S01]  /*bf40*/  STL [R1+0xaac], R8 ;  /* 0x000aac0801007387 */ /* 0x0001e20000100800 */
[----:B------:R-:W-:Y:S02]  /*bf50*/  LEA R6, P1, R14, R15, 0x1 ;  /* 0x0000000f0e067211 */ /* 0x000fe400078208ff */
[----:B0-----:R-:W-:-:S03]  /*bf60*/  LEA.HI.X.SX32 R8, R3, R24, 0x1, P2 ;  /* 0x0000001803087211 */ /* 0x001fc600010f0eff */
[----:B------:R0:W-:Y:S04]  /*bf70*/  STL [R1+0xae8], R6 ;  /* 0x000ae80601007387 */ /* 0x0001e80000100800 */
[----:B------:R1:W-:Y:S04]  /*bf80*/  STL [R1+0xab4], R8 ;  /* 0x000ab40801007387 */ /* 0x0003e80000100800 */
[----:B------:R-:W4:Y:S01]  /*bf90*/  LDL.LU R10, [R1+0x70] ;  /* 0x00007000010a7983 */ /* 0x000f220000300800 */
[----:B------:R-:W-:Y:S02]  /*bfa0*/  LEA.HI.X.SX32 R3, R22, R24, 0x1, P3 ;  /* 0x0000001816037211 */ /* 0x000fe400018f0eff */
[----:B0-----:R-:W-:-:S05]  /*bfb0*/  LEA R6, P2, R12, R15, 0x1 ;  /* 0x0000000f0c067211 */ /* 0x001fca00078408ff */
[----:B------:R0:W-:Y:S01]  /*bfc0*/  STL [R1+0xaf0], R6 ;  /* 0x000af00601007387 */ /* 0x0001e20000100800 */
[----:B-1----:R-:W-:-:S03]  /*bfd0*/  LEA R8, P3, R11, R15, 0x1 ;  /* 0x0000000f0b087211 */ /* 0x002fc600078608ff */
[----:B------:R-:W-:Y:S04]  /*bfe0*/  STL [R1+0xabc], R3 ;  /* 0x000abc0301007387 */ /* 0x000fe80000100800 */
[----:B------:R1:W-:Y:S04]  /*bff0*/  STL [R1+0xaf8], R8 ;  /* 0x000af80801007387 */ /* 0x0003e80000100800 */
[----:B------:R-:W4:Y:S01]  /*c000*/  LDL.LU R9, [R1+0x6c] ;  /* 0x00006c0001097983 */ /* 0x000f220000300800 */
[-C--:B0-----:R-:W-:Y:S02]  /*c010*/  LEA.HI.X.SX32 R6, R21, R24.reuse, 0x1, P4 ;  /* 0x0000001815067211 */ /* 0x081fe400020f0eff */
[----:B-1----:R-:W-:-:S03]  /*c020*/  LEA.HI.X.SX32 R8, R20, R24, 0x1, P5 ;  /* 0x0000001814087211 */ /* 0x002fc600028f0eff */
[----:B------:R-:W-:Y:S01]  /*c030*/  STL [R1+0xac4], R6 ;  /* 0x000ac40601007387 */ /* 0x000fe20000100800 */
[----:B------:R-:W-:-:S05]  /*c040*/  LEA R3, P4, R7, R15, 0x1 ;  /* 0x0000000f07037211 */ /* 0x000fca00078808ff */
[----:B------:R-:W-:Y:S04]  /*c050*/  STL [R1+0xb00], R3 ;  /* 0x000b000301007387 */ /* 0x000fe80000100800 */
[----:B------:R0:W-:Y:S04]  /*c060*/  STL [R1+0xacc], R8 ;  /* 0x000acc0801007387 */ /* 0x0001e80000100800 */
[----:B0-----:R-:W4:Y:S01]  /*c070*/  LDL.LU R8, [R1+0x68] ;  /* 0x0000680001087983 */ /* 0x001f220000300800 */
[----:B------:R-:W-:Y:S02]  /*c080*/  LEA R6, P5, R4, R15, 0x1 ;  /* 0x0000000f04067211 */ /* 0x000fe400078a08ff */
[----:B------:R-:W-:-:S03]  /*c090*/  LEA.HI.X.SX32 R3, R18, R24, 0x1, P6 ;  /* 0x0000001812037211 */ /* 0x000fc600030f0eff */
[----:B------:R0:W-:Y:S04]  /*c0a0*/  STL [R1+0xb08], R6 ;  /* 0x000b080601007387 */ /* 0x0001e80000100800 */
[----:B------:R1:W-:Y:S01]  /*c0b0*/  STL [R1+0xad4], R3 ;  /* 0x000ad40301007387 */ /* 0x0003e20000100800 */
[----:B0-----:R-:W-:-:S05]  /*c0c0*/  LEA R6, P6, R2, R15, 0x1 ;  /* 0x0000000f02067211 */ /* 0x001fca00078c08ff */
[----:B------:R0:W-:Y:S01]  /*c0d0*/  STL [R1+0xb10], R6 ;  /* 0x000b100601007387 */ /* 0x0001e20000100800 */
[----:B-1----:R-:W-:-:S03]  /*c0e0*/  LEA.HI.X.SX32 R3, R16, R24, 0x1, P0 ;  /* 0x0000001810037211 */ /* 0x002fc600000f0eff */
[----:B0-----:R-:W4:Y:S04]  /*c0f0*/  LDL.LU R6, [R1+0x64] ;  /* 0x0000640001067983 */ /* 0x001f280000300800 */
[----:B------:R0:W-:Y:S02]  /*c100*/  STL [R1+0xadc], R3 ;  /* 0x000adc0301007387 */ /* 0x0001e40000100800 */
[----:B0-----:R-:W-:Y:S02]  /*c110*/  LEA.HI.X.SX32 R3, R14, R24, 0x1, P1 ;  /* 0x000000180e037211 */ /* 0x001fe400008f0eff */
[----:B--2---:R-:W-:-:S05]  /*c120*/  LEA R16, P0, R29, R15, 0x1 ;  /* 0x0000000f1d107211 */ /* 0x004fca00078008ff */
[----:B------:R-:W-:Y:S04]  /*c130*/  STL [R1+0xb18], R16 ;  /* 0x000b181001007387 */ /* 0x000fe80000100800 */
[----:B------:R0:W-:Y:S04]  /*c140*/  STL [R1+0xae4], R3 ;  /* 0x000ae40301007387 */ /* 0x0001e80000100800 */
[----:B0-----:R-:W2:Y:S01]  /*c150*/  LDL.LU R3, [R1+0x60] ;  /* 0x0000600001037983 */ /* 0x001ea20000300800 */
[----:B------:R-:W-:Y:S02]  /*c160*/  LEA R14, P1, R28, R15, 0x1 ;  /* 0x0000000f1c0e7211 */ /* 0x000fe400078208ff */
[----:B------:R-:W-:-:S03]  /*c170*/  LEA.HI.X.SX32 R12, R12, R24, 0x1, P2 ;  /* 0x000000180c0c7211 */ /* 0x000fc600010f0eff */
[----:B------:R-:W-:Y:S04]  /*c180*/  STL [R1+0xb20], R14 ;  /* 0x000b200e01007387 */ /* 0x000fe80000100800 */
[----:B------:R0:W-:Y:S01]  /*c190*/  STL [R1+0xaec], R12 ;  /* 0x000aec0c01007387 */ /* 0x0001e20000100800 */
[-C--:B------:R-:W-:Y:S02]  /*c1a0*/  LEA.HI.X.SX32 R7, R7, R24.reuse, 0x1, P4 ;  /* 0x0000001807077211 */ /* 0x080fe400020f0eff */
[----:B0-----:R-:W-:Y:S02]  /*c1b0*/  LEA.HI.X.SX32 R12, R11, R24, 0x1, P3 ;  /* 0x000000180b0c7211 */ /* 0x001fe400018f0eff */
[----:B---3--:R-:W-:-:S05]  /*c1c0*/  LEA R14, P2, R0, R15, 0x1 ;  /* 0x0000000f000e7211 */ /* 0x008fca00078408ff */
[----:B------:R-:W-:Y:S04]  /*c1d0*/  STL [R1+0xb28], R14 ;  /* 0x000b280e01007387 */ /* 0x000fe80000100800 */
[----:B------:R-:W3:Y:S04]  /*c1e0*/  LDL.LU R22, [R1+0x5c] ;  /* 0x00005c0001167983 */ /* 0x000ee80000300800 */
[----:B------:R-:W-:Y:S01]  /*c1f0*/  STL [R1+0xaf4], R12 ;  /* 0x000af40c01007387 */ /* 0x000fe20000100800 */
[----:B----4-:R-:W-:-:S05]  /*c200*/  LEA R11, P3, R5, R15, 0x1 ;  /* 0x0000000f050b7211 */ /* 0x010fca00078608ff */
[----:B------:R-:W-:Y:S04]  /*c210*/  STL [R1+0xb30], R11 ;  /* 0x000b300b01007387 */ /* 0x000fe80000100800 */
[----:B------:R-:W4:Y:S04]  /*c220*/  LDL.LU R21, [R1+0x58] ;  /* 0x0000580001157983 */ /* 0x000f280000300800 */
[----:B------:R0:W-:Y:S04]  /*c230*/  STL [R1+0xafc], R7 ;  /* 0x000afc0701007387 */ /* 0x0001e80000100800 */
[----:B------:R-:W4:Y:S01]  /*c240*/  LDL.LU R20, [R1+0x54] ;  /* 0x0000540001147983 */ /* 0x000f220000300800 */
[----:B0-----:R-:W-:-:S02]  /*c250*/  LEA.HI.X.SX32 R7, R4, R24, 0x1, P5 ;  /* 0x0000001804077211 */ /* 0x001fc400028f0eff */
[----:B------:R-:W-:-:S05]  /*c260*/  LEA R11, P4, R17, R15, 0x1 ;  /* 0x0000000f110b7211 */ /* 0x000fca00078808ff */
[----:B------:R-:W-:Y:S04]  /*c270*/  STL [R1+0xb38], R11 ;  /* 0x000b380b01007387 */ /* 0x000fe80000100800 */
[----:B------:R-:W4:Y:S04]  /*c280*/  LDL.LU R18, [R1+0x50] ;  /* 0x0000500001127983 */ /* 0x000f280000300800 */
[----:B------:R-:W-:Y:S04]  /*c290*/  STL [R1+0xb04], R7 ;  /* 0x000b040701007387 */ /* 0x000fe80000100800 */
[----:B------:R-:W4:Y:S01]  /*c2a0*/  LDL.LU R16, [R1+0x48] ;  /* 0x0000480001107983 */ /* 0x000f220000300800 */
[----:B------:R-:W-:-:S02]  /*c2b0*/  LEA.HI.X.SX32 R2, R2, R24, 0x1, P6 ;  /* 0x0000001802027211 */ /* 0x000fc400030f0eff */
[----:B------:R-:W-:-:S05]  /*c2c0*/  LEA R4, P5, R13, R15, 0x1 ;  /* 0x0000000f0d047211 */ /* 0x000fca00078a08ff */
[----:B------:R0:W-:Y:S04]  /*c2d0*/  STL [R1+0xb40], R4 ;  /* 0x000b400401007387 */ /* 0x0001e80000100800 */
[----:B------:R-:W4:Y:S04]  /*c2e0*/  LDL.LU R14, [R1+0x44] ;  /* 0x00004400010e7983 */ /* 0x000f280000300800 */
[----:B------:R1:W-:Y:S04]  /*c2f0*/  STL [R1+0xb0c], R2 ;  /* 0x000b0c0201007387 */ /* 0x0003e80000100800 */
[----:B------:R-:W4:Y:S01]  /*c300*/  LDL.LU R12, [R1+0x40] ;  /* 0x00004000010c7983 */ /* 0x000f220000300800 */
[----:B0-----:R-:W-:-:S02]  /*c310*/  LEA R4, P6, R10, R15, 0x1 ;  /* 0x0000000f0a047211 */ /* 0x001fc400078c08ff */
[----:B-1----:R-:W-:-:S03]  /*c320*/  LEA.HI.X.SX32 R2, R29, R24, 0x1, P0 ;  /* 0x000000181d027211 */ /* 0x002fc600000f0eff */
        /* <DEDUP_REMOVED lines=8> */
[----:B------:R1:W-:Y:S01]  /*c3b0*/  STL [R1+0xb1c], R2 ;  /* 0x000b1c0201007387 */ /* 0x0003e20000100800 */
[----:B0-----:R-:W-:-:S03]  /*c3c0*/  LEA.HI.X.SX32 R4, R0, R24, 0x1, P2 ;  /* 0x0000001800047211 */ /* 0x001fc600010f0eff */
[----:B-1----:R-:W4:Y:S01]  /*c3d0*/  LDL.LU R2, [R1+0x20] ;  /* 0x0000200001027983 */ /* 0x002f220000300800 */
[----:B------:R-:W-:-:S05]  /*c3e0*/  LEA R7, P1, R8, R15, 0x1 ;  /* 0x0000000f08077211 */ /* 0x000fca00078208ff */
[----:B------:R0:W-:Y:S04]  /*c3f0*/  STL [R1+0xb58], R7 ;  /* 0x000b580701007387 */ /* 0x0001e80000100800 */
[----:B------:R-:W4:Y:S04]  /*c400*/  LDL.LU R0, [R1+0x1c] ;  /* 0x00001c0001007983 */ /* 0x000f280000300800 */
[----:B------:R1:W-:Y:S01]  /*c410*/  STL [R1+0xb24], R4 ;  /* 0x000b240401007387 */ /* 0x0003e20000100800 */
[----:B0-----:R-:W-:-:S03]  /*c420*/  LEA.HI.X.SX32 R7, R5, R24, 0x1, P3 ;  /* 0x0000001805077211 */ /* 0x001fc600018f0eff */
[----:B-1----:R-:W4:Y:S01]  /*c430*/  LDL.LU R4, [R1+0x18] ;  /* 0x0000180001047983 */ /* 0x002f220000300800 */
[----:B------:R-:W-:-:S05]  /*c440*/  LEA R25, P2, R6, R15, 0x1 ;  /* 0x0000000f06197211 */ /* 0x000fca00078408ff */
[----:B------:R-:W-:Y:S04]  /*c450*/  STL [R1+0xb60], R25 ;  /* 0x000b601901007387 */ /* 0x000fe80000100800 */
[----:B------:R-:W4:Y:S04]  /*c460*/  LDL.LU R5, [R1+0x14] ;  /* 0x0000140001057983 */ /* 0x000f280000300800 */
[----:B------:R0:W-:Y:S04]  /*c470*/  STL [R1+0xb2c], R7 ;  /* 0x000b2c0701007387 */ /* 0x0001e80000100800 */
[----:B0-----:R-:W4:Y:S01]  /*c480*/  LDL.LU R7, [R1+0x10] ;  /* 0x0000100001077983 */ /* 0x001f220000300800 */
[----:B--2---:R-:W-:-:S05]  /*c490*/  LEA R25, P3, R3, R15, 0x1 ;  /* 0x0000000f03197211 */ /* 0x004fca00078608ff */
[----:B------:R0:W-:Y:S04]  /*c4a0*/  STL [R1+0xb68], R25 ;  /* 0x000b681901007387 */ /* 0x0001e80000100800 */
[----:B0-----:R-:W2:Y:S01]  /*c4b0*/  LDL.LU R25, [R1+0xc] ;  /* 0x00000c0001197983 */ /* 0x001ea20000300800 */
[-C--:B------:R-:W-:Y:S02]  /*c4c0*/  LEA.HI.X.SX32 R17, R17, R24.reuse, 0x1, P4 ;  /* 0x0000001811117211 */ /* 0x080fe400020f0eff */
[----:B------:R-:W-:-:S03]  /*c4d0*/  LEA.HI.X.SX32 R13, R13, R24, 0x1, P5 ;  /* 0x000000180d0d7211 */ /* 0x000fc600028f0eff */
[----:B------:R3:W-:Y:S01]  /*c4e0*/  STL [R1+0xb34], R17 ;  /* 0x000b341101007387 */ /* 0x0007e20000100800 */
[----:B------:R-:W-:Y:S02]  /*c4f0*/  LEA.HI.X.SX32 R10, R10, R24, 0x1, P6 ;  /* 0x000000180a0a7211 */ /* 0x000fe400030f0eff */
[----:B---3--:R-:W-:-:S05]  /*c500*/  LEA R17, P4, R22, R15, 0x1 ;  /* 0x0000000f16117211 */ /* 0x008fca00078808ff */
[----:B------:R0:W-:Y:S04]  /*c510*/  STL [R1+0xb70], R17 ;  /* 0x000b701101007387 */ /* 0x0001e80000100800 */
[----:B0-----:R-:W3:Y:S04]  /*c520*/  LDL.LU R17, [R1+0xd4c] ;  /* 0x000d4c0001117983 */ /* 0x001ee80000300800 */
[----:B------:R4:W-:Y:S02]  /*c530*/  STL [R1+0xb3c], R13 ;  /* 0x000b3c0d01007387 */ /* 0x0009e40000100800 */
[----:B----4-:R-:W-:-:S05]  /*c540*/  LEA R13, P5, R21, R15, 0x1 ;  /* 0x0000000f150d7211 */ /* 0x010fca00078a08ff */
[----:B------:R0:W-:Y:S01]  /*c550*/  STL [R1+0xb78], R13 ;  /* 0x000b780d01007387 */ /* 0x0001e20000100800 */
[----:B------:R-:W-:-:S03]  /*c560*/  LEA.HI.X.SX32 R9, R9, R24, 0x1, P0 ;  /* 0x0000001809097211 */ /* 0x000fc600000f0eff */
[----:B0-----:R-:W4:Y:S04]  /*c570*/  LDL.LU R13, [R1+0xd48] ;  /* 0x000d4800010d7983 */ /* 0x001f280000300800 */
[----:B------:R0:W-:Y:S02]  /*c580*/  STL [R1+0xb44], R10 ;  /* 0x000b440a01007387 */ /* 0x0001e40000100800 */
[----:B0-----:R-:W-:-:S05]  /*c590*/  LEA R10, P6, R20, R15, 0x1 ;  /* 0x0000000f140a7211 */ /* 0x001fca00078c08ff */
[----:B------:R0:W-:Y:S01]  /*c5a0*/  STL [R1+0xb80], R10 ;  /* 0x000b800a01007387 */ /* 0x0001e20000100800 */
[----:B------:R-:W-:-:S03]  /*c5b0*/  LEA.HI.X.SX32 R8, R8, R24, 0x1, P1 ;  /* 0x0000001808087211 */ /* 0x000fc600008f0eff */
[----:B0-----:R-:W2:Y:S04]  /*c5c0*/  LDL.LU R10, [R1+0xd44] ;  /* 0x000d4400010a7983 */ /* 0x001ea80000300800 */
        /* <DEDUP_REMOVED lines=14> */
[----:B0-----:R-:W3:Y:S04]  /*c6b0*/  LDL.LU R6, [R1+0xd38] ;  /* 0x000d380001067983 */ /* 0x001ee80000300800 */
        /* <DEDUP_REMOVED lines=42> */
[----:B------:R0:W-:Y:S04]  /*c960*/  STL [R1+0xbe0], R11 ;  /* 0x000be00b01007387 */ /* 0x0001e80000100800 */
[----:B0-----:R-:W3:Y:S04]  /*c970*/  LDL.LU R11, [R1+0xd14] ;  /* 0x000d1400010b7983 */ /* 0x001ee80000300800 */
[----:B------:R2:W-:Y:S02]  /*c980*/  STL [R1+0xbac], R29 ;  /* 0x000bac1d01007387 */ /* 0x0005e40000100800 */
[----:B--2---:R-:W-:-:S05]  /*c990*/  LEA R29, P5, R25, R15, 0x1 ;  /* 0x0000000f191d7211 */ /* 0x004fca00078a08ff */
[----:B------:R0:W-:Y:S04]  /*c9a0*/  STL [R1+0xbe8], R29 ;  /* 0x000be81d01007387 */ /* 0x0001e80000100800 */
[----:B0-----:R-:W2:Y:S01]  /*c9b0*/  LDL.LU R29, [R1+0xd10] ;  /* 0x000d1000011d7983 */ /* 0x001ea20000300800 */
[----:B------:R-:W-:-:S05]  /*c9c0*/  LEA.HI.X.SX32 R28, R28, R24, 0x1, P6 ;  /* 0x000000181c1c7211 */ /* 0x000fca00030f0eff */
        /* <DEDUP_REMOVED lines=30> */
[----:B------:R2:W-:Y:S01]  /*cbb0*/  STL [R1+0xbe4], R25 ;  /* 0x000be41901007387 */ /* 0x0005e20000100800 */
[-C--:B------:R-:W-:Y:S02]  /*cbc0*/  LEA.HI.X.SX32 R2, R2, R24.reuse, 0x1, P1 ;  /* 0x0000001802027211 */ /* 0x080fe400008f0eff */
[-C--:B------:R-:W-:Y:S02]  /*cbd0*/  LEA.HI.X.SX32 R0, R0, R24.reuse, 0x1, P2 ;  /* 0x0000001800007211 */ /* 0x080fe400010f0eff */
[----:B------:R-:W-:Y:S01]  /*cbe0*/  LEA.HI.X.SX32 R4, R4, R24, 0x1, P3 ;  /* 0x0000001804047211 */ /* 0x000fe200018f0eff */
[----:B------:R-:W-:Y:S02]  /*cbf0*/  IMAD R19, R19, c[0x0][0x190], RZ ;  /* 0x0000640013137a24 */ /* 0x000fe400078e02ff */
[----:B------:R-:W-:Y:S02]  /*cc00*/  IMAD R27, R27, c[0x0][0x190], RZ ;  /* 0x000064001b1b7a24 */ /* 0x000fe400078e02ff */
[----:B------:R-:W-:-:S02]  /*cc10*/  IMAD R26, R26, c[0x0][0x190], RZ ;  /* 0x000064001a1a7a24 */ /* 0x000fc400078e02ff */
[----:B------:R-:W-:Y:S01]  /*cc20*/  IMAD R23, R23, c[0x0][0x190], RZ ;  /* 0x0000640017177a24 */ /* 0x000fe200078e02ff */
[----:B--2---:R-:W-:-:S05]  /*cc30*/  LEA R25, P5, R7, R15, 0x1 ;  /* 0x0000000f07197211 */ /* 0x004fca00078a08ff */
[----:B------:R0:W-:Y:S02]  /*cc40*/  STL [R1+0xc20], R25 ;  /* 0x000c201901007387 */ /* 0x0001e40000100800 */
[----:B0-----:R-:W-:Y:S02]  /*cc50*/  LEA.HI.X.SX32 R25, R29, R24, 0x1, P6 ;  /* 0x000000181d197211 */ /* 0x001fe400030f0eff */
[----:B---3--:R-:W-:-:S03]  /*cc60*/  LEA R29, P6, R11, R15, 0x1 ;  /* 0x0000000f0b1d7211 */ /* 0x008fc600078c08ff */
[----:B------:R0:W-:Y:S04]  /*cc70*/  STL [R1+0xbec], R25 ;  /* 0x000bec1901007387 */ /* 0x0001e80000100800 */
[----:B------:R-:W-:Y:S01]  /*cc80*/  STL [R1+0xc28], R29 ;  /* 0x000c281d01007387 */ /* 0x000fe20000100800 */
[----:B0-----:R-:W-:Y:S02]  /*cc90*/  LEA.HI.X.SX32 R25, R28, R24, 0x1, P0 ;  /* 0x000000181c197211 */ /* 0x001fe400000f0eff */
[----:B------:R-:W-:-:S03]  /*cca0*/  LEA R28, P0, R12, R15, 0x1 ;  /* 0x0000000f0c1c7211 */ /* 0x000fc600078008ff */
[----:B------:R0:W-:Y:S04]  /*ccb0*/  STL [R1+0xbf4], R25 ;  /* 0x000bf41901007387 */ /* 0x0001e80000100800 */
[----:B------:R-:W-:Y:S04]  /*ccc0*/  STL [R1+0xc30], R28 ;  /* 0x000c301c01007387 */ /* 0x000fe80000100800 */
[----:B------:R1:W-:Y:S01]  /*ccd0*/  STL [R1+0xbfc], R2 ;  /* 0x000bfc0201007387 */ /* 0x0003e20000100800 */
[----:B0-----:R-:W-:-:S05]  /*cce0*/  LEA R25, P1, R14, R15, 0x1 ;  /* 0x0000000f0e197211 */ /* 0x001fca00078208ff */
[----:B------:R-:W-:Y:S01]  /*ccf0*/  STL [R1+0xc38], R25 ;  /* 0x000c381901007387 */ /* 0x000fe20000100800 */
[----:B-1----:R-:W-:-:S03]  /*cd00*/  LEA R2, P2, R16, R15, 0x1 ;  /* 0x0000000f10027211 */ /* 0x002fc600078408ff */
[----:B------:R0:W-:Y:S04]  /*cd10*/  STL [R1+0xc04], R0 ;  /* 0x000c040001007387 */ /* 0x0001e80000100800 */
[----:B------:R1:W-:Y:S01]  /*cd20*/  STL [R1+0xc40], R2 ;  /* 0x000c400201007387 */ /* 0x0003e20000100800 */
[----:B0-----:R-:W-:-:S03]  /*cd30*/  LEA R0, P3, R18, R15, 0x1 ;  /* 0x0000000f12007211 */ /* 0x001fc600078608ff */
[----:B------:R0:W-:Y:S01]  /*cd40*/  STL [R1+0xc0c], R4 ;  /* 0x000c0c0401007387 */ /* 0x0001e20000100800 */
[----:B-1----:R-:W-:-:S03]  /*cd50*/  LEA.HI.X.SX32 R2, R5, R24, 0x1, P4 ;  /* 0x0000001805027211 */ /* 0x002fc600020f0eff */
[----:B------:R1:W-:Y:S04]  /*cd60*/  STL [R1+0xc48], R0 ;  /* 0x000c480001007387 */ /* 0x0003e80000100800 */
[----:B------:R2:W-:Y:S01]  /*cd70*/  STL [R1+0xc14], R2 ;  /* 0x000c140201007387 */ /* 0x0005e20000100800 */
[----:B0-----:R-:W-:Y:S02]  /*cd80*/  LEA R4, P4, R20, R15, 0x1 ;  /* 0x0000000f14047211 */ /* 0x001fe400078808ff */
[----:B-1----:R-:W-:-:S03]  /*cd90*/  LEA.HI.X.SX32 R0, R7, R24, 0x1, P5 ;  /* 0x0000001807007211 */ /* 0x002fc600028f0eff */
[----:B------:R0:W-:Y:S01]  /*cda0*/  STL [R1+0xc50], R4 ;  /* 0x000c500401007387 */ /* 0x0001e20000100800 */
[----:B--2---:R-:W-:-:S03]  /*cdb0*/  LEA R2, P5, R21, R15, 0x1 ;  /* 0x0000000f15027211 */ /* 0x004fc600078a08ff */
[----:B------:R1:W-:Y:S04]  /*cdc0*/  STL [R1+0xc1c], R0 ;  /* 0x000c1c0001007387 */ /* 0x0003e80000100800 */
[----:B------:R2:W-:Y:S01]  /*cdd0*/  STL [R1+0xc58], R2 ;  /* 0x000c580201007387 */ /* 0x0005e20000100800 */
[-C--:B0-----:R-:W-:Y:S02]  /*cde0*/  LEA.HI.X.SX32 R4, R11, R24.reuse, 0x1, P6 ;  /* 0x000000180b047211 */ /* 0x081fe400030f0eff */
[----:B-1----:R-:W-:Y:S01]  /*cdf0*/  LEA R0, P6, R22, R15, 0x1 ;  /* 0x0000000f16007211 */ /* 0x002fe200078c08ff */
[----:B--2---:R-:W2:Y:S01]  /*ce00*/  LDL R2, [R1+0xcdc] ;  /* 0x000cdc0001027983 */ /* 0x004ea20000100800 */
[----:B------:R-:W-:-:S03]  /*ce10*/  LEA.HI.X.SX32 R5, R12, R24, 0x1, P0 ;  /* 0x000000180c057211 */ /* 0x000fc600000f0eff */
[----:B------:R0:W-:Y:S04]  /*ce20*/  STL [R1+0xc24], R4 ;  /* 0x000c240401007387 */ /* 0x0001e80000100800 */
[----:B------:R1:W-:Y:S04]  /*ce30*/  STL [R1+0xc60], R0 ;  /* 0x000c600001007387 */ /* 0x0003e80000100800 */
[----:B------:R3:W-:Y:S01]  /*ce40*/  STL [R1+0xc2c], R5 ;  /* 0x000c2c0501007387 */ /* 0x0007e20000100800 */
[----:B0-----:R-:W-:Y:S02]  /*ce50*/  LEA.HI.X.SX32 R4, R14, R24, 0x1, P1 ;  /* 0x000000180e047211 */ /* 0x001fe400008f0eff */
[----:B-1----:R-:W-:-:S02]  /*ce60*/  LEA R0, P0, R3, R15, 0x1 ;  /* 0x0000000f03007211 */ /* 0x002fc400078008ff */
[----:B---3--:R-:W-:-:S03]  /*ce70*/  LEA R5, P1, R6, R15, 0x1 ;  /* 0x0000000f06057211 */ /* 0x008fc600078208ff */
[----:B------:R0:W-:Y:S04]  /*ce80*/  STL [R1+0xc68], R0 ;  /* 0x000c680001007387 */ /* 0x0001e80000100800 */
[----:B------:R1:W-:Y:S01]  /*ce90*/  STL [R1+0xc34], R4 ;  /* 0x000c340401007387 */ /* 0x0003e20000100800 */
[----:B0-----:R-:W-:-:S03]  /*cea0*/  LEA.HI.X.SX32 R0, R16, R24, 0x1, P2 ;  /* 0x0000001810007211 */ /* 0x001fc600010f0eff */
[----:B------:R0:W-:Y:S01]  /*ceb0*/  STL [R1+0xc70], R5 ;  /* 0x000c700501007387 */ /* 0x0001e20000100800 */
[----:B-1----:R-:W-:-:S03]  /*cec0*/  LEA R4, P2, R8, R15, 0x1 ;  /* 0x0000000f08047211 */ /* 0x002fc600078408ff */
[----:B------:R1:W-:Y:S01]  /*ced0*/  STL [R1+0xc3c], R0 ;  /* 0x000c3c0001007387 */ /* 0x0003e20000100800 */
[----:B0-----:R-:W-:-:S03]  /*cee0*/  LEA.HI.X.SX32 R5, R18, R24, 0x1, P3 ;  /* 0x0000001812057211 */ /* 0x001fc600018f0eff */
[----:B------:R0:W-:Y:S01]  /*cef0*/  STL [R1+0xc78], R4 ;  /* 0x000c780401007387 */ /* 0x0001e20000100800 */
[----:B-1----:R-:W-:-:S03]  /*cf00*/  LEA R0, P3, R9, R15, 0x1 ;  /* 0x0000000f09007211 */ /* 0x002fc600078608ff */
[----:B------:R1:W-:Y:S04]  /*cf10*/  STL [R1+0xc44], R5 ;  /* 0x000c440501007387 */ /* 0x0003e80000100800 */
[----:B------:R3:W-:Y:S01]  /*cf20*/  STL [R1+0xc80], R0 ;  /* 0x000c800001007387 */ /* 0x0007e20000100800 */
[----:B0-----:R-:W-:Y:S02]  /*cf30*/  LEA.HI.X.SX32 R4, R20, R24, 0x1, P4 ;  /* 0x0000001814047211 */ /* 0x001fe400020f0eff */
[----:B-1----:R-:W-:-:S03]  /*cf40*/  LEA R5, P4, R10, R15, 0x1 ;  /* 0x0000000f0a057211 */ /* 0x002fc600078808ff */
[----:B------:R4:W-:Y:S01]  /*cf50*/  STL [R1+0xc4c], R4 ;  /* 0x000c4c0401007387 */ /* 0x0009e20000100800 */
[----:B---3--:R-:W-:-:S03]  /*cf60*/  LEA.HI.X.SX32 R0, R21, R24, 0x1, P5 ;  /* 0x0000001815007211 */ /* 0x008fc600028f0eff */
[----:B------:R0:W-:Y:S04]  /*cf70*/  STL [R1+0xc84], R5 ;  /* 0x000c840501007387 */ /* 0x0001e80000100800 */
[----:B------:R1:W-:Y:S01]  /*cf80*/  STL [R1+0xc54], R0 ;  /* 0x000c540001007387 */ /* 0x0003e20000100800 */
[----:B----4-:R-:W-:Y:S02]  /*cf90*/  LEA R4, P5, R13, R15, 0x1 ;  /* 0x0000000f0d047211 */ /* 0x010fe400078a08ff */
[----:B0-----:R-:W-:-:S03]  /*cfa0*/  LEA.HI.X.SX32 R5, R22, R24, 0x1, P6 ;  /* 0x0000001816057211 */ /* 0x001fc600030f0eff */
[----:B------:R0:W-:Y:S01]  /*cfb0*/  STL [R1+0xc88], R4 ;  /* 0x000c880401007387 */ /* 0x0001e20000100800 */
[----:B-1----:R-:W-:-:S03]  /*cfc0*/  LEA R0, P6, R17, R15, 0x1 ;  /* 0x0000000f11007211 */ /* 0x002fc600078c08ff */
[----:B------:R-:W-:Y:S04]  /*cfd0*/  STL [R1+0xc5c], R5 ;  /* 0x000c5c0501007387 */ /* 0x000fe80000100800 */
[----:B------:R1:W-:Y:S01]  /*cfe0*/  STL [R1+0xc8c], R0 ;  /* 0x000c8c0001007387 */ /* 0x0003e20000100800 */
[----:B0-----:R-:W-:Y:S02]  /*cff0*/  LEA.HI.X.SX32 R4, R3, R24, 0x1, P0 ;  /* 0x0000001803047211 */ /* 0x001fe400000f0eff */
[----:B------:R-:W-:-:S03]  /*d000*/  LEA R3, P0, R19, R15, 0x1 ;  /* 0x0000000f13037211 */ /* 0x000fc600078008ff */
[----:B------:R0:W-:Y:S01]  /*d010*/  STL [R1+0xc64], R4 ;  /* 0x000c640401007387 */ /* 0x0001e20000100800 */
[----:B-1----:R-:W-:-:S03]  /*d020*/  LEA.HI.X.SX32 R0, R6, R24, 0x1, P1 ;  /* 0x0000001806007211 */ /* 0x002fc600008f0eff */
[----:B------:R1:W-:Y:S04]  /*d030*/  STL [R1+0xc90], R3 ;  /* 0x000c900301007387 */ /* 0x0003e80000100800 */
[----:B------:R3:W-:Y:S01]  /*d040*/  STL [R1+0xc6c], R0 ;  /* 0x000c6c0001007387 */ /* 0x0007e20000100800 */
[----:B0-----:R-:W-:Y:S02]  /*d050*/  LEA R4, P1, R27, R15, 0x1 ;  /* 0x0000000f1b047211 */ /* 0x001fe400078208ff */
[----:B-1----:R-:W-:-:S03]  /*d060*/  LEA.HI.X.SX32 R3, R8, R24, 0x1, P2 ;  /* 0x0000001808037211 */ /* 0x002fc600010f0eff */
[----:B------:R0:W-:Y:S01]  /*d070*/  STL [R1+0xc94], R4 ;  /* 0x000c940401007387 */ /* 0x0001e20000100800 */
[----:B---3--:R-:W-:-:S03]  /*d080*/  LEA R0, P2, R26, R15, 0x1 ;  /* 0x0000000f1a007211 */ /* 0x008fc600078408ff */
        /* <DEDUP_REMOVED lines=8> */
[-C--:B0-----:R-:W-:Y:S02]  /*d110*/  LEA.HI.X.SX32 R4, R13, R24.reuse, 0x1, P5 ;  /* 0x000000180d047211 */ /* 0x081fe400028f0eff */
[----:B-1----:R-:W-:-:S03]  /*d120*/  LEA.HI.X.SX32 R3, R17, R24, 0x1, P6 ;  /* 0x0000001811037211 */ /* 0x002fc600030f0eff */
        /* <DEDUP_REMOVED lines=8> */
[----:B------:R-:W-:Y:S04]  /*d1b0*/  STL [R1+0x8bc], R3 ;  /* 0x0008bc0301007387 */ /* 0x000fe80000100800 */
[----:B------:R1:W-:Y:S04]  /*d1c0*/  STL [R1+0x6ac], R0 ;  /* 0x0006ac0001007387 */ /* 0x0003e80000100800 */
[----:B------:R-:W-:Y:S04]  /*d1d0*/  STL [R1+0x6a8], RZ ;  /* 0x0006a8ff01007387 */ /* 0x000fe80000100800 */
        /* <DEDUP_REMOVED lines=217> */
[----:B------:R-:W-:Y:S01]  /*df70*/  STL [R1+0x344], RZ ;  /* 0x000344ff01007387 */ /* 0x000fe20000100800 */
[----:B0-----:R-:W-:-:S03]  /*df80*/  IMAD.MOV.U32 R4, RZ, RZ, c[0x0][0x188] ;  /* 0x00006200ff047624 */ /* 0x001fc600078e00ff */
[----:B------:R-:W-:Y:S04]  /*df90*/  STL [R1+0x348], RZ ;  /* 0x000348ff01007387 */ /* 0x000fe80000100800 */
[----:B------:R-:W-:Y:S04]  /*dfa0*/  STL [R1+0x34c], RZ ;  /* 0x00034cff01007387 */ /* 0x000fe80000100800 */
[----:B------:R-:W-:Y:S04]  /*dfb0*/  STL [R1+0x3d0], RZ ;  /* 0x0003d0ff01007387 */ /* 0x000fe80000100800 */
[----:B------:R-:W-:Y:S01]  /*dfc0*/  STL [R1+0x3d4], RZ ;  /* 0x0003d4ff01007387 */ /* 0x000fe20000100800 */
[----:B------:R-:W-:-:S03]  /*dfd0*/  IMAD R25, R4, 0x3b, RZ ;  /* 0x0000003b04197824 */ /* 0x000fc600078e02ff */
[----:B------:R-:W-:Y:S04]  /*dfe0*/  STL [R1+0x3d8], RZ ;  /* 0x0003d8ff01007387 */ /* 0x000fe80000100800 */
[----:B------:R-:W-:Y:S04]  /*dff0*/  STL [R1+0x3dc], RZ ;  /* 0x0003dcff01007387 */ /* 0x000fe80000100800 */
[----:B------:R-:W-:Y:S04]  /*e000*/  STL [R1+0x450], RZ ;  /* 0x000450ff01007387 */ /* 0x000fe80000100800 */
[----:B------:R-:W-:Y:S04]  /*e010*/  STL [R1+0x454], RZ ;  /* 0x000454ff01007387 */ /* 0x000fe80000100800 */
[----:B------:R-:W-:Y:S01]  /*e020*/  STL [R1+0x458], RZ ;  /* 0x000458ff01007387 */ /* 0x000fe20000100800 */
[----:B--2---:R-:W-:-:S03]  /*e030*/  ISETP.GE.AND P1, PT, R2, RZ, PT ;  /* 0x000000ff0200720c */ /* 0x004fc60003f26270 */
[----:B------:R-:W-:Y:S04]  /*e040*/  STL [R1+0x45c], RZ ;  /* 0x00045cff01007387 */ /* 0x000fe80000100800 */
[----:B------:R-:W-:Y:S04]  /*e050*/  STL [R1+0x440], RZ ;  /* 0x000440ff01007387 */ /* 0x000fe80000100800 */
[----:B------:R-:W-:Y:S04]  /*e060*/  STL [R1+0x444], RZ ;  /* 0x000444ff01007387 */ /* 0x000fe80000100800 */
[----:B------:R0:W-:Y:S04]  /*e070*/  STL [R1+0xcf4], R25 ;  /* 0x000cf41901007387 */ /* 0x0001e80000100800 */
[----:B------:R-:W0:Y:S04]  /*e080*/  LDL.LU R2, [R1+0x218] ;  /* 0x0002180001027983 */ /* 0x000e280000300800 */
[----:B-1----:R-:W2:Y:S01]  /*e090*/  LDL.LU R0, [R1+0x214] ;  /* 0x0002140001007983 */ /* 0x002ea20000300800 */
[----:B------:R-:W-:Y:S01]  /*e0a0*/  ISETP.NE.AND P0, PT, RZ, c[0x0][0x178], PT ;  /* 0x00005e00ff007a0c */ /* 0x000fe20003f05270 */
[----:B------:R-:W-:-:S02]  /*e0b0*/  IMAD.SHL.U32 R5, R4, 0x40, RZ ;  /* 0x0000004004057824 */ /* 0x000fc400078e00ff */
[C---:B------:R-:W-:Y:S02]  /*e0c0*/  IMAD R29, R4.reuse, 0x72, RZ ;  /* 0x00000072041d7824 */ /* 0x040fe400078e02ff */
[C---:B------:R-:W-:Y:S02]  /*e0d0*/  IMAD R22, R4.reuse, 0x37, RZ ;  /* 0x0000003704167824 */ /* 0x040fe400078e02ff */
[C---:B------:R-:W-:Y:S02]  /*e0e0*/  IMAD R19, R4.reuse, 0x33, RZ ;  /* 0x0000003304137824 */ /* 0x040fe400078e02ff */
[C---:B------:R-:W-:Y:S02]  /*e0f0*/  IMAD R28, R4.reuse, 0x66, RZ ;  /* 0x00000066041c7824 */ /* 0x040fe400078e02ff */
[C---:B------:R-:W-:Y:S02]  /*e100*/  IMAD R27, R4.reuse, 0x62, RZ ;  /* 0x00000062041b7824 */ /* 0x040fe400078e02ff */
[----:B------:R-:W-:-:S02]  /*e110*/  IMAD R16, R4, 0x2f, RZ ;  /* 0x0000002f04107824 */ /* 0x000fc400078e02ff */
[C---:B------:R-:W-:Y:S02]  /*e120*/  IMAD R26, R4.reuse, 0x5e, RZ ;  /* 0x0000005e041a7824 */ /* 0x040fe400078e02ff */
[C---:B------:R-:W-:Y:S02]  /*e130*/  IMAD R24, R4.reuse, 0x5a, RZ ;  /* 0x0000005a04187824 */ /* 0x040fe400078e02ff */
[C---:B------:R-:W-:Y:S02]  /*e140*/  IMAD R13, R4.reuse, 0x2b, RZ ;  /* 0x0000002b040d7824 */ /* 0x040fe400078e02ff */
[C---:B------:R-:W-:Y:S02]  /*e150*/  IMAD R23, R4.reuse, 0x56, RZ ;  /* 0x0000005604177824 */ /* 0x040fe400078e02ff */
[C---:B------:R-:W-:Y:S02]  /*e160*/  IMAD R21, R4.reuse, 0x52, RZ ;  /* 0x0000005204157824 */ /* 0x040fe400078e02ff */
[----:B------:R-:W-:Y:S01]  /*e170*/  IMAD R10, R4, 0x27, RZ ;  /* 0x00000027040a7824 */ /* 0x000fe200078e02ff */
[----:B0-----:R-:W-:Y:S01]  /*e180*/  SHF.R.S32.HI R25, RZ, 0x6, R2 ;  /* 0x00000006ff197819 */ /* 0x001fe20000011402 */
[----:B--2---:R-:W-:Y:S01]  /*e190*/  @!P1 IMAD.MOV R0, RZ, RZ, -R0 ;  /* 0x000000ffff009224 */ /* 0x004fe200078e0a00 */
[----:B------:R-:W-:-:S03]  /*e1a0*/  @!P0 LOP3.LUT R0, RZ, c[0x0][0x178], RZ, 0x33, !PT ;  /* 0x00005e00ff008a12 */ /* 0x000fc600078e33ff */
[----:B------:R0:W-:Y:S02]  /*e1b0*/  STL [R1+0xcb0], R25 ;  /* 0x000cb01901007387 */ /* 0x0001e40000100800 */
[----:B------:R-:W-:Y:S02]  /*e1c0*/  IMAD R3, R0, c[0x0][0x184], RZ ;  /* 0x0000610000037a24 */ /* 0x000fe400078e02ff */
[----:B0-----:R-:W-:-:S03]  /*e1d0*/  IMAD.MOV.U32 R25, RZ, RZ, c[0x0][0x188] ;  /* 0x00006200ff197624 */ /* 0x001fc600078e00ff */
[----:B------:R-:W-:Y:S01]  /*e1e0*/  LEA R2, P0, R3, c[0x0][0x160], 0x1 ;  /* 0x0000580003027a11 */ /* 0x000fe200078008ff */
[----:B------:R-:W-:-:S03]  /*e1f0*/  IMAD R25, R25, 0x7e, RZ ;  /* 0x0000007e19197824 */ /* 0x000fc600078e02ff */
[----:B------:R-:W-:Y:S02]  /*e200*/  LEA.HI.X.SX32 R3, R3, c[0x0][0x164], 0x1, P0 ;  /* 0x0000590003037a11 */ /* 0x000fe400000f0eff */
[----:B------:R-:W-:Y:S01]  /*e210*/  IADD3 R25, P0, R25, R2, RZ ;  /* 0x0000000219197210 */ /* 0x000fe20007f1e0ff */
[----:B------:R-:W-:Y:S04]  /*e220*/  STL [R1+0x6a0], R2 ;  /* 0x0006a00201007387 */ /* 0x000fe80000100800 */
[----:B------:R0:W-:Y:S04]  /*e230*/  STL [R1+0x6b4], R25 ;  /* 0x0006b41901007387 */ /* 0x0001e80000100800 */
[----:B0-----:R-:W2:Y:S01]  /*e240*/  LDL.LU R25, [R1+0xcf4] ;  /* 0x000cf40001197983 */ /* 0x001ea20000300800 */
[----:B------:R-:W-:Y:S01]  /*e250*/  SHF.R.S32.HI R0, RZ, 0x1f, R5 ;  /* 0x0000001fff007819 */ /* 0x000fe20000011405 */
[----:B------:R-:W-:-:S02]  /*e260*/  IMAD R20, R4, 0x4e, RZ ;  /* 0x0000004e04147824 */ /* 0x000fc400078e02ff */
[C---:B------:R-:W-:Y:S01]  /*e270*/  IMAD R18, R4.reuse, 0x4a, RZ ;  /* 0x0000004a04127824 */ /* 0x040fe200078e02ff */
[----:B------:R-:W-:Y:S01]  /*e280*/  SHF.L.U64.HI R0, R5, 0x1, R0 ;  /* 0x0000000105007819 */ /* 0x000fe20000010200 */
        /* <DEDUP_REMOVED lines=10> */
[----:B------:R-:W-:-:S05]  /*e330*/  IMAD R4, R4, 0x7a, RZ ;  /* 0x0000007a04047824 */ /* 0x000fca00078e02ff */
[-C--:B------:R-:W-:Y:S02]  /*e340*/  IADD3 R4, P5, R4, R2.reuse, RZ ;  /* 0x0000000204047210 */ /* 0x080fe40007fbe0ff */
[----:B------:R-:W-:-:S03]  /*e350*/  IADD3 R5, P1, R5, R2, RZ ;  /* 0x0000000205057210 */ /* 0x000fc60007f3e0ff */
[----:B------:R0:W-:Y:S04]  /*e360*/  STL [R1+0x6c4], R4 ;  /* 0x0006c40401007387 */ /* 0x0001e80000100800 */
[----:B------:R1:W-:Y:S01]  /*e370*/  STL [R1+0x6d4], R5 ;  /* 0x0006d40501007387 */ /* 0x0003e20000100800 */
[----:B0-----:R-:W-:-:S04]  /*e380*/  IMAD.MOV.U32 R4, RZ, RZ, c[0x0][0x188] ;  /* 0x00006200ff047624 */ /* 0x001fc800078e00ff */
[C---:B-1----:R-:W-:Y:S02]  /*e390*/  IMAD R5, R4.reuse, 0x6a, RZ ;  /* 0x0000006a04057824 */ /* 0x042fe400078e02ff */
[----:B------:R-:W-:Y:S01]  /*e3a0*/  IMAD R4, R4, 0x6e, RZ ;  /* 0x0000006e04047824 */ /* 0x000fe200078e02ff */
[-C--:B------:R-:W-:Y:S01]  /*e3b0*/  IADD3 R29, P2, R29, R2.reuse, RZ ;  /* 0x000000021d1d7210 */ /* 0x080fe20007f5e0ff */
[----:B------:R-:W-:Y:S03]  /*e3c0*/  STL [R1+0x69c], R3 ;  /* 0x00069c0301007387 */ /* 0x000fe60000100800 */
[-C--:B------:R-:W-:Y:S01]  /*e3d0*/  IADD3 R4, P3, R4, R2.reuse, RZ ;  /* 0x0000000204047210 */ /* 0x080fe20007f7e0ff */
[----:B------:R0:W-:Y:S01]  /*e3e0*/  STL [R1+0x6e4], R29 ;  /* 0x0006e41d01007387 */ /* 0x0001e20000100800 */
[----:B------:R-:W-:-:S03]  /*e3f0*/  IADD3 R5, P4, R5, R2, RZ ;  /* 0x0000000205057210 */ /* 0x000fc60007f9e0ff */
[----:B0-----:R-:W3:Y:S04]  /*e400*/  LDL.LU R29, [R1+0xcf0] ;  /* 0x000cf000011d7983 */ /* 0x001ee80000300800 */
[----:B------:R0:W-:Y:S04]  /*e410*/  STL [R1+0x6f4], R4 ;  /* 0x0006f40401007387 */ /* 0x0001e80000100800 */
[----:B------:R1:W-:Y:S01]  /*e420*/  STL [R1+0x704], R5 ;  /* 0x0007040501007387 */ /* 0x0003e20000100800 */
[----:B0-----:R-:W-:-:S04]  /*e430*/  IMAD.MOV.U32 R4, RZ, RZ, c[0x0][0x188] ;  /* 0x00006200ff047624 */ /* 0x001fc800078e00ff */
[C---:B-1----:R-:W-:Y:S02]  /*e440*/  IMAD R5, R4.reuse, 0x3d, RZ ;  /* 0x0000003d04057824 */ /* 0x042fe400078e02ff */
[----:B------:R-:W-:Y:S01]  /*e450*/  IMAD R4, R4, 0x3f, RZ ;  /* 0x0000003f04047824 */ /* 0x000fe200078e02ff */
[----:B------:R-:W-:-:S04]  /*e460*/  IADD3 R28, P6, R28, R2, RZ ;  /* 0x000000021c1c7210 */ /* 0x000fc80007fde0ff */
[-C--:B------:R-:W-:Y:S01]  /*e470*/  LEA.HI.X.SX32 R4, R4, R3.reuse, 0x1, P0 ;  /* 0x0000000304047211 */ /* 0x080fe200000f0eff */
[----:B------:R0:W-:Y:S01]  /*e480*/  STL [R1+0x714], R28 ;  /* 0x0007141c01007387 */ /* 0x0001e20000100800 */
[----:B------:R-:W-:Y:S02]  /*e490*/  IADD3 R27, P0, R27, R2, RZ ;  /* 0x000000021b1b7210 */ /* 0x000fe40007f1e0ff */
[----:B------:R-:W-:Y:S01]  /*e4a0*/  LEA.HI.X.SX32 R5, R5, R3, 0x1, P5 ;  /* 0x0000000305057211 */ /* 0x000fe200028f0eff */
[----:B0-----:R-:W4:Y:S04]  /*e4b0*/  LDL.LU R28, [R1+0xcec] ;  /* 0x000cec00011c7983 */ /* 0x001f280000300800 */
[----:B------:R0:W-:Y:S04]  /*e4c0*/  STL [R1+0x6b0], R4 ;  /* 0x0006b00401007387 */ /* 0x0001e80000100800 */
[----:B------:R-:W-:Y:S01]  /*e4d0*/  STL [R1+0x724], R27 ;  /* 0x0007241b01007387 */ /* 0x000fe20000100800 */
[----:B0-----:R-:W-:-:S03]  /*e4e0*/  IMAD.MOV.U32 R4, RZ, RZ, c[0x0][0x188] ;  /* 0x00006200ff047624 */ /* 0x001fc600078e00ff */
[----:B------:R0:W-:Y:S01]  /*e4f0*/  STL [R1+0x6c0], R5 ;  /* 0x0006c00501007387 */ /* 0x0001e20000100800 */
[----:B------:R-:W-:Y:S01]  /*e500*/  IADD3 R26, P5, R26, R2, RZ ;  /* 0x000000021a1a7210 */ /* 0x000fe20007fbe0ff */
[----:B0-----:R-:W-:-:S04]  /*e510*/  IMAD R5, R4, 0x39, RZ ;  /* 0x0000003904057824 */ /* 0x001fc800078e02ff */
[----:B------:R-:W-:Y:S01]  /*e520*/  STL [R1+0x734], R26 ;  /* 0x0007341a01007387 */ /* 0x000fe20000100800 */
[-C--:B------:R-:W-:Y:S02]  /*e530*/  LEA.HI.X.SX32 R5, R5, R3.reuse, 0x1, P2 ;  /* 0x0000000305057211 */ /* 0x080fe400010f0eff */
[-C--:B------:R-:W-:Y:S02]  /*e540*/  IADD3 R23, P2, R23, R2.reuse, RZ ;  /* 0x0000000217177210 */ /* 0x080fe40007f5e0ff */
[-C--:B------:R-:W-:Y:S02]  /*e550*/  LEA.HI.X.SX32 R22, R22, R3.reuse, 0x1, P3 ;  /* 0x0000000316167211 */ /* 0x080fe400018f0eff */
[-C--:B------:R-:W-:Y:S02]  /*e560*/  IADD3 R21, P3, R21, R2.reuse, RZ ;  /* 0x0000000215157210 */ /* 0x080fe40007f7e0ff */
[----:B------:R-:W-:Y:S02]  /*e570*/  LEA.HI.X.SX32 R19, R19, R3, 0x1, P6 ;  /* 0x0000000313137211 */ /* 0x000fe400030f0eff */
[----:B------:R-:W-:-:S02]  /*e580*/  IADD3 R18, P6, R18, R2, RZ ;  /* 0x0000000212127210 */ /* 0x000fc40007fde0ff */
[-C--:B------:R-:W-:Y:S02]  /*e590*/  LEA.HI.X.SX32 R16, R16, R3.reuse, 0x1, P5 ;  /* 0x0000000310107211 */ /* 0x080fe400028f0eff */
[-C--:B------:R-:W-:Y:S02]  /*e5a0*/  IADD3 R15, P5, R15, R2.reuse, RZ ;  /* 0x000000020f0f7210 */ /* 0x080fe40007fbe0ff */
[-C--:B------:R-:W-:Y:S02]  /*e5b0*/  LEA.HI.X.SX32 R13, R13, R3.reuse, 0x1, P2 ;  /* 0x000000030d0d7211 */ /* 0x080fe400010f0eff */
[-C--:B------:R-:W-:Y:S02]  /*e5c0*/  IADD3 R12, P2, R12, R2.reuse, RZ ;  /* 0x000000020c0c7210 */ /* 0x080fe40007f5e0ff */
[----:B--2---:R-:W-:Y:S02]  /*e5d0*/  LEA.HI.X.SX32 R25, R25, R3, 0x1, P1 ;  /* 0x0000000319197211 */ /* 0x004fe400008f0eff */
[----:B------:R-:W-:-:S03]  /*e5e0*/  IADD3 R24, P1, R24, R2, RZ ;  /* 0x0000000218187210 */ /* 0x000fc60007f3e0ff */
[----:B------:R-:W-:Y:S04]  /*e5f0*/  STL [R1+0x6d0], R25 ;  /* 0x0006d01901007387 */ /* 0x000fe80000100800 */
[----:B------:R-:W-:Y:S04]  /*e600*/  STL [R1+0x744], R24 ;  /* 0x0007441801007387 */ /* 0x000fe80000100800 */
[----:B------:R0:W-:Y:S02]  /*e610*/  STL [R1+0x6e0], R5 ;  /* 0x0006e00501007387 */ /* 0x0001e40000100800 */
[----:B0-----:R-:W-:-:S02]  /*e620*/  IMAD R5, R4, 0x35, RZ ;  /* 0x0000003504057824 */ /* 0x001fc400078e02ff */
[----:B------:R-:W-:Y:S03]  /*e630*/  STL [R1+0x754], R23 ;  /* 0x0007541701007387 */ /* 0x000fe60000100800 */
[----:B------:R-:W-:Y:S01]  /*e640*/  LEA.HI.X.SX32 R5, R5, R3, 0x1, P4 ;  /* 0x0000000305057211 */ /* 0x000fe200020f0eff */
[----:B------:R-:W-:Y:S04]  /*e650*/  STL [R1+0x6f0], R22 ;  /* 0x0006f01601007387 */ /* 0x000fe80000100800 */
[----:B------:R-:W-:Y:S01]  /*e660*/  STL [R1+0x764], R21 ;  /* 0x0007641501007387 */ /* 0x000fe20000100800 */
[----:B------:R-:W-:-:S03]  /*e670*/  IADD3 R20, P4, R20, R2, RZ ;  /* 0x0000000214147210 */ /* 0x000fc60007f9e0ff */
[----:B------:R0:W-:Y:S02]  /*e680*/  STL [R1+0x700], R5 ;  /* 0x0007000501007387 */ /* 0x0001e40000100800 */
[----:B0-----:R-:W-:Y:S02]  /*e690*/  IMAD R5, R4, 0x31, RZ ;  /* 0x0000003104057824 */ /* 0x001fe400078e02ff */
        /* <DEDUP_REMOVED lines=19> */
[----:B------:R0:W-:Y:S01]  /*e7d0*/  STL [R1+0x760], R5 ;  /* 0x0007600501007387 */ /* 0x0001e20000100800 */
[-C--:B------:R-:W-:Y:S02]  /*e7e0*/  LEA.HI.X.SX32 R10, R10, R3.reuse, 0x1, P4 ;  /* 0x000000030a0a7211 */ /* 0x080fe400020f0eff */
[-C--:B------:R-:W-:Y:S01]  /*e7f0*/  IADD3 R9, P4, R9, R2.reuse, RZ ;  /* 0x0000000209097210 */ /* 0x080fe20007f9e0ff */
[----:B0-----:R-:W-:Y:S01]  /*e800*/  IMAD R5, R4, 0x25, RZ ;  /* 0x0000002504057824 */ /* 0x001fe200078e02ff */
[----:B------:R-:W-:Y:S04]  /*e810*/  STL [R1+0x6fc], R11 ;  /* 0x0006fc0b01007387 */ /* 0x000fe80000100800 */
[-C--:B------:R-:W-:Y:S02]  /*e820*/  LEA.HI.X.SX32 R5, R5, R3.reuse, 0x1, P6 ;  /* 0x0000000305057211 */ /* 0x080fe400030f0eff */
[----:B------:R-:W-:Y:S01]  /*e830*/  IADD3 R6, P6, R6, R2, RZ ;  /* 0x0000000206067210 */ /* 0x000fe20007fde0ff */
[----:B------:R-:W-:Y:S01]  /*e840*/  STL [R1+0x770], R10 ;  /* 0x0007700a01007387 */ /* 0x000fe20000100800 */
[----:B------:R-:W-:-:S03]  /*e850*/  LEA.HI.X.SX32 R7, R7, R3, 0x1, P0 ;  /* 0x0000000307077211 */ /* 0x000fc600000f0eff */
[----:B------:R-:W-:Y:S04]  /*e860*/  STL [R1+0x71c], R9 ;  /* 0x00071c0901007387 */ /* 0x000fe80000100800 */
[----:B------:R0:W-:Y:S04]  /*e870*/  STL [R1+0x780], R5 ;  /* 0x0007800501007387 */ /* 0x0001e80000100800 */
[----:B------:R1:W-:Y:S01]  /*e880*/  STL [R1+0x73c], R6 ;  /* 0x00073c0601007387 */ /* 0x0003e20000100800 */
[C---:B0-----:R-:W-:Y:S02]  /*e890*/  IMAD R5, R4.reuse, 0x21, RZ ;  /* 0x0000002104057824 */ /* 0x041fe400078e02ff */
[----:B-1----:R-:W-:Y:S01]  /*e8a0*/  IMAD R6, R4, 0x3e, RZ ;  /* 0x0000003e04067824 */ /* 0x002fe200078e02ff */
[----:B------:R0:W-:Y:S02]  /*e8b0*/  STL [R1+0x790], R7 ;  /* 0x0007900701007387 */ /* 0x0001e40000100800 */
[----:B------:R-:W-:-:S02]  /*e8c0*/  LEA.HI.X.SX32 R5, R5, R3, 0x1, P5 ;  /* 0x0000000305057211 */ /* 0x000fc400028f0eff */
[-C--:B------:R-:W-:Y:S02]  /*e8d0*/  IADD3 R8, P5, R8, R2.reuse, RZ ;  /* 0x0000000208087210 */ /* 0x080fe40007fbe0ff */
[----:B0-----:R-:W-:-:S05]  /*e8e0*/  IADD3 R7, P0, R6, R2, RZ ;  /* 0x0000000206077210 */ /* 0x001fca0007f1e0ff */
[----:B------:R0:W-:Y:S04]  /*e8f0*/  STL [R1+0x7b4], R7 ;  /* 0x0007b40701007387 */ /* 0x0001e80000100800 */
[----:B------:R-:W-:Y:S04]  /*e900*/  STL [R1+0x7a0], R5 ;  /* 0x0007a00501007387 */ /* 0x000fe80000100800 */
[----:B------:R1:W-:Y:S01]  /*e910*/  STL [R1+0x75c], R8 ;  /* 0x00075c0801007387 */ /* 0x0003e20000100800 */
[----:B0-----:R-:W-:Y:S01]  /*e920*/  IMAD R7, R4, 0x3a, RZ ;  /* 0x0000003a04077824 */ /* 0x001fe200078e02ff */
[----:B-1----:R-:W-:Y:S01]  /*e930*/  LEA.HI.X.SX32 R8, R6, R3, 0x1, P1 ;  /* 0x0000000306087211 */ /* 0x002fe200008f0eff */
[----:B------:R-:W-:-:S02]  /*e940*/  IMAD R6, R4, 0x1f, RZ ;  /* 0x0000001f04067824 */ /* 0x000fc400078e02ff */
[----:B------:R-:W-:Y:S02]  /*e950*/  IMAD R5, R4, 0x4c, RZ ;  /* 0x0000004c04057824 */ /* 0x000fe400078e02ff */
[----:B------:R0:W-:Y:S01]  /*e960*/  STL [R1+0x6b8], R8 ;  /* 0x0006b80801007387 */ /* 0x0001e20000100800 */
[-C--:B------:R-:W-:Y:S02]  /*e970*/  LEA.HI.X.SX32 R6, R6, R3.reuse, 0x1, P0 ;  /* 0x0000000306067211 */ /* 0x080fe400000f0eff */
[-C--:B------:R-:W-:Y:S02]  /*e980*/  IADD3 R5, P0, R5, R2.reuse, RZ ;  /* 0x0000000205057210 */ /* 0x080fe40007f1e0ff */
[C---:B0-----:R-:W-:Y:S02]  /*e990*/  IADD3 R8, P1, R7.reuse, R2, RZ ;  /* 0x0000000207087210 */ /* 0x041fe40007f3e0ff */
[----:B------:R-:W-:-:S03]  /*e9a0*/  LEA.HI.X.SX32 R7, R7, R3, 0x1, P2 ;  /* 0x0000000307077211 */ /* 0x000fc600010f0eff */
[----:B------:R0:W-:Y:S04]  /*e9b0*/  STL [R1+0x7c4], R8 ;  /* 0x0007c40801007387 */ /* 0x0001e80000100800 */
[----:B------:R1:W-:Y:S01]  /*e9c0*/  STL [R1+0x7b0], R6 ;  /* 0x0007b00601007387 */ /* 0x0003e20000100800 */
[----:B0-----:R-:W-:-:S03]  /*e9d0*/  IMAD R8, R4, 0x36, RZ ;  /* 0x0000003604087824 */ /* 0x001fc600078e02ff */
[----:B------:R0:W-:Y:S01]  /*e9e0*/  STL [R1+0x77c], R5 ;  /* 0x00077c0501007387 */ /* 0x0001e20000100800 */
[----:B-1----:R-:W-:-:S03]  /*e9f0*/  IMAD R6, R4, 0x1d, RZ ;  /* 0x0000001d04067824 */ /* 0x002fc600078e02ff */
[----:B------:R1:W-:Y:S01]  /*ea00*/  STL [R1+0x6d8], R7 ;  /* 0x0006d80701007387 */ /* 0x0003e20000100800 */
[----:B0-----:R-:W-:Y:S01]  /*ea10*/  IMAD R5, R4, 0x44, RZ ;  /* 0x0000004404057824 */ /* 0x001fe200078e02ff */
[----:B-1----:R-:W-:Y:S02]  /*ea20*/  IADD3 R7, P2, R8, R2, RZ ;  /* 0x0000000208077210 */ /* 0x002fe40007f5e0ff */
[-C--:B------:R-:W-:Y:S01]  /*ea30*/  LEA.HI.X.SX32 R6, R6, R3.reuse, 0x1, P1 ;  /* 0x0000000306067211 */ /* 0x080fe200008f0eff */
[----:B------:R-:W-:Y:S02]  /*ea40*/  IMAD R9, R4, 0x32, RZ ;  /* 0x0000003204097824 */ /* 0x000fe400078e02ff */
[----:B------:R0:W-:Y:S01]  /*ea50*/  STL [R1+0x7d4], R7 ;  /* 0x0007d40701007387 */ /* 0x0001e20000100800 */
[----:B------:R-:W-:-:S03]  /*ea60*/  LEA.HI.X.SX32 R8, R8, R3, 0x1, P3 ;  /* 0x0000000308087211 */ /* 0x000fc600018f0eff */
[----:B------:R1:W-:Y:S01]  /*ea70*/  STL [R1+0x7c0], R6 ;  /* 0x0007c00601007387 */ /* 0x0003e20000100800 */
[-C--:B0-----:R-:W-:Y:S01]  /*ea80*/  IADD3 R7, P1, R5, R2.reuse, RZ ;  /* 0x0000000205077210 */ /* 0x081fe20007f3e0ff */
[C---:B------:R-:W-:Y:S02]  /*ea90*/  IMAD R5, R4.reuse, 0x78, RZ ;  /* 0x0000007804057824 */ /* 0x040fe400078e02ff */
[----:B-1----:R-:W-:Y:S02]  /*eaa0*/  IMAD R6, R4, 0x1b, RZ ;  /* 0x0000001b04067824 */ /* 0x002fe400078e02ff */
[----:B------:R0:W-:Y:S04]  /*eab0*/  STL [R1+0x79c], R7 ;  /* 0x00079c0701007387 */ /* 0x0001e80000100800 */
[----:B------:R1:W-:Y:S01]  /*eac0*/  STL [R1+0x6f8], R8 ;  /* 0x0006f80801007387 */ /* 0x0003e20000100800 */
[----:B0-----:R-:W-:-:S02]  /*ead0*/  IADD3 R7, P3, R9, R2, RZ ;  /* 0x0000000209077210 */ /* 0x001fc40007f7e0ff */
[----:B-1----:R-:W-:-:S03]  /*eae0*/  LEA.HI.X.SX32 R8, R6, R3, 0x1, P2 ;  /* 0x0000000306087211 */ /* 0x002fc600010f0eff */
[----:B------:R0:W-:Y:S01]  /*eaf0*/  STL [R1+0x7e4], R7 ;  /* 0x0007e40701007387 */ /* 0x0001e20000100800 */
[----:B------:R-:W-:-:S03]  /*eb00*/  IMAD R10, R4, 0x2e, RZ ;  /* 0x0000002e040a7824 */ /* 0x000fc600078e02ff */
[----:B------:R1:W-:Y:S01]  /*eb10*/  STL [R1+0x7d0], R8 ;  /* 0x0007d00801007387 */ /* 0x0003e20000100800 */
[-C--:B0-----:R-:W-:Y:S01]  /*eb20*/  IADD3 R7, P2, R5, R2.reuse, RZ ;  /* 0x0000000205077210 */ /* 0x081fe20007f5e0ff */
[C---:B------:R-:W-:Y:S02]  /*eb30*/  IMAD R6, R4.reuse, 0x19, RZ ;  /* 0x0000001904067824 */ /* 0x040fe400078e02ff */
[----:B------:R-:W-:Y:S02]  /*eb40*/  IMAD R5, R4, 0x68, RZ ;  /* 0x0000006804057824 */ /* 0x000fe400078e02ff */
[----:B------:R0:W-:Y:S01]  /*eb50*/  STL [R1+0x6cc], R7 ;  /* 0x0006cc0701007387 */ /* 0x0001e20000100800 */
[-C--:B-1----:R-:W-:Y:S02]  /*eb60*/  LEA.HI.X.SX32 R8, R6, R3.reuse, 0x1, P3 ;  /* 0x0000000306087211 */ /* 0x082fe400018f0eff */
[----:B0-----:R-:W-:Y:S02]  /*eb70*/  LEA.HI.X.SX32 R7, R9, R3, 0x1, P4 ;  /* 0x0000000309077211 */ /* 0x001fe400020f0eff */
[----:B------:R-:W-:-:S03]  /*eb80*/  IADD3 R9, P4, R10, R2, RZ ;  /* 0x000000020a097210 */ /* 0x000fc60007f9e0ff */
[----:B------:R0:W-:Y:S01]  /*eb90*/  STL [R1+0x718], R7 ;  /* 0x0007180701007387 */ /* 0x0001e20000100800 */
[----:B------:R-:W-:-:S03]  /*eba0*/  IMAD R11, R4, 0x2a, RZ ;  /* 0x0000002a040b7824 */ /* 0x000fc600078e02ff */
[----:B------:R-:W-:Y:S01]  /*ebb0*/  STL [R1+0x7f4], R9 ;  /* 0x0007f40901007387 */ /* 0x000fe20000100800 */
[----:B0-----:R-:W-:-:S03]  /*ebc0*/  IADD3 R7, P3, R5, R2, RZ ;  /* 0x0000000205077210 */ /* 0x001fc60007f7e0ff */
[----:B------:R-:W-:Y:S01]  /*ebd0*/  STL [R1+0x7e0], R8 ;  /* 0x0007e00801007387 */ /* 0x000fe20000100800 */
[----:B------:R-:W-:-:S03]  /*ebe0*/  IMAD R6, R4, 0x17, RZ ;  /* 0x0000001704067824 */ /* 0x000fc600078e02ff */
[----:B------:R0:W-:Y:S01]  /*ebf0*/  STL [R1+0x70c], R7 ;  /* 0x00070c0701007387 */ /* 0x0001e20000100800 */
[C---:B------:R-:W-:Y:S02]  /*ec00*/  IMAD R5, R4.reuse, 0x58, RZ ;  /* 0x0000005804057824 */ /* 0x040fe400078e02ff */
[----:B------:R-:W-:Y:S01]  /*ec10*/  IMAD R12, R4, 0x26, RZ ;  /* 0x00000026040c7824 */ /* 0x000fe200078e02ff */
[-C--:B0-----:R-:W-:Y:S02]  /*ec20*/  LEA.HI.X.SX32 R7, R10, R3.reuse, 0x1, P6 ;  /* 0x000000030a077211 */ /* 0x081fe400030f0eff */
[----:B------:R-:W-:Y:S02]  /*ec30*/  IADD3 R9, P6, R11, R2, RZ ;  /* 0x000000020b097210 */ /* 0x000fe40007fde0ff */
[----:B------:R-:W-:Y:S01]  /*ec40*/  LEA.HI.X.SX32 R8, R6, R3, 0x1, P4 ;  /* 0x0000000306087211 */ /* 0x000fe200020f0eff */
[----:B------:R0:W-:Y:S01]  /*ec50*/  STL [R1+0x738], R7 ;  /* 0x0007380701007387 */ /* 0x0001e20000100800 */
[----:B------:R-:W-:-:S03]  /*ec60*/  IMAD R6, R4, 0x15, RZ ;  /* 0x0000001504067824 */ /* 0x000fc600078e02ff */
[----:B------:R1:W-:Y:S01]  /*ec70*/  STL [R1+0x804], R9 ;  /* 0x0008040901007387 */ /* 0x0003e20000100800 */
[----:B0-----:R-:W-:-:S03]  /*ec80*/  IADD3 R7, P4, R5, R2, RZ ;  /* 0x0000000205077210 */ /* 0x001fc60007f9e0ff */
[----:B------:R0:W-:Y:S01]  /*ec90*/  STL [R1+0x7f0], R8 ;  /* 0x0007f00801007387 */ /* 0x0001e20000100800 */
[----:B------:R-:W-:Y:S01]  /*eca0*/  IMAD R5, R4, 0x48, RZ ;  /* 0x0000004804057824 */ /* 0x000fe200078e02ff */
[----:B-1----:R-:W-:Y:S02]  /*ecb0*/  LEA.HI.X.SX32 R9, R11, R3, 0x1, P5 ;  /* 0x000000030b097211 */ /* 0x002fe400028f0eff */
[----:B------:R1:W-:Y:S01]  /*ecc0*/  STL [R1+0x74c], R7 ;  /* 0x00074c0701007387 */ /* 0x0003e20000100800 */
[----:B0-----:R-:W-:-:S03]  /*ecd0*/  IADD3 R8, P5, R12, R2, RZ ;  /* 0x000000020c087210 */ /* 0x001fc60007fbe0ff */
[----:B------:R-:W-:Y:S01]  /*ece0*/  STL [R1+0x758], R9 ;  /* 0x0007580901007387 */ /* 0x000fe20000100800 */
[----:B-1----:R-:W-:-:S03]  /*ecf0*/  LEA.HI.X.SX32 R7, R6, R3, 0x1, P6 ;  /* 0x0000000306077211 */ /* 0x002fc600030f0eff */
[----:B------:R-:W-:Y:S01]  /*ed00*/  STL [R1+0x814], R8 ;  /* 0x0008140801007387 */ /* 0x000fe20000100800 */
[C---:B------:R-:W-:Y:S01]  /*ed10*/  IMAD R13, R4.reuse, 0x22, RZ ;  /* 0x00000022040d7824 */ /* 0x040fe200078e02ff */
[----:B------:R-:W-:Y:S02]  /*ed20*/  IADD3 R6, P6, R5, R2, RZ ;  /* 0x0000000205067210 */ /* 0x000fe40007fde0ff */
[----:B------:R0:W-:Y:S01]  /*ed30*/  STL [R1+0x800], R7 ;  /* 0x0008000701007387 */ /* 0x0001e20000100800 */
[----:B------:R-:W-:-:S03]  /*ed40*/  IMAD R5, R4, 0x13, RZ ;  /* 0x0000001304057824 */ /* 0x000fc600078e02ff */
[----:B------:R1:W-:Y:S01]  /*ed50*/  STL [R1+0x78c], R6 ;  /* 0x00078c0601007387 */ /* 0x0003e20000100800 */
[----:B0-----:R-:W-:Y:S02]  /*ed60*/  LEA.HI.X.SX32 R7, R12, R3, 0x1, P0 ;  /* 0x000000030c077211 */ /* 0x001fe400000f0eff */
[----:B------:R-:W-:Y:S01]  /*ed70*/  IADD3 R8, P0, R13, R2, RZ ;  /* 0x000000020d087210 */ /* 0x000fe20007f1e0ff */
[C---:B-1----:R-:W-:Y:S02]  /*ed80*/  IMAD R6, R4.reuse, 0x70, RZ ;  /* 0x0000007004067824 */ /* 0x042fe400078e02ff */
[----:B------:R0:W-:Y:S01]  /*ed90*/  STL [R1+0x778], R7 ;  /* 0x0007780701007387 */ /* 0x0001e20000100800 */
[----:B------:R-:W-:-:S03]  /*eda0*/  IMAD R14, R4, 0x3c, RZ ;  /* 0x0000003c040e7824 */ /* 0x000fc600078e02ff */
[----:B------:R1:W-:Y:S01]  /*edb0*/  STL [R1+0x824], R8 ;  /* 0x0008240801007387 */ /* 0x0003e20000100800 */
[C---:B------:R-:W-:Y:S01]  /*edc0*/  IMAD R15, R4.reuse, 0x1e, RZ ;  /* 0x0000001e040f7824 */ /* 0x040fe200078e02ff */
[----:B0-----:R-:W-:Y:S01]  /*edd0*/  LEA.HI.X.SX32 R7, R5, R3, 0x1, P5 ;  /* 0x0000000305077211 */ /* 0x001fe200028f0eff */
[----:B------:R-:W-:Y:S01]  /*ede0*/  IMAD R5, R4, 0x11, RZ ;  /* 0x0000001104057824 */ /* 0x000fe200078e02ff */
[----:B-1----:R-:W-:-:S03]  /*edf0*/  IADD3 R8, P5, R6, R2, RZ ;  /* 0x0000000206087210 */ /* 0x002fc60007fbe0ff */
[----:B------:R0:W-:Y:S01]  /*ee00*/  STL [R1+0x810], R7 ;  /* 0x0008100701007387 */ /* 0x0001e20000100800 */
[-C--:B------:R-:W-:Y:S02]  /*ee10*/  LEA.HI.X.SX32 R6, R13, R3.reuse, 0x1, P1 ;  /* 0x000000030d067211 */ /* 0x080fe400008f0eff */
[----:B------:R-:W-:Y:S01]  /*ee20*/  LEA.HI.X.SX32 R5, R5, R3, 0x1, P0 ;  /* 0x0000000305057211 */ /* 0x000fe200000f0eff */
[----:B------:R1:W-:Y:S01]  /*ee30*/  STL [R1+0x6ec], R8 ;  /* 0x0006ec0801007387 */ /* 0x0003e20000100800 */
[----:B0-----:R-:W-:-:S03]  /*ee40*/  IADD3 R7, P1, R14, R2, RZ ;  /* 0x000000020e077210 */ /* 0x001fc60007f3e0ff */
[----:B------:R0:W-:Y:S01]  /*ee50*/  STL [R1+0x798], R6 ;  /* 0x0007980601007387 */ /* 0x0001e20000100800 */
[----:B-1----:R-:W-:-:S03]  /*ee60*/  IADD3 R8, P0, R15, R2, RZ ;  /* 0x000000020f087210 */ /* 0x002fc60007f1e0ff */
[----:B------:R1:W-:Y:S01]  /*ee70*/  STL [R1+0x7bc], R7 ;  /* 0x0007bc0701007387 */ /* 0x0003e20000100800 */
[C---:B------:R-:W-:Y:S02]  /*ee80*/  IMAD R16, R4.reuse, 0x34, RZ ;  /* 0x0000003404107824 */ /* 0x040fe400078e02ff */
[----:B0-----:R-:W-:Y:S01]  /*ee90*/  IMAD R6, R4, 0x50, RZ ;  /* 0x0000005004067824 */ /* 0x001fe200078e02ff */
[----:B------:R0:W-:Y:S01]  /*eea0*/  STL [R1+0x820], R5 ;  /* 0x0008200501007387 */ /* 0x0001e20000100800 */
[----:B-1----:R-:W-:-:S03]  /*eeb0*/  LEA.HI.X.SX32 R7, R14, R3, 0x1, P2 ;  /* 0x000000030e077211 */ /* 0x002fc600010f0eff */
[----:B------:R1:W-:Y:S01]  /*eec0*/  STL [R1+0x834], R8 ;  /* 0x0008340801007387 */ /* 0x0003e20000100800 */
[----:B------:R-:W-:-:S03]  /*eed0*/  IMAD R17, R4, 0x1a, RZ ;  /* 0x0000001a04117824 */ /* 0x000fc600078e02ff */
[----:B------:R2:W-:Y:S01]  /*eee0*/  STL [R1+0x6c8], R7 ;  /* 0x0006c80701007387 */ /* 0x0005e20000100800 */
[----:B0-----:R-:W-:Y:S01]  /*eef0*/  IMAD R5, R4, 0xf, RZ ;  /* 0x0000000f04057824 */ /* 0x001fe200078e02ff */
[-C--:B-1----:R-:W-:Y:S02]  /*ef00*/  IADD3 R8, P2, R6, R2.reuse, RZ ;  /* 0x0000000206087210 */ /* 0x082fe40007f5e0ff */
[-C--:B------:R-:W-:Y:S02]  /*ef10*/  LEA.HI.X.SX32 R6, R15, R3.reuse, 0x1, P1 ;  /* 0x000000030f067211 */ /* 0x080fe400008f0eff */
[----:B--2---:R-:W-:Y:S01]  /*ef20*/  IADD3 R7, P1, R16, R2, RZ ;  /* 0x0000000210077210 */ /* 0x004fe20007f3e0ff */
[----:B------:R0:W-:Y:S01]  /*ef30*/  STL [R1+0x76c], R8 ;  /* 0x00076c0801007387 */ /* 0x0001e20000100800 */
[----:B------:R-:W-:-:S03]  /*ef40*/  LEA.HI.X.SX32 R5, R5, R3, 0x1, P0 ;  /* 0x0000000305057211 */ /* 0x000fc600000f0eff */
[----:B------:R1:W-:Y:S01]  /*ef50*/  STL [R1+0x7b8], R6 ;  /* 0x0007b80601007387 */ /* 0x0003e20000100800 */
[----:B------:R-:W-:-:S03]  /*ef60*/  IMAD R18, R4, 0x2c, RZ ;  /* 0x0000002c04127824 */ /* 0x000fc600078e02ff */
[----:B------:R2:W-:Y:S01]  /*ef70*/  STL [R1+0x7dc], R7 ;  /* 0x0007dc0701007387 */ /* 0x0005e20000100800 */
[----:B0-----:R-:W-:Y:S01]  /*ef80*/  IADD3 R8, P0, R17, R2, RZ ;  /* 0x0000000211087210 */ /* 0x001fe20007f1e0ff */
[----:B-1----:R-:W-:Y:S02]  /*ef90*/  IMAD R6, R4, 0x60, RZ ;  /* 0x0000006004067824 */ /* 0x002fe400078e02ff */
[----:B------:R0:W-:Y:S01]  /*efa0*/  STL [R1+0x830], R5 ;  /* 0x0008300501007387 */ /* 0x0001e20000100800 */
[----:B--2---:R-:W-:-:S03]  /*efb0*/  LEA.HI.X.SX32 R7, R16, R3, 0x1, P3 ;  /* 0x0000000310077211 */ /* 0x004fc600018f0eff */
[----:B------:R1:W-:Y:S01]  /*efc0*/  STL [R1+0x844], R8 ;  /* 0x0008440801007387 */ /* 0x0003e20000100800 */
[----:B------:R-:W-:-:S03]  /*efd0*/  IMAD R19, R4, 0x16, RZ ;  /* 0x0000001604137824 */ /* 0x000fc600078e02ff */
[----:B------:R2:W-:Y:S01]  /*efe0*/  STL [R1+0x708], R7 ;  /* 0x0007080701007387 */ /* 0x0005e20000100800 */
[----:B0-----:R-:W-:Y:S01]  /*eff0*/  IMAD R5, R4, 0xd, RZ ;  /* 0x0000000d04057824 */ /* 0x001fe200078e02ff */
[-C--:B-1----:R-:W-:Y:S02]  /*f000*/  IADD3 R8, P3, R6, R2.reuse, RZ ;  /* 0x0000000206087210 */ /* 0x082fe40007f7e0ff */
[-C--:B--2---:R-:W-:Y:S02]  /*f010*/  LEA.HI.X.SX32 R7, R17, R3.reuse, 0x1, P1 ;  /* 0x0000000311077211 */ /* 0x084fe400008f0eff */
[----:B------:R-:W-:Y:S01]  /*f020*/  IADD3 R6, P1, R18, R2, RZ ;  /* 0x0000000212067210 */ /* 0x000fe20007f3e0ff */
[----:B------:R-:W-:Y:S01]  /*f030*/  STL [R1+0x72c], R8 ;  /* 0x00072c0801007387 */ /* 0x000fe20000100800 */
[----:B------:R-:W-:Y:S01]  /*f040*/  LEA.HI.X.SX32 R5, R5, R3, 0x1, P0 ;  /* 0x0000000305057211 */ /* 0x000fe200000f0eff */
[C---:B------:R-:W-:Y:S02]  /*f050*/  IMAD R20, R4.reuse, 0x24, RZ ;  /* 0x0000002404147824 */ /* 0x040fe400078e02ff */
[----:B------:R0:W-:Y:S01]  /*f060*/  STL [R1+0x7d8], R7 ;  /* 0x0007d80701007387 */ /* 0x0001e20000100800 */
[----:B------:R-:W-:-:S03]  /*f070*/  IMAD R21, R4, 0x12, RZ ;  /* 0x0000001204157824 */ /* 0x000fc600078e02ff */
[----:B------:R1:W-:Y:S01]  /*f080*/  STL [R1+0x7fc], R6 ;  /* 0x0007fc0601007387 */ /* 0x0003e20000100800 */
[----:B0-----:R-:W-:-:S03]  /*f090*/  IADD3 R7, P0, R19, R2, RZ ;  /* 0x0000000213077210 */ /* 0x001fc60007f1e0ff */
[----:B------:R0:W-:Y:S01]  /*f0a0*/  STL [R1+0x840], R5 ;  /* 0x0008400501007387 */ /* 0x0001e20000100800 */
[----:B-1----:R-:W-:-:S03]  /*f0b0*/  LEA.HI.X.SX32 R6, R18, R3, 0x1, P4 ;  /* 0x0000000312067211 */ /* 0x002fc600020f0eff */
[----:B------:R1:W-:Y:S01]  /*f0c0*/  STL [R1+0x854], R7 ;  /* 0x0008540701007387 */ /* 0x0003e20000100800 */
[-C--:B------:R-:W-:Y:S01]  /*f0d0*/  IADD3 R8, P4, R20, R2.reuse, RZ ;  /* 0x0000000214087210 */ /* 0x080fe20007f9e0ff */
[C---:B------:R-:W-:Y:S02]  /*f0e0*/  IMAD R22, R4.reuse, 0x38, RZ ;  /* 0x0000003804167824 */ /* 0x040fe400078e02ff */
[----:B------:R2:W-:Y:S01]  /*f0f0*/  STL [R1+0x748], R6 ;  /* 0x0007480601007387 */ /* 0x0005e20000100800 */
[----:B0-----:R-:W-:Y:S01]  /*f100*/  IMAD R5, R4, 0xb, RZ ;  /* 0x0000000b04057824 */ /* 0x001fe200078e02ff */
[----:B-1----:R-:W-:Y:S02]  /*f110*/  LEA.HI.X.SX32 R7, R19, R3, 0x1, P1 ;  /* 0x0000000313077211 */ /* 0x002fe400008f0eff */
[----:B------:R-:W-:Y:S01]  /*f120*/  STL [R1+0x81c], R8 ;  /* 0x00081c0801007387 */ /* 0x000fe20000100800 */
[----:B--2---:R-:W-:-:S03]  /*f130*/  IADD3 R6, P1, R21, R2, RZ ;  /* 0x0000000215067210 */ /* 0x004fc60007f3e0ff */
[----:B------:R0:W-:Y:S01]  /*f140*/  STL [R1+0x7f8], R7 ;  /* 0x0007f80701007387 */ /* 0x0001e20000100800 */
[----:B------:R-:W-:Y:S01]  /*f150*/  LEA.HI.X.SX32 R5, R5, R3, 0x1, P0 ;  /* 0x0000000305057211 */ /* 0x000fe200000f0eff */
[----:B------:R-:W-:Y:S02]  /*f160*/  IMAD R23, R4, 0x1c, RZ ;  /* 0x0000001c04177824 */ /* 0x000fe400078e02ff */
[----:B------:R1:W-:Y:S01]  /*f170*/  STL [R1+0x864], R6 ;  /* 0x0008640601007387 */ /* 0x0003e20000100800 */
[----:B0-----:R-:W-:-:S03]  /*f180*/  IADD3 R7, P0, R22, R2, RZ ;  /* 0x0000000216077210 */ /* 0x001fc60007f1e0ff */
[----:B------:R0:W-:Y:S01]  /*f190*/  STL [R1+0x850], R5 ;  /* 0x0008500501007387 */ /* 0x0001e20000100800 */
[----:B-1----:R-:W-:-:S03]  /*f1a0*/  LEA.HI.X.SX32 R6, R20, R3, 0x1, P6 ;  /* 0x0000000314067211 */ /* 0x002fc600030f0eff */
[----:B------:R1:W-:Y:S01]  /*f1b0*/  STL [R1+0x7cc], R7 ;  /* 0x0007cc0701007387 */ /* 0x0003e20000100800 */
[----:B------:R-:W-:-:S03]  /*f1c0*/  IMAD R24, R4, 0xe, RZ ;  /* 0x0000000e04187824 */ /* 0x000fc600078e02ff */
[----:B------:R2:W-:Y:S01]  /*f1d0*/  STL [R1+0x788], R6 ;  /* 0x0007880601007387 */ /* 0x0005e20000100800 */
[C---:B------:R-:W-:Y:S02]  /*f1e0*/  IMAD R25, R4.reuse, 0x28, RZ ;  /* 0x0000002804197824 */ /* 0x040fe400078e02ff */
[----:B0-----:R-:W-:Y:S01]  /*f1f0*/  IMAD R5, R4, 0x9, RZ ;  /* 0x0000000904057824 */ /* 0x001fe200078e02ff */
[----:B-1----:R-:W-:Y:S02]  /*f200*/  IADD3 R7, P6, R23, R2, RZ ;  /* 0x0000000217077210 */ /* 0x002fe40007fde0ff */
[----:B--2---:R-:W-:-:S03]  /*f210*/  LEA.HI.X.SX32 R6, R21, R3, 0x1, P4 ;  /* 0x0000000315067211 */ /* 0x004fc600020f0eff */
[----:B------:R0:W-:Y:S01]  /*f220*/  STL [R1+0x83c], R7 ;  /* 0x00083c0701007387 */ /* 0x0001e20000100800 */
[-C--:B------:R-:W-:Y:S01]  /*f230*/  IADD3 R8, P4, R24, R2.reuse, RZ ;  /* 0x0000000218087210 */ /* 0x080fe20007f9e0ff */
[C---:B------:R-:W-:Y:S02]  /*f240*/  IMAD R26, R4.reuse, 0x14, RZ ;  /* 0x00000014041a7824 */ /* 0x040fe400078e02ff */
[----:B------:R1:W-:Y:S01]  /*f250*/  STL [R1+0x818], R6 ;  /* 0x0008180601007387 */ /* 0x0003e20000100800 */
[----:B------:R-:W-:Y:S01]  /*f260*/  IMAD R27, R4, 0xa, RZ ;  /* 0x0000000a041b7824 */ /* 0x000fe200078e02ff */
[----:B0-----:R-:W-:Y:S02]  /*f270*/  LEA.HI.X.SX32 R7, R5, R3, 0x1, P1 ;  /* 0x0000000305077211 */ /* 0x001fe400008f0eff */
[----:B------:R-:W-:Y:S01]  /*f280*/  STL [R1+0x874], R8 ;  /* 0x0008740801007387 */ /* 0x000fe20000100800 */
[----:B-1----:R-:W-:-:S03]  /*f290*/  IADD3 R6, P1, R25, R2, RZ ;  /* 0x0000000219067210 */ /* 0x002fc60007f3e0ff */
[----:B------:R0:W-:Y:S01]  /*f2a0*/  STL [R1+0x860], R7 ;  /* 0x0008600701007387 */ /* 0x0001e20000100800 */
[----:B------:R-:W-:-:S03]  /*f2b0*/  LEA.HI.X.SX32 R5, R22, R3, 0x1, P5 ;  /* 0x0000000316057211 */ /* 0x000fc600028f0eff */
[----:B------:R1:W-:Y:S01]  /*f2c0*/  STL [R1+0x80c], R6 ;  /* 0x00080c0601007387 */ /* 0x0003e20000100800 */
[----:B0-----:R-:W-:-:S03]  /*f2d0*/  IADD3 R7, P5, R26, R2, RZ ;  /* 0x000000021a077210 */ /* 0x001fc60007fbe0ff */
[----:B------:R0:W-:Y:S01]  /*f2e0*/  STL [R1+0x6e8], R5 ;  /* 0x0006e80501007387 */ /* 0x0001e20000100800 */
[----:B-1----:R-:W-:Y:S02]  /*f2f0*/  LEA.HI.X.SX32 R6, R23, R3, 0x1, P0 ;  /* 0x0000000317067211 */ /* 0x002fe400000f0eff */
[----:B------:R-:W-:Y:S01]  /*f300*/  IADD3 R8, P0, R27, R2, RZ ;  /* 0x000000021b087210 */ /* 0x000fe20007f1e0ff */
[----:B------:R1:W-:Y:S01]  /*f310*/  STL [R1+0x85c], R7 ;  /* 0x00085c0701007387 */ /* 0x0003e20000100800 */
[----:B0-----:R-:W-:-:S03]  /*f320*/  IMAD R5, R4, 0x30, RZ ;  /* 0x0000003004057824 */ /* 0x001fc600078e02ff */
[----:B------:R0:W-:Y:S04]  /*f330*/  STL [R1+0x7c8], R6 ;  /* 0x0007c80601007387 */ /* 0x0001e80000100800 */
[----:B------:R2:W-:Y:S01]  /*f340*/  STL [R1+0x884], R8 ;  /* 0x0008840801007387 */ /* 0x0005e20000100800 */
[----:B-1----:R-:W-:Y:S02]  /*f350*/  LEA.HI.X.SX32 R7, R24, R3, 0x1, P6 ;  /* 0x0000000318077211 */ /* 0x002fe400030f0eff */
[----:B------:R-:W-:Y:S01]  /*f360*/  IADD3 R9, P6, R5, R2, RZ ;  /* 0x0000000205097210 */ /* 0x000fe20007fde0ff */
[C---:B0-----:R-:W-:Y:S02]  /*f370*/  IMAD R6, R4.reuse, 0x7, RZ ;  /* 0x0000000704067824 */ /* 0x041fe400078e02ff */
[----:B------:R0:W-:Y:S01]  /*f380*/  STL [R1+0x838], R7 ;  /* 0x0008380701007387 */ /* 0x0001e20000100800 */
[----:B--2---:R-:W-:-:S03]  /*f390*/  IMAD R8, R4, 0x18, RZ ;  /* 0x0000001804087824 */ /* 0x004fc600078e02ff */
[----:B------:R1:W-:Y:S01]  /*f3a0*/  STL [R1+0x7ec], R9 ;  /* 0x0007ec0901007387 */ /* 0x0003e20000100800 */
[-C--:B0-----:R-:W-:Y:S01]  /*f3b0*/  LEA.HI.X.SX32 R7, R6, R3.reuse, 0x1, P4 ;  /* 0x0000000306077211 */ /* 0x081fe200020f0eff */
[----:B------:R-:W-:Y:S01]  /*f3c0*/  IMAD R6, R4, 0xc, RZ ;  /* 0x0000000c04067824 */ /* 0x000fe200078e02ff */
[-C--:B------:R-:W-:Y:S02]  /*f3d0*/  IADD3 R10, P4, R8, R2.reuse, RZ ;  /* 0x00000002080a7210 */ /* 0x080fe40007f9e0ff */
[----:B-1----:R-:W-:Y:S01]  /*f3e0*/  LEA.HI.X.SX32 R9, R25, R3, 0x1, P2 ;  /* 0x0000000319097211 */ /* 0x002fe200010f0eff */
[----:B------:R0:W-:Y:S01]  /*f3f0*/  STL [R1+0x870], R7 ;  /* 0x0008700701007387 */ /* 0x0001e20000100800 */
[----:B------:R-:W-:-:S03]  /*f400*/  IADD3 R11, P2, R6, R2, RZ ;  /* 0x00000002060b7210 */ /* 0x000fc60007f5e0ff */
[----:B------:R1:W-:Y:S04]  /*f410*/  STL [R1+0x84c], R10 ;  /* 0x00084c0a01007387 */ /* 0x0003e80000100800 */
[----:B------:R2:W-:Y:S01]  /*f420*/  STL [R1+0x768], R9 ;  /* 0x0007680901007387 */ /* 0x0005e20000100800 */
[----:B0-----:R-:W-:Y:S01]  /*f430*/  IMAD R7, R4, 0x6, RZ ;  /* 0x0000000604077824 */ /* 0x001fe200078e02ff */
[-C--:B-1----:R-:W-:Y:S02]  /*f440*/  LEA.HI.X.SX32 R10, R26, R3.reuse, 0x1, P1 ;  /* 0x000000031a0a7211 */ /* 0x082fe400008f0eff */
[----:B------:R0:W-:Y:S02]  /*f450*/  STL [R1+0x87c], R11 ;  /* 0x00087c0b01007387 */ /* 0x0001e40000100800 */
[----:B------:R-:W-:Y:S01]  /*f460*/  IADD3 R12, P1, R7, R2, RZ ;  /* 0x00000002070c7210 */ /* 0x000fe20007f3e0ff */
[----:B--2---:R-:W-:Y:S01]  /*f470*/  IMAD R9, R4, 0x5, RZ ;  /* 0x0000000504097824 */ /* 0x004fe200078e02ff */
[----:B------:R1:W-:Y:S04]  /*f480*/  STL [R1+0x808], R10 ;  /* 0x0008080a01007387 */ /* 0x0003e80000100800 */
[----:B------:R-:W-:-:S02]  /*f490*/  LEA.HI.X.SX32 R9, R9, R3, 0x1, P0 ;  /* 0x0000000309097211 */ /* 0x000fc400000f0eff */
[----:B0-----:R-:W-:Y:S01]  /*f4a0*/  LEA.HI.X.SX32 R11, R27, R3, 0x1, P5 ;  /* 0x000000031b0b7211 */ /* 0x001fe200028f0eff */
[----:B------:R-:W-:Y:S01]  /*f4b0*/  STL [R1+0x894], R12 ;  /* 0x0008940c01007387 */ /* 0x000fe20000100800 */
[----:B-1----:R-:W-:-:S03]  /*f4c0*/  LEA R10, P5, R4, R2, 0x6 ;  /* 0x00000002040a7211 */ /* 0x002fc600078a30ff */
[----:B------:R0:W-:Y:S04]  /*f4d0*/  STL [R1+0x858], R11 ;  /* 0x0008580b01007387 */ /* 0x0001e80000100800 */
[----:B------:R1:W-:Y:S04]  /*f4e0*/  STL [R1+0x7ac], R10 ;  /* 0x0007ac0a01007387 */ /* 0x0003e80000100800 */
[----:B------:R2:W-:Y:S01]  /*f4f0*/  STL [R1+0x880], R9 ;  /* 0x0008800901007387 */ /* 0x0005e20000100800 */
[----:B0-----:R-:W-:Y:S02]  /*f500*/  LEA R11, P0, R4, R2, 0x5 ;  /* 0x00000002040b7211 */ /* 0x001fe400078028ff */
[----:B-1----:R-:W-:-:S03]  /*f510*/  LEA.HI.X.SX32 R10, R5, R3, 0x1, P3 ;  /* 0x00000003050a7211 */ /* 0x002fc600018f0eff */
[----:B------:R-:W-:Y:S01]  /*f520*/  STL [R1+0x82c], R11 ;  /* 0x00082c0b01007387 */ /* 0x000fe20000100800 */
[----:B--2---:R-:W-:-:S03]  /*f530*/  LEA R9, P3, R4, R2, 0x4 ;  /* 0x0000000204097211 */ /* 0x004fc600078620ff */
[----:B------:R0:W-:Y:S01]  /*f540*/  STL [R1+0x728], R10 ;  /* 0x0007280a01007387 */ /* 0x0001e20000100800 */
[----:B------:R-:W-:-:S03]  /*f550*/  IMAD.SHL.U32 R5, R4, 0x2, RZ ;  /* 0x0000000204057824 */ /* 0x000fc600078e00ff */
[----:B------:R1:W-:Y:S01]  /*f560*/  STL [R1+0x86c], R9 ;  /* 0x00086c0901007387 */ /* 0x0003e20000100800 */
[----:B0-----:R-:W-:Y:S02]  /*f570*/  LEA.HI.X.SX32 R10, R8, R3, 0x1, P6 ;  /* 0x00000003080a7211 */ /* 0x001fe400030f0eff */
[----:B-1----:R-:W-:-:S03]  /*f580*/  LEA R9, P6, R4, R2, 0x3 ;  /* 0x0000000204097211 */ /* 0x002fc600078c18ff */
[----:B------:R-:W-:Y:S01]  /*f590*/  STL [R1+0x7e8], R10 ;  /* 0x0007e80a01007387 */ /* 0x000fe20000100800 */
[----:B------:R-:W-:-:S03]  /*f5a0*/  LEA.HI.X.SX32 R8, R6, R3, 0x1, P4 ;  /* 0x0000000306087211 */ /* 0x000fc600020f0eff */
[----:B------:R0:W-:Y:S04]  /*f5b0*/  STL [R1+0x88c], R9 ;  /* 0x00088c0901007387 */ /* 0x0001e80000100800 */
[----:B------:R1:W-:Y:S01]  /*f5c0*/  STL [R1+0x848], R8 ;  /* 0x0008480801007387 */ /* 0x0003e20000100800 */
[----:B0-----:R-:W-:Y:S02]  /*f5d0*/  IADD3 R9, P4, R5, R2, RZ ;  /* 0x0000000205097210 */ /* 0x001fe40007f9e0ff */
[----:B-1----:R-:W-:-:S03]  /*f5e0*/  LEA.HI.X.SX32 R8, R7, R3, 0x1, P2 ;  /* 0x0000000307087211 */ /* 0x002fc600010f0eff */
[----:B------:R0:W-:Y:S01]  /*f5f0*/  STL [R1+0x8a4], R9 ;  /* 0x0008a40901007387 */ /* 0x0001e20000100800 */
[----:B------:R-:W-:-:S03]  /*f600*/  LEA R7, P2, R4, R2, 0x2 ;  /* 0x0000000204077211 */ /* 0x000fc600078410ff */
[----:B------:R-:W2:Y:S01]  /*f610*/  LDL.LU R2, [R1+0xce8] ;  /* 0x000ce80001027983 */ /* 0x000ea20000300800 */
[----:B------:R-:W-:-:S05]  /*f620*/  IMAD R6, R4, 0x3, RZ ;  /* 0x0000000304067824 */ /* 0x000fca00078e02ff */
[----:B------:R-:W-:Y:S01]  /*f630*/  LEA.HI.X.SX32 R6, R6, R3, 0x1, P1 ;  /* 0x0000000306067211 */ /* 0x000fe200008f0eff */
[----:B------:R1:W-:Y:S01]  /*f640*/  STL [R1+0x878], R8 ;  /* 0x0008780801007387 */ /* 0x0003e20000100800 */
[----:B0-----:R-:W-:-:S03]  /*f650*/  IMAD.SHL.U32 R9, R4, 0x20, RZ ;  /* 0x0000002004097824 */ /* 0x001fc600078e00ff */
[----:B------:R0:W-:Y:S04]  /*f660*/  STL [R1+0x89c], R7 ;  /* 0x00089c0701007387 */ /* 0x0001e80000100800 */
[----:B------:R3:W-:Y:S01]  /*f670*/  STL [R1+0x890], R6 ;  /* 0x0008900601007387 */ /* 0x0007e20000100800 */
[C---:B-1----:R-:W-:Y:S02]  /*f680*/  IMAD.SHL.U32 R8, R4.reuse, 0x10, RZ ;  /* 0x0000001004087824 */ /* 0x042fe400078e00ff */
[C---:B0-----:R-:W-:Y:S02]  /*f690*/  IMAD.SHL.U32 R7, R4.reuse, 0x8, RZ ;  /* 0x0000000804077824 */ /* 0x041fe400078e00ff */
[----:B---3--:R-:W-:Y:S01]  /*f6a0*/  IMAD.SHL.U32 R6, R4, 0x4, RZ ;  /* 0x0000000404067824 */ /* 0x008fe200078e00ff */
[----:B------:R-:W-:-:S02]  /*f6b0*/  LEA.HI.X.SX32 R9, R9, R3, 0x1, P5 ;  /* 0x0000000309097211 */ /* 0x000fc400028f0eff */
[-C--:B------:R-:W-:Y:S02]  /*f6c0*/  LEA.HI.X.SX32 R8, R8, R3.reuse, 0x1, P0 ;  /* 0x0000000308087211 */ /* 0x080fe400000f0eff */
[-C--:B------:R-:W-:Y:S02]  /*f6d0*/  LEA.HI.X.SX32 R7, R7, R3.reuse, 0x1, P3 ;  /* 0x0000000307077211 */ /* 0x080fe400018f0eff */
[-C--:B------:R-:W-:Y:S02]  /*f6e0*/  LEA.HI.X.SX32 R6, R6, R3.reuse, 0x1, P6 ;  /* 0x0000000306067211 */ /* 0x080fe400030f0eff */
[-C--:B------:R-:W-:Y:S02]  /*f6f0*/  LEA.HI.X.SX32 R4, R4, R3.reuse, 0x1, P4 ;  /* 0x0000000304047211 */ /* 0x080fe400020f0eff */
[----:B------:R-:W-:Y:S02]  /*f700*/  LEA.HI.X.SX32 R3, R5, R3, 0x1, P2 ;  /* 0x0000000305037211 */ /* 0x000fe400010f0eff */
[----:B------:R-:W0:Y:S04]  /*f710*/  S2R R5, SR_TID.X ;  /* 0x0000000000057919 */ /* 0x000e280000002100 */
[----:B------:R-:W-:Y:S04]  /*f720*/  STL [R1+0x7a8], R9 ;  /* 0x0007a80901007387 */ /* 0x000fe80000100800 */
[----:B------:R-:W-:Y:S04]  /*f730*/  STL [R1+0x828], R8 ;  /* 0x0008280801007387 */ /* 0x000fe80000100800 */
[----:B------:R-:W-:Y:S04]  /*f740*/  STL [R1+0x868], R7 ;  /* 0x0008680701007387 */ /* 0x000fe80000100800 */
[----:B------:R-:W-:Y:S04]  /*f750*/  STL [R1+0x888], R6 ;  /* 0x0008880601007387 */ /* 0x000fe80000100800 */
[----:B------:R-:W-:Y:S04]  /*f760*/  STL [R1+0x8a0], R4 ;  /* 0x0008a00401007387 */ /* 0x000fe80000100800 */
[----:B------:R-:W-:Y:S04]  /*f770*/  STL [R1+0x448], RZ ;  /* 0x000448ff01007387 */ /* 0x000fe80000100800 */
[----:B------:R1:W-:Y:S04]  /*f780*/  STL [R1+0x898], R3 ;  /* 0x0008980301007387 */ /* 0x0003e80000100800 */
[----:B------:R-:W-:Y:S04]  /*f790*/  STL [R1+0x44c], RZ ;  /* 0x00044cff01007387 */ /* 0x000fe80000100800 */
[----:B------:R-:W-:Y:S04]  /*f7a0*/  STL [R1+0x240], RZ ;  /* 0x000240ff01007387 */ /* 0x000fe80000100800 */
[----:B------:R-:W-:Y:S04]  /*f7b0*/  STL [R1+0x244], RZ ;  /* 0x000244ff01007387 */ /* 0x000fe80000100800 */
[----:B------:R-:W-:Y:S04]  /*f7c0*/  STL [R1+0x248], RZ ;  /* 0x000248ff01007387 */ /* 0x000fe80000100800 */
[----:B------:R-:W-:Y:S01]  /*f7d0*/  STL [R1+0x24c], RZ ;  /* 0x00024cff01007387 */ /* 0x000fe20000100800 */
[----:B0-----:R-:W-:-:S03]  /*f7e0*/  LOP3.LUT R5, R5, 0x7f, RZ, 0xc0, !PT ;  /* 0x0000007f05057812 */ /* 0x001fc600078ec0ff */
[----:B------:R-:W-:Y:S04]  /*f7f0*/  STL [R1+0x220], RZ ;  /* 0x000220ff01007387 */ /* 0x000fe80000100800 */
[----:B------:R-:W-:Y:S04]  /*f800*/  STL [R1+0x224], RZ ;  /* 0x000224ff01007387 */ /* 0x000fe80000100800 */
[----:B------:R-:W-:Y:S04]  /*f810*/  STL [R1+0x228], RZ ;  /* 0x000228ff01007387 */ /* 0x000fe80000100800 */
[----:B------:R-:W-:Y:S04]  /*f820*/  STL [R1+0x22c], RZ ;  /* 0x00022cff01007387 */ /* 0x000fe80000100800 */
[----:B------:R-:W-:Y:S01]  /*f830*/  STL [R1+0x430], RZ ;  /* 0x000430ff01007387 */ /* 0x000fe20000100800 */
[----:B------:R-:W-:-:S03]  /*f840*/  IMAD.SHL.U32 R5, R5, 0x2, RZ ;  /* 0x0000000205057824 */ /* 0x000fc600078e00ff */
[----:B------:R-:W-:Y:S04]  /*f850*/  STL [R1+0x434], RZ ;  /* 0x000434ff01007387 */ /* 0x000fe80000100800 */
[----:B------:R-:W-:Y:S04]  /*f860*/  STL [R1+0x438], RZ ;  /* 0x000438ff01007387 */ /* 0x000fe80000100800 */
[----:B------:R-:W-:Y:S04]  /*f870*/  STL [R1+0x43c], RZ ;  /* 0x00043cff01007387 */ /* 0x000fe80000100800 */
[----:B------:R-:W-:Y:S04]  /*f880*/  STL [R1+0x210], RZ ;  /* 0x000210ff01007387 */ /* 0x000fe80000100800 */
[----:B------:R-:W-:Y:S01]  /*f890*/  STL [R1+0x214], RZ ;  /* 0x000214ff01007387 */ /* 0x000fe20000100800 */
[----:B-1----:R-:W-:-:S03]  /*f8a0*/  LOP3.LUT R3, R5, 0x20, RZ, 0x3c, !PT ;  /* 0x0000002005037812 */ /* 0x002fc600078e3cff */
[----:B------:R-:W-:Y:S01]  /*f8b0*/  STL [R1+0x218], RZ ;  /* 0x000218ff01007387 */ /* 0x000fe20000100800 */
[----:B------:R-:W-:-:S03]  /*f8c0*/  LOP3.LUT R3, R5, 0x50, RZ, 0x3c, !PT ;  /* 0x0000005005037812 */ /* 0x000fc600078e3cff */
        /* <DEDUP_REMOVED lines=10> */
[----:B------:R-:W-:Y:S04]  /*f970*/  STL [R1+0xd0], RZ ;  /* 0x0000d0ff01007387 */ /* 0x000fe80000100800 */
[----:B------:R-:W-:Y:S04]  /*f980*/  STL [R1+0xd4], RZ ;  /* 0x0000d4ff01007387 */ /* 0x000fe80000100800 */
[----:B------:R-:W-:Y:S04]  /*f990*/  STL [R1+0xd8], RZ ;  /* 0x0000d8ff01007387 */ /* 0x000fe80000100800 */
[----:B------:R-:W-:Y:S01]  /*f9a0*/  STL [R1+0xdc], RZ ;  /* 0x0000dcff01007387 */ /* 0x000fe20000100800 */
[----:B------:R-:W-:-:S02]  /*f9b0*/  ULDC UR4, c[0x0][0x18c] ;  /* 0x0000630000047ab9 */ /* 0x000fc40000000800 */
[----:B------:R-:W-:-:S04]  /*f9c0*/  USHF.L.U32 UR4, UR4, 0x6, URZ ;  /* 0x0000000604047899 */ /* 0x000fc8000800063f */
[----:B------:R-:W-:Y:S02]  /*f9d0*/  USHF.R.S32.HI UR5, URZ, 0x1f, UR4 ;  /* 0x0000001f3f057899 */ /* 0x000fe40008011404 */
[----:B------:R-:W-:Y:S02]  /*f9e0*/  USHF.L.U32 UR8, UR4, 0x1, URZ ;  /* 0x0000000104087899 */ /* 0x000fe4000800063f */
[----:B------:R-:W-:Y:S01]  /*f9f0*/  USHF.L.U64.HI UR5, UR4, 0x1, UR5 ;  /* 0x0000000104057899 */ /* 0x000fe20008010205 */
[C---:B--2---:R-:W-:Y:S02]  /*fa00*/  LOP3.LUT R3, R2.reuse, 0x20, RZ, 0x3c, !PT ;  /* 0x0000002002037812 */ /* 0x044fe400078e3cff */
[----:B------:R-:W-:-:S03]  /*fa10*/  LOP3.LUT R5, R2, 0x40, RZ, 0x3c, !PT ;  /* 0x0000004002057812 */ /* 0x000fc600078e3cff */
[----:B------:R0:W-:Y:S01]  /*fa20*/  STL [R1+0xcac], R3 ;  /* 0x000cac0301007387 */ /* 0x0001e20000100800 */
[----:B------:R-:W-:-:S03]  /*fa30*/  LOP3.LUT R4, R2, 0x60, RZ, 0x3c, !PT ;  /* 0x0000006002047812 */ /* 0x000fc600078e3cff */
[----:B------:R1:W-:Y:S01]  /*fa40*/  STL [R1+0xca8], R5 ;  /* 0x000ca80501007387 */ /* 0x0003e20000100800 */
[C---:B------:R-:W-:Y:S02]  /*fa50*/  LOP3.LUT R4, R29.reuse, 0x60, RZ, 0x3c, !PT ;  /* 0x000000601d047812 */ /* 0x040fe400078e3cff */
[C---:B0-----:R-:W-:Y:S02]  /*fa60*/  LOP3.LUT R3, R29.reuse, 0x20, RZ, 0x3c, !PT ;  /* 0x000000201d037812 */ /* 0x041fe400078e3cff */
[----:B-1----:R-:W-:-:S03]  /*fa70*/  LOP3.LUT R5, R29, 0x40, RZ, 0x3c, !PT ;  /* 0x000000401d057812 */ /* 0x002fc600078e3cff */
[----:B------:R4:W-:Y:S04]  /*fa80*/  STL [R1+0xcbc], R3 ;  /* 0x000cbc0301007387 */ /* 0x0009e80000100800 */
[----:B------:R0:W-:Y:S01]  /*fa90*/  STL [R1+0xcb8], R5 ;  /* 0x000cb80501007387 */ /* 0x0001e20000100800 */
[----:B----4-:R-:W-:-:S03]  /*faa0*/  LOP3.LUT R3, R28, 0x40, RZ, 0x3c, !PT ;  /* 0x000000401c037812 */ /* 0x010fc600078e3cff */
[----:B------:R0:W5:Y:S04]  /*fab0*/  LDL.LU R28, [R1+0xce4] ;  /* 0x000ce400011c7983 */ /* 0x0001680000300800 */
[----:B------:R0:W-:Y:S04]  /*fac0*/  STL [R1+0xcb4], R4 ;  /* 0x000cb40401007387 */ /* 0x0001e80000100800 */
[----:B------:R0:W-:Y:S02]  /*fad0*/  STL [R1+0x694], R3 ;  /* 0x0006940301007387 */ /* 0x0001e40000100800 */
.L_x_3:
[----:B0----5:R-:W2:Y:S04]  /*fae0*/  LDL R5, [R1+0x6a8] ;  /* 0x0006a80001057983 */ /* 0x021ea80000100800 */
[----:B------:R-:W3:Y:S04]  /*faf0*/  LDL R4, [R1+0x69c] ;  /* 0x00069c0001047983 */ /* 0x000ee80000100800 */
[----:B------:R-:W-:Y:S04]  /*fb00*/  STL [R1+0x1fc0], R25 ;  /* 0x001fc01901007387 */ /* 0x000fe80000100800 */
        /* <DEDUP_REMOVED lines=46> */
[----:B------:R0:W-:Y:S04]  /*fdf0*/  STL [R1+0xd20], R0 ;  /* 0x000d200001007387 */ /* 0x0001e80000100800 */
[----:B0-----:R-:W4:Y:S01]  /*fe00*/  LDL.LU R0, [R1+0x6a0] ;  /* 0x0006a00001007983 */ /* 0x001f220000300800 */
[----:B------:R-:W-:Y:S01]  /*fe10*/  IMAD.MOV.U32 R3, RZ, RZ, -0x40 ;  /* 0xffffffc0ff037424 */ /* 0x000fe200078e00ff */
[----:B------:R-:W-:-:S02]  /*fe20*/  PRMT R25, RZ, 0x7610, R25 ;  /* 0x00007610ff197816 */ /* 0x000fc40000000019 */
[----:B-----5:R0:W-:Y:S04]  /*fe30*/  STL [R1+0xce4], R28 ;  /* 0x000ce41c01007387 */ /* 0x0201e80000100800 */
[----:B0-----:R-:W4:Y:S01]  /*fe40*/  LDL.LU R28, [R1+0x8c4] ;  /* 0x0008c400011c7983 */ /* 0x001f220000300800 */
[----:B--2---:R-:W-:-:S05]  /*fe50*/  IMAD R3, R5, R3, c[0x0][0x180] ;  /* 0x0000600005037624 */ /* 0x004fca00078e0203 */
[C---:B------:R-:W-:Y:S02]  /*fe60*/  ISETP.GT.AND P0, PT, R3.reuse, RZ, PT ;  /* 0x000000ff0300720c */ /* 0x040fe40003f04270 */
[C---:B------:R-:W-:Y:S02]  /*fe70*/  ISETP.GT.AND P2, PT, R3.reuse, 0x1, PT ;  /* 0x000000010300780c */ /* 0x040fe40003f44270 */
[----:B------:R-:W-:Y:S02]  /*fe80*/  PRMT R26, RZ, 0x7610, R26 ;  /* 0x00007610ff1a7816 */ /* 0x000fe4000000001a */
[C---:B------:R-:W-:Y:S02]  /*fe90*/  ISETP.GT.AND P3, PT, R3.reuse, 0x2, PT ;  /* 0x000000020300780c */ /* 0x040fe40003f64270 */
[----:B------:R-:W-:Y:S02]  /*fea0*/  PRMT R20, RZ, 0x7610, R20 ;  /* 0x00007610ff147816 */ /* 0x000fe40000000014 */
[----:B------:R-:W-:-:S03]  /*feb0*/  ISETP.GT.AND P4, PT, R3, 0x3, PT ;  /* 0x000000030300780c */ /* 0x000fc60003f84270 */
[----:B---3--:R-:W-:Y:S02]  /*fec0*/  @P0 IMAD.MOV.U32 R5, RZ, RZ, R4 ;  /* 0x000000ffff050224 */ /* 0x008fe400078e0004 */
[----:B----4-:R-:W-:Y:S01]  /*fed0*/  @P0 IMAD.MOV.U32 R4, RZ, RZ, R0 ;  /* 0x000000ffff040224 */ /* 0x010fe200078e0000 */
[----:B------:R-:W-:Y:S04]  /*fee0*/  STL [R1+0xd70], R0 ;  /* 0x000d700001007387 */ /* 0x000fe80000100800 */
[----:B------:R-:W2:Y:S04]  /*fef0*/  @P0 LDG.E.U16 R25, [R4.64] ;  /* 0x0000000604190981 */ /* 0x000ea8000c1e1500 */
[----:B--2---:R0:W-:Y:S04]  /*ff00*/  STL [R1+0x28], R25 ;  /* 0x0000281901007387 */ /* 0x0041e80000100800 */
[----:B0-----:R-:W2:Y:S04]  /*ff10*/  LDL.LU R25, [R1+0x1ffc] ;  /* 0x001ffc0001197983 */ /* 0x001ea80000300800 */
[----:B------:R-:W3:Y:S04]  /*ff20*/  LDL R4, [R1+0x8a0] ;  /* 0x0008a00001047983 */ /* 0x000ee80000100800 */
[----:B------:R-:W3:Y:S01]  /*ff30*/  LDL R5, [R1+0x8a4] ;  /* 0x0008a40001057983 */ /* 0x000ee20000100800 */
[----:B------:R-:W-:-:S02]  /*ff40*/  ISETP.GT.AND P1, PT, R3, 0x4, PT ;  /* 0x000000040300780c */ /* 0x000fc40003f24270 */
[----:B------:R-:W-:Y:S02]  /*ff50*/  ISETP.GT.AND P0, PT, R3, 0x5, PT ;  /* 0x000000050300780c */ /* 0x000fe40003f04270 */
[----:B--2---:R-:W-:Y:S02]  /*ff60*/  PRMT R25, RZ, 0x7610, R25 ;  /* 0x00007610ff197816 */ /* 0x004fe40000000019 */
[----:B---3--:R-:W-:-:S04]  /*ff70*/  @P2 LOP3.LUT R5, R5, R4, RZ, 0x3c, !PT ;  /* 0x0000000405052212 */ /* 0x008fc800078e3cff */
[----:B------:R-:W-:-:S04]  /*ff80*/  @P2 LOP3.LUT R4, R5, R4, RZ, 0x3c, !PT ;  /* 0x0000000405042212 */ /* 0x000fc800078e3cff */
[----:B------:R-:W-:-:S05]  /*ff90*/  @P2 LOP3.LUT R5, R5, R4, RZ, 0x3c, !PT ;  /* 0x0000000405052212 */ /* 0x000fca00078e3cff */
[----:B------:R-:W2:Y:S04]  /*ffa0*/  @P2 LDG.E.U16 R26, [R4.64] ;  /* 0x00000006041a2981 */ /* 0x000ea8000c1e1500 */
[----:B--2---:R0:W-:Y:S04]  /*ffb0*/  STL [R1+0x54], R26 ;  /* 0x0000541a01007387 */ /* 0x0041e80000100800 */
[----:B0-----:R-:W2:Y:S04]  /*ffc0*/  LDL.LU R26, [R1+0x1ff8] ;  /* 0x001ff800011a7983 */ /* 0x001ea80000300800 */
[----:B------:R-:W3:Y:S04]  /*ffd0*/  LDL R4, [R1+0x898] ;  /* 0x0008980001047983 */ /* 0x000ee80000100800 */
[----:B------:R-:W3:Y:S02]  /*ffe0*/  LDL R5, [R1+0x89c] ;  /* 0x00089c0001057983 */ /* 0x000ee40000100800 */
[----:B---3--:R-:W-:-:S04]  /*fff0*/  @P3 LOP3.LUT R5, R5, R4, RZ, 0x3c, !PT ;  /* 0x0000000405053212 */ /* 0x008fc800078e3cff */
[----:B------:R-:W-:-:S04]  /*10000*/  @P3 LOP3.LUT R4, R5, R4, RZ, 0x3c, !PT ;  /* 0x0000000405043212 */ /* 0x000fc800078e3cff */
[----:B------:R-:W-:-:S05]  /*10010*/  @P3 LOP3.LUT R5, R5, R4, RZ, 0x3c, !PT ;  /* 0x0000000405053212 */ /* 0x000fca00078e3cff */
[----:B------:R-:W3:Y:S04]  /*10020*/  @P3 LDG.E.U16 R20, [R4.64] ;  /* 0x0000000604143981 */ /* 0x000ee8000c1e1500 */
[----:B---3--:R0:W-:Y:S04]  /*10030*/  STL [R1+0x7c], R20 ;  /* 0x00007c1401007387 */ /* 0x0081e80000100800 */
[----:B0-----:R-:W3:Y:S04]  /*10040*/  LDL.LU R20, [R1+0x1ff4] ;  /* 0x001ff40001147983 */ /* 0x001ee80000300800 */
[----:B------:R-:W4:Y:S04]  /*10050*/  LDL R4, [R1+0x890] ;  /* 0x0008900001047983 */ /* 0x000f280000100800 */
[----:B------:R-:W4:Y:S02]  /*10060*/  LDL R5, [R1+0x894] ;  /* 0x0008940001057983 */ /* 0x000f240000100800 */
[----:B----4-:R-:W-:-:S04]  /*10070*/  @P4 LOP3.LUT R5, R5, R4, RZ, 0x3c, !PT ;  /* 0x0000000405054212 */ /* 0x010fc800078e3cff */
[----:B------:R-:W-:-:S04]  /*10080*/  @P4 LOP3.LUT R4, R5, R4, RZ, 0x3c, !PT ;  /* 0x0000000405044212 */ /* 0x000fc800078e3cff */
[----:B------:R-:W-:-:S05]  /*10090*/  @P4 LOP3.LUT R5, R5, R4, RZ, 0x3c, !PT ;  /* 0x0000000405054212 */ /* 0x000fca00078e3cff */
[----:B------:R-:W4:Y:S04]  /*100a0*/  @P4 LDG.E.U16 R25, [R4.64] ;  /* 0x0000000604194981 */ /* 0x000f28000c1e1500 */
[----:B----4-:R0:W-:Y:S04]  /*100b0*/  STL [R1+0x8c], R25 ;  /* 0x00008c1901007387 */ /* 0x0101e80000100800 */
[----:B0-----:R-:W4:Y:S04]  /*100c0*/  LDL.LU R25, [R1+0x1ff0] ;  /* 0x001ff00001197983 */ /* 0x001f280000300800 */
[----:B------:R-:W4:Y:S04]  /*100d0*/  LDL R4, [R1+0x888] ;  /* 0x0008880001047983 */ /* 0x000f280000100800 */
[----:B------:R-:W4:Y:S01]  /*100e0*/  LDL R5, [R1+0x88c] ;  /* 0x00088c0001057983 */ /* 0x000f220000100800 */
[----:B---3--:R-:W-:-:S02]  /*100f0*/  PRMT R20, RZ, 0x7610, R20 ;  /* 0x00007610ff147816 */ /* 0x008fc40000000014 */
[C---:B------:R-:W-:Y:S02]  /*10100*/  ISETP.GT.AND P2, PT, R3.reuse, 0x6, PT ;  /* 0x000000060300780c */ /* 0x040fe40003f44270 */
[----:B--2---:R-:W-:Y:S02]  /*10110*/  PRMT R26, RZ, 0x7610, R26 ;  /* 0x00007610ff1a7816 */ /* 0x004fe4000000001a */
[C---:B------:R-:W-:Y:S02]  /*10120*/  ISETP.GT.AND P3, PT, R3.reuse, 0x7, PT ;  /* 0x000000070300780c */ /* 0x040fe40003f64270 */
[----:B------:R-:W-:Y:S02]  /*10130*/  ISETP.GT.AND P4, PT, R3, 0x8, PT ;  /* 0x000000080300780c */ /* 0x000fe40003f84270 */
[----:B----4-:R-:W-:Y:S02]  /*10140*/  PRMT R25, RZ, 0x7610, R25 ;  /* 0x00007610ff197816 */ /* 0x010fe40000000019 */
[----:B------:R-:W-:-:S04]  /*10150*/  @P1 LOP3.LUT R5, R5, R4, RZ, 0x3c, !PT ;  /* 0x0000000405051212 */ /* 0x000fc800078e3cff */
        /* <DEDUP_REMOVED lines=14> */
[----:B------:R-:W4:Y:S01]  /*10240*/  LDL R5, [R1+0x87c] ;  /* 0x00087c0001057983 */ /* 0x000f220000100800 */
[----:B--2---:R-:W-:-:S02]  /*10250*/  PRMT R20, RZ, 0x7610, R20 ;  /* 0x00007610ff147816 */ /* 0x004fc40000000014 */
[C---:B------:R-:W-:Y:S02]  /*10260*/  ISETP.GT.AND P1, PT, R3.reuse, 0x9, PT ;  /* 0x000000090300780c */ /* 0x040fe40003f24270 */
[----:B------:R-:W-:Y:S02]  /*10270*/  ISETP.GT.AND P0, PT, R3, 0xa, PT ;  /* 0x0000000a0300780c */ /* 0x000fe40003f04270 */
[----:B---3--:R-:W-:Y:S02]  /*10280*/  PRMT R25, RZ, 0x7610, R25 ;  /* 0x00007610ff197816 */ /* 0x008fe40000000019 */
[----:B----4-:R-:W-:-:S04]  /*10290*/  @P2 LOP3.LUT R5, R5, R4, RZ, 0x3c, !PT ;  /* 0x0000000405052212 */ /* 0x010fc800078e3cff */
        /* <DEDUP_REMOVED lines=75> */
[C---:B------:R-:W-:Y:S02]  /*10750*/  ISETP.GT.AND P3, PT, R3.reuse, 0x11, PT ;  /* 0x000000110300780c */ /* 0x040fe40003f64270 */
[----:B--2---:R-:W-:Y:S02]  /*10760*/  PRMT R26, RZ, 0x7610, R26 ;  /* 0x00007610ff1a7816 */ /* 0x004fe4000000001a */
        /* <DEDUP_REMOVED lines=25> */
[----:B------:R0:W2:Y:S04]  /*10900*/  @P2 LDG.E.U16 R25, [R4.64] ;  /* 0x0000000604192981 */ /* 0x0000a8000c1e1500 */
[----:B0-----:R-:W3:Y:S04]  /*10910*/  LDL R4, [R1+0x820] ;  /* 0x0008200001047983 */ /* 0x001ee80000100800 */
[----:B------:R-:W3:Y:S04]  /*10920*/  LDL R5, [R1+0x824] ;  /* 0x0008240001057983 */ /* 0x000ee80000100800 */
[----:B--2---:R-:W-:Y:S04]  /*10930*/  STL [R1+0x1f50], R25 ;  /* 0x001f501901007387 */ /* 0x004fe80000100800 */
[----:B------:R-:W-:Y:S01]  /*10940*/  STL [R1+0x1f54], R25 ;  /* 0x001f541901007387 */ /* 0x000fe20000100800 */
        /* <DEDUP_REMOVED lines=17> */
[----:B------:R-:W-:Y:S02]  /*10a60*/  PRMT R14, RZ, 0x7610, R14 ;  /* 0x00007610ff0e7816 */ /* 0x000fe4000000000e */
[C---:B------:R-:W-:Y:S02]  /*10a70*/  ISETP.GT.AND P2, PT, R3.reuse, 0x15, PT ;  /* 0x000000150300780c */ /* 0x040fe40003f44270 */
[----:B------:R-:W-:Y:S02]  /*10a80*/  PRMT R19, RZ, 0x7610, R19 ;  /* 0x00007610ff137816 */ /* 0x000fe40000000013 */
[C---:B------:R-:W-:Y:S02]  /*10a90*/  ISETP.GT.AND P3, PT, R3.reuse, 0x16, PT ;  /* 0x000000160300780c */ /* 0x040fe40003f64270 */
[----:B------:R-:W-:Y:S02]  /*10aa0*/  PRMT R8, RZ, 0x7610, R8 ;  /* 0x00007610ff087816 */ /* 0x000fe40000000008 */
[----:B------:R-:W-:-:S02]  /*10ab0*/  ISETP.GT.AND P4, PT, R3, 0x17, PT ;  /* 0x000000170300780c */ /* 0x000fc40003f84270 */
[----:B----4-:R-:W-:-:S04]  /*10ac0*/  @P1 LOP3.LUT R5, R5, R4, RZ, 0x3c, !PT ;  /* 0x0000000405051212 */ /* 0x010fc800078e3cff */
[----:B------:R-:W-:-:S04]  /*10ad0*/  @P1 LOP3.LUT R4, R5, R4, RZ, 0x3c, !PT ;  /* 0x0000000405041212 */ /* 0x000fc800078e3cff */
[----:B------:R-:W-:-:S05]  /*10ae0*/  @P1 LOP3.LUT R5, R5, R4, RZ, 0x3c, !PT ;  /* 0x0000000405051212 */ /* 0x000fca00078e3cff */
[----:B------:R-:W2:Y:S04]  /*10af0*/  @P1 LDG.E.U16 R26, [R4.64] ;  /* 0x00000006041a1981 */ /* 0x000ea8000c1e1500 */
[----:B--2---:R0:W-:Y:S04]  /*10b00*/  STL [R1+0x78], R26 ;  /* 0x0000781a01007387 */ /* 0x0041e80000100800 */
[----:B0-----:R-:W2:Y:S04]  /*10b10*/  LDL.LU R26, [R1+0x1fb4] ;  /* 0x001fb400011a7983 */ /* 0x001ea80000300800 */
        /* <DEDUP_REMOVED lines=8> */
[----:B------:R-:W2:Y:S04]  /*10ba0*/  LDL R4, [R1+0x800] ;  /* 0x0008000001047983 */ /* 0x000ea80000100800 */
[----:B------:R-:W2:Y:S01]  /*10bb0*/  LDL R5, [R1+0x804] ;  /* 0x0008040001057983 */ /* 0x000ea20000100800 */
[----:B------:R-:W-:-:S02]  /*10bc0*/  PRMT R7, RZ, 0x7610, R7 ;  /* 0x00007610ff077816 */ /* 0x000fc40000000007 */
[C---:B------:R-:W-:Y:S02]  /*10bd0*/  ISETP.GT.AND P0, PT, R3.reuse, 0x18, PT ;  /* 0x000000180300780c */ /* 0x040fe40003f04270 */
[----:B---3--:R-:W-:Y:S02]  /*10be0*/  PRMT R20, RZ, 0x7610, R20 ;  /* 0x00007610ff147816 */ /* 0x008fe40000000014 */
[----:B------:R-:W-:Y:S02]  /*10bf0*/  ISETP.GT.AND P1, PT, R3, 0x19, PT ;  /* 0x000000190300780c */ /* 0x000fe40003f24270 */
[----:B--2---:R-:W-:-:S04]  /*10c00*/  @P2 LOP3.LUT R5, R5, R4, RZ, 0x3c, !PT ;  /* 0x0000000405052212 */ /* 0x004fc800078e3cff */
        /* <DEDUP_REMOVED lines=13> */
[----:B------:R-:W2:Y:S04]  /*10ce0*/  LDL R4, [R1+0x7f0] ;  /* 0x0007f00001047983 */ /* 0x000ea80000100800 */
[----:B------:R-:W2:Y:S02]  /*10cf0*/  LDL R5, [R1+0x7f4] ;  /* 0x0007f40001057983 */ /* 0x000ea40000100800 */
[----:B--2---:R-:W-:-:S04]  /*10d00*/  @P4 LOP3.LUT R5, R5, R4, RZ, 0x3c, !PT ;  /* 0x0000000405054212 */ /* 0x004fc800078e3cff */
[----:B------:R-:W-:-:S04]  /*10d10*/  @P4 LOP3.LUT R4, R5, R4, RZ, 0x3c, !PT ;  /* 0x0000000405044212 */ /* 0x000fc800078e3cff */
[----:B------:R-:W-:-:S05]  /*10d20*/  @P4 LOP3.LUT R5, R5, R4, RZ, 0x3c, !PT ;  /* 0x0000000405054212 */ /* 0x000fca00078e3cff */
[----:B------:R-:W2:Y:S04]  /*10d30*/  @P4 LDG.E.U16 R7, [R4.64] ;  /* 0x0000000604074981 */ /* 0x000ea8000c1e1500 */
[----:B--2---:R0:W-:Y:S04]  /*10d40*/  STL [R1+0x138], R7 ;  /* 0x0001380701007387 */ /* 0x0041e80000100800 */
[----:B0-----:R-:W2:Y:S04]  /*10d50*/  LDL.LU R7, [R1+0x1fa4] ;  /* 0x001fa40001077983 */ /* 0x001ea80000300800 */
[----:B------:R-:W2:Y:S04]  /*10d60*/  LDL R4, [R1+0x7e8] ;  /* 0x0007e80001047983 */ /* 0x000ea80000100800 */
[----:B------:R-:W2:Y:S01]  /*10d70*/  LDL R5, [R1+0x7ec] ;  /* 0x0007ec0001057983 */ /* 0x000ea20000100800 */
[----:B------:R-:W-:-:S02]  /*10d80*/  PRMT R26, RZ, 0x7610, R26 ;  /* 0x00007610ff1a7816 */ /* 0x000fc4000000001a */
[----:B------:R-:W-:Y:S02]  /*10d90*/  ISETP.GT.AND P2, PT, R3, 0x1a, PT ;  /* 0x0000001a0300780c */ /* 0x000fe40003f44270 */
[----:B--2---:R-:W-:-:S04]  /*10da0*/  @P0 LOP3.LUT R5, R5, R4, RZ, 0x3c, !PT ;  /* 0x0000000405050212 */ /* 0x004fc800078e3cff */
[----:B------:R-:W-:-:S04]  /*10db0*/  @P0 LOP3.LUT R4, R5, R4, RZ, 0x3c, !PT ;  /* 0x0000000405040212 */ /* 0x000fc800078e3cff */
[----:B------:R-:W-:-:S05]  /*10dc0*/  @P0 LOP3.LUT R5, R5, R4, RZ, 0x3c, !PT ;  /* 0x0000000405050212 */ /* 0x000fca00078e3cff */
[----:B------:R0:W2:Y:S04]  /*10dd0*/  @P0 LDG.E.U16 R20, [R4.64] ;  /* 0x0000000604140981 */ /* 0x0000a8000c1e1500 */
[----:B0-----:R-:W3:Y:S04]  /*10de0*/  LDL R4, [R1+0x7e0] ;  /* 0x0007e00001047983 */ /* 0x001ee80000100800 */
[----:B------:R-:W3:Y:S04]  /*10df0*/  LDL R5, [R1+0x7e4] ;  /* 0x0007e40001057983 */ /* 0x000ee80000100800 */
[----:B--2---:R-:W-:Y:S01]  /*10e00*/  STL [R1+0x1f4c], R20 ;  /* 0x001f4c1401007387 */ /* 0x004fe20000100800 */
[----:B---3--:R-:W-:-:S04]  /*10e10*/  @P1 LOP3.LUT R5, R5, R4, RZ, 0x3c, !PT ;  /* 0x0000000405051212 */ /* 0x008fc800078e3cff */
[----:B------:R-:W-:-:S04]  /*10e20*/  @P1 LOP3.LUT R4, R5, R4, RZ, 0x3c, !PT ;  /* 0x0000000405041212 */ /* 0x000fc800078e3cff */
[----:B------:R-:W-:-:S05]  /*10e30*/  @P1 LOP3.LUT R5, R5, R4, RZ, 0x3c, !PT ;  /* 0x0000000405051212 */ /* 0x000fca00078e3cff */
[----:B------:R0:W2:Y:S04]  /*10e40*/  @P1 LDG.E.U16 R26, [R4.64] ;  /* 0x00000006041a1981 */ /* 0x0000a8000c1e1500 */
[----:B0-----:R-:W3:Y:S04]  /*10e50*/  LDL R4, [R1+0x7d8] ;  /* 0x0007d80001047983 */ /* 0x001ee80000100800 */
[----:B------:R-:W3:Y:S01]  /*10e60*/  LDL R5, [R1+0x7dc] ;  /* 0x0007dc0001057983 */ /* 0x000ee20000100800 */
[----:B------:R-:W-:Y:S02]  /*10e70*/  PRMT R6, RZ, 0x7610, R6 ;  /* 0x00007610ff067816 */ /* 0x000fe40000000006 */
[----:B------:R-:W-:Y:S01]  /*10e80*/  ISETP.GT.AND P0, PT, R3, 0x1b, PT ;  /* 0x0000001b0300780c */ /* 0x000fe20003f04270 */
[----:B--2---:R-:W-:Y:S01]  /*10e90*/  STL [R1+0x1f38], R26 ;  /* 0x001f381a01007387 */ /* 0x004fe20000100800 */
[----:B---3--:R-:W-:-:S04]  /*10ea0*/  @P2 LOP3.LUT R5, R5, R4, RZ, 0x3c, !PT ;  /* 0x0000000405052212 */ /* 0x008fc800078e3cff */
[----:B------:R-:W-:-:S04]  /*10eb0*/  @P2 LOP3.LUT R4, R5, R4, RZ, 0x3c, !PT ;  /* 0x0000000405042212 */ /* 0x000fc800078e3cff */
[----:B------:R-:W-:-:S05]  /*10ec0*/  @P2 LOP3.LUT R5, R5, R4, RZ, 0x3c, !PT ;  /* 0x0000000405052212 */ /* 0x000fca00078e3cff */
[----:B------:R-:W2:Y:S04]  /*10ed0*/  @P2 LDG.E.U16 R6, [R4.64] ;  /* 0x0000000604062981 */ /* 0x000ea8000c1e1500 */
[----:B--2---:R0:W-:Y:S04]  /*10ee0*/  STL [R1+0x8], R6 ;  /* 0x0000080601007387 */ /* 0x0041e80000100800 */
[----:B0-----:R-:W2:Y:S04]  /*10ef0*/  LDL.LU R6, [R1+0x1fa0] ;  /* 0x001fa00001067983 */ /* 0x001ea80000300800 */
[----:B------:R-:W3:Y:S04]  /*10f00*/  LDL R4, [R1+0x7d0] ;  /* 0x0007d00001047983 */ /* 0x000ee80000100800 */
[----:B------:R-:W3:Y:S01]  /*10f10*/  LDL R5, [R1+0x7d4] ;  /* 0x0007d40001057983 */ /* 0x000ee20000100800 */
[----:B------:R-:W-:-:S02]  /*10f20*/  PRMT R23, RZ, 0x7610, R23 ;  /* 0x00007610ff177816 */ /* 0x000fc40000000017 */
[----:B------:R-:W-:Y:S02]  /*10f30*/  ISETP.GT.AND P1, PT, R3, 0x1c, PT ;  /* 0x0000001c0300780c */ /* 0x000fe40003f24270 */
[----:B---3--:R-:W-:-:S04]  /*10f40*/  @P0 LOP3.LUT R5, R5, R4, RZ, 0x3c, !PT ;  /* 0x0000000405050212 */ /* 0x008fc800078e3cff */
[----:B------:R-:W-:-:S04]  /*10f50*/  @P0 LOP3.LUT R4, R5, R4, RZ, 0x3c, !PT ;  /* 0x0000000405040212 */ /* 0x000fc800078e3cff */
[----:B------:R-:W-:-:S05]  /*10f60*/  @P0 LOP3.LUT R5, R5, R4, RZ, 0x3c, !PT ;  /* 0x0000000405050212 */ /* 0x000fca00078e3cff */
[----:B------:R-:W3:Y:S04]  /*10f70*/  @P0 LDG.E.U16 R23, [R4.64] ;  /* 0x0000000604170981 */ /* 0x000ee8000c1e1500 */
[----:B---3--:R0:W-:Y:S04]  /*10f80*/  STL [R1+0x20], R23 ;  /* 0x0000201701007387 */ /* 0x0081e80000100800 */
[----:B0-----:R-:W3:Y:S04]  /*10f90*/  LDL.LU R23, [R1+0x1f9c] ;  /* 0x001f9c0001177983 */ /* 0x001ee80000300800 */
        /* <DEDUP_REMOVED lines=9> */
[----:B------:R-:W3:Y:S01]  /*11030*/  LDL R5, [R1+0x7c4] ;  /* 0x0007c40001057983 */ /* 0x000ee20000100800 */
[----:B------:R-:W-:-:S03]  /*11040*/  PRMT R13, RZ, 0x7610, R13 ;  /* 0x00007610ff0d7816 */ /* 0x000fc6000000000d */
[----:B--2---:R0:W-:Y:S04]  /*11050*/  STL [R1+0x74], R0 ;  /* 0x0000740001007387 */ /* 0x0041e80000100800 */
[----:B0-----:R-:W2:Y:S01]  /*11060*/  LDL R0, [R1+0x7a4] ;  /* 0x0007a40001007983 */ /* 0x001ea20000100800 */
        /* <DEDUP_REMOVED lines=29> */
[----:B----4-:R-:W-:-:S02]  /*11240*/  PRMT R14, RZ, 0x7610, R14 ;  /* 0x00007610ff0e7816 */ /* 0x010fc4000000000e */
[----:B------:R-:W-:Y:S02]  /*11250*/  ISETP.GT.AND P0, PT, R3, 0x21, PT ;  /* 0x000000210300780c */ /* 0x000fe40003f04270 */
[----:B--2---:R-:W-:-:S04]  /*11260*/  @P1 LOP3.LUT R5, R5, R4, RZ, 0x3c, !PT ;  /* 0x0000000405051212 */ /* 0x004fc800078e3cff */
[----:B------:R-:W-:-:S04]  /*11270*/  @P1 LOP3.LUT R4, R5, R4, RZ, 0x3c, !PT ;  /* 0x0000000405041212 */ /* 0x000fc800078e3cff */
[----:B------:R-:W-:-:S05]  /*11280*/  @P1 LOP3.LUT R5, R5, R4, RZ, 0x3c, !PT ;  /* 0x0000000405051212 */ /* 0x000fca00078e3cff */
[----:B------:R0:W2:Y:S04]  /*11290*/  @P1 LDG.E.U16 R14, [R4.64] ;  /* 0x00000006040e1981 */ /* 0x0000a8000c1e1500 */
[----:B0-----:R-:W4:Y:S01]  /*112a0*/  LDL R5, [R1+0x7a0] ;  /* 0x0007a00001057983 */ /* 0x001f220000100800 */
[----:B------:R-:W-:Y:S01]  /*112b0*/  PRMT R19, RZ, 0x7610, R19 ;  /* 0x00007610ff137816 */ /* 0x000fe20000000013 */
[----:B------:R-:W-:Y:S01]  /*112c0*/  @P0 IMAD.MOV.U32 R4, RZ, RZ, R0 ;  /* 0x000000ffff040224 */ /* 0x000fe200078e0000 */
[----:B------:R-:W-:Y:S01]  /*112d0*/  ISETP.GT.AND P1, PT, R3, 0x28, PT ;  /* 0x000000280300780c */ /* 0x000fe20003f24270 */
[----:B------:R-:W2:Y:S04]  /*112e0*/  LDL R0, [R1+0x79c] ;  /* 0x00079c0001007983 */ /* 0x000ea80000100800 */
[----:B----4-:R0:W4:Y:S04]  /*112f0*/  @P0 LDG.E.U16 R19, [R4.64] ;  /* 0x0000000604130981 */ /* 0x010128000c1e1500 */
[----:B0-----:R-:W2:Y:S04]  /*11300*/  LDL R4, [R1+0x768] ;  /* 0x0007680001047983 */ /* 0x001ea80000100800 */
[----:B------:R-:W2:Y:S01]  /*11310*/  LDL R5, [R1+0x76c] ;  /* 0x00076c0001057983 */ /* 0x000ea20000100800 */
[----:B------:R-:W-:-:S02]  /*11320*/  PRMT R8, RZ, 0x7610, R8 ;  /* 0x00007610ff087816 */ /* 0x000fc40000000008 */
[----:B------:R-:W-:Y:S01]  /*11330*/  ISETP.GT.AND P0, PT, R3, 0x30, PT ;  /* 0x000000300300780c */ /* 0x000fe20003f04270 */
[----:B----4-:R-:W-:Y:S04]  /*11340*/  STL [R1+0x1f3c], R19 ;  /* 0x001f3c1301007387 */ /* 0x010fe80000100800 */
[----:B------:R-:W-:Y:S04]  /*11350*/  STL [R1+0x1f40], R19 ;  /* 0x001f401301007387 */ /* 0x000fe80000100800 */
[----:B------:R-:W-:Y:S04]  /*11360*/  STL [R1+0x1f44], R19 ;  /* 0x001f441301007387 */ /* 0x000fe80000100800 */
[----:B------:R-:W-:Y:S01]  /*11370*/  STL [R1+0x1f48], R19 ;  /* 0x001f481301007387 */ /* 0x000fe20000100800 */
[----:B--2---:R-:W-:-:S04]  /*11380*/  @P1 LOP3.LUT R5, R5, R4, RZ, 0x3c, !PT ;  /* 0x0000000405051212 */ /* 0x004fc800078e3cff */
[----:B------:R-:W-:-:S04]  /*11390*/  @P1 LOP3.LUT R4, R5, R4, RZ, 0x3c, !PT ;  /* 0x0000000405041212 */ /* 0x000fc800078e3cff */
[----:B------:R-:W-:-:S05]  /*113a0*/  @P1 LOP3.LUT R5, R5, R4, RZ, 0x3c, !PT ;  /* 0x0000000405051212 */ /* 0x000fca00078e3cff */
[----:B------:R0:W2:Y:S04]  /*113b0*/  @P1 LDG.E.U16 R8, [R4.64] ;  /* 0x0000000604081981 */ /* 0x0000a8000c1e1500 */
[----:B0-----:R-:W4:Y:S04]  /*113c0*/  LDL R4, [R1+0x728] ;  /* 0x0007280001047983 */ /* 0x001f280000100800 */
[----:B------:R-:W4:Y:S01]  /*113d0*/  LDL R5, [R1+0x72c] ;  /* 0x00072c0001057983 */ /* 0x000f220000100800 */
[----:B------:R-:W-:Y:S02]  /*113e0*/  PRMT R7, RZ, 0x7610, R7 ;  /* 0x00007610ff077816 */ /* 0x000fe40000000007 */
[----:B------:R-:W-:-:S02]  /*113f0*/  ISETP.GT.AND P1, PT, R3, 0x38, PT ;  /* 0x000000380300780c */ /* 0x000fc40003f24270 */
[----:B----4-:R-:W-:-:S04]  /*11400*/  @P0 LOP3.LUT R5, R5, R4, RZ, 0x3c, !PT ;  /* 0x0000000405050212 */ /* 0x010fc800078e3cff */
[----:B------:R-:W-:-:S04]  /*11410*/  @P0 LOP3.LUT R4, R5, R4, RZ, 0x3c, !PT ;  /* 0x0000000405040212 */ /* 0x000fc800078e3cff */
[----:B------:R-:W-:-:S05]  /*11420*/  @P0 LOP3.LUT R5, R5, R4, RZ, 0x3c, !PT ;  /* 0x0000000405050212 */ /* 0x000fca00078e3cff */
[----:B------:R0:W4:Y:S04]  /*11430*/  @P0 LDG.E.U16 R7, [R4.64] ;  /* 0x0000000604070981 */ /* 0x000128000c1e1500 */
[----:B0-----:R-:W2:Y:S04]  /*11440*/  LDL R4, [R1+0x6e8] ;  /* 0x0006e80001047983 */ /* 0x001ea80000100800 */
[----:B------:R-:W2:Y:S01]  /*11450*/  LDL R5, [R1+0x6ec] ;  /* 0x0006ec0001057983 */ /* 0x000ea20000100800 */
[----:B------:R-:W-:Y:S02]  /*11460*/  PRMT R6, RZ, 0x7610, R6 ;  /* 0x00007610ff067816 */ /* 0x000fe40000000006 */
[----:B------:R-:W-:-:S02]  /*11470*/  ISETP.GT.AND P0, PT, R3, 0x22, PT ;  /* 0x000000220300780c */ /* 0x000fc40003f04270 */
[----:B--2---:R-:W-:-:S04]  /*11480*/  @P1 LOP3.LUT R5, R5, R4, RZ, 0x3c, !PT ;  /* 0x0000000405051212 */ /* 0x004fc800078e3cff */
[----:B------:R-:W-:-:S04]  /*11490*/  @P1 LOP3.LUT R4, R5, R4, RZ, 0x3c, !PT ;  /* 0x0000000405041212 */ /* 0x000fc800078e3cff */
[----:B------:R-:W-:-:S05]  /*114a0*/  @P1 LOP3.LUT R5, R5, R4, RZ, 0x3c, !PT ;  /* 0x0000000405051212 */ /* 0x000fca00078e3cff */
[----:B------:R0:W2:Y:S04]  /*114b0*/  @P1 LDG.E.U16 R6, [R4.64] ;  /* 0x0000000604061981 */ /* 0x0000a8000c1e1500 */
[----:B0-----:R-:W2:Y:S01]  /*114c0*/  LDL R5, [R1+0x798] ;  /* 0x0007980001057983 */ /* 0x001ea20000100800 */
[----:B------:R-:W-:Y:S01]  /*114d0*/  PRMT R23, RZ, 0x7610, R23 ;  /* 0x00007610ff177816 */ /* 0x000fe20000000017 */
[----:B------:R-:W-:Y:S01]  /*114e0*/  @P0 IMAD.MOV.U32 R4, RZ, RZ, R0 ;  /* 0x000000ffff040224 */ /* 0x000fe200078e0000 */
[----:B------:R-:W-:Y:S01]  /*114f0*/  ISETP.GT.AND P1, PT, R3, 0x23, PT ;  /* 0x000000230300780c */ /* 0x000fe20003f24270 */
[----:B------:R-:W3:Y:S04]  /*11500*/  LDL R0, [R1+0x724] ;  /* 0x0007240001007983 */ /* 0x000ee80000100800 */
[----:B--2---:R0:W2:Y:S04]  /*11510*/  @P0 LDG.E.U16 R23, [R4.64] ;  /* 0x0000000604170981 */ /* 0x0040a8000c1e1500 */
[----:B0-----:R-:W3:Y:S04]  /*11520*/  LDL R4, [R1+0x790] ;  /* 0x0007900001047983 */ /* 0x001ee80000100800 */
[----:B------:R-:W3:Y:S01]  /*11530*/  LDL R5, [R1+0x794] ;  /* 0x0007940001057983 */ /* 0x000ee20000100800 */
[----:B------:R-:W-:-:S02]  /*11540*/  PRMT R16, RZ, 0x7610, R16 ;  /* 0x00007610ff107816 */ /* 0x000fc40000000010 */
[----:B------:R-:W-:Y:S01]  /*11550*/  ISETP.GT.AND P0, PT, R3, 0x24, PT ;  /* 0x000000240300780c */ /* 0x000fe20003f04270 */
        /* <DEDUP_REMOVED lines=44> */
[----:B------:R-:W-:-:S03]  /*11820*/  PRMT R10, RZ, 0x7610, R10 ;  /* 0x00007610ff0a7816 */ /* 0x000fc6000000000a */
[----:B--2---:R0:W-:Y:S01]  /*11830*/  STL [R1+0x1f34], R12 ;  /* 0x001f340c01007387 */ /* 0x0041e20000100800 */
[----:B------:R-:W-:Y:S02]  /*11840*/  ISETP.GT.AND P0, PT, R3, 0x26, PT ;  /* 0x000000260300780c */ /* 0x000fe40003f04270 */
[----:B------:R-:W-:Y:S01]  /*11850*/  PRMT R11, RZ, 0x7610, R11 ;  /* 0x00007610ff0b7816 */ /* 0x000fe2000000000b */
[----:B0-----:R-:W2:Y:S01]  /*11860*/  LDL R12, [R1+0x758] ;  /* 0x00075800010c7983 */ /* 0x001ea20000100800 */
[----:B---3--:R-:W-:-:S04]  /*11870*/  @P2 LOP3.LUT R5, R5, R4, RZ, 0x3c, !PT ;  /* 0x0000000405052212 */ /* 0x008fc800078e3cff */
[----:B------:R-:W-:-:S04]  /*11880*/  @P2 LOP3.LUT R4, R5, R4, RZ, 0x3c, !PT ;  /* 0x0000000405042212 */ /* 0x000fc800078e3cff */
[----:B------:R-:W-:-:S05]  /*11890*/  @P2 LOP3.LUT R5, R5, R4, RZ, 0x3c, !PT ;  /* 0x0000000405052212 */ /* 0x000fca00078e3cff */
[----:B------:R0:W3:Y:S04]  /*118a0*/  @P2 LDG.E.U16 R10, [R4.64] ;  /* 0x00000006040a2981 */ /* 0x0000e8000c1e1500 */
[----:B0-----:R-:W2:Y:S04]  /*118b0*/  LDL R4, [R1+0x778] ;  /* 0x0007780001047983 */ /* 0x001ea80000100800 */
[----:B------:R-:W2:Y:S01]  /*118c0*/  LDL R5, [R1+0x77c] ;  /* 0x00077c0001057983 */ /* 0x000ea20000100800 */
        /* <DEDUP_REMOVED lines=14> */
[----:B------:R0:W2:Y:S01]  /*119b0*/  @P1 LDG.E.U16 R9, [R4.64] ;  /* 0x0000000604091981 */ /* 0x0000a2000c1e1500 */
[----:B------:R-:W-:Y:S01]  /*119c0*/  PRMT R16, RZ, 0x7610, R16 ;  /* 0x00007610ff107816 */ /* 0x000fe20000000010 */
[----:B0-----:R-:W-:Y:S02]  /*119d0*/  @P0 IMAD.MOV.U32 R4, RZ, RZ, R0 ;  /* 0x000000ffff040224 */ /* 0x001fe400078e0000 */
[----:B------:R-:W-:-:S05]  /*119e0*/  @P0 IMAD.MOV.U32 R5, RZ, RZ, R12 ;  /* 0x000000ffff050224 */ /* 0x000fca00078e000c */
[----:B------:R0:W3:Y:S04]  /*119f0*/  @P0 LDG.E.U16 R16, [R4.64] ;  /* 0x0000000604100981 */ /* 0x0000e8000c1e1500 */
[----:B--2---:R1:W-:Y:S04]  /*11a00*/  STL [R1+0x130], R9 ;  /* 0x0001300901007387 */ /* 0x0043e80000100800 */
[----:B-1----:R-:W2:Y:S01]  /*11a10*/  LDL.LU R9, [R1+0x1f7c] ;  /* 0x001f7c0001097983 */ /* 0x002ea20000300800 */
[----:B------:R-:W-:-:S03]  /*11a20*/  ISETP.GT.AND P1, PT, R3, 0x2b, PT ;  /* 0x0000002b0300780c */ /* 0x000fc60003f24270 */
[----:B0-----:R-:W2:Y:S04]  /*11a30*/  LDL R4, [R1+0x750] ;  /* 0x0007500001047983 */ /* 0x001ea80000100800 */
[----:B------:R-:W2:Y:S01]  /*11a40*/  LDL R5, [R1+0x754] ;  /* 0x0007540001057983 */ /* 0x000ea20000100800 */
[----:B------:R-:W-:Y:S02]  /*11a50*/  PRMT R21, RZ, 0x7610, R21 ;  /* 0x00007610ff157816 */ /* 0x000fe40000000015 */
[----:B------:R-:W-:Y:S01]  /*11a60*/  ISETP.GT.AND P0, PT, R3, 0x2c, PT ;  /* 0x0000002c0300780c */ /* 0x000fe20003f04270 */
[----:B------:R-:W3:Y:S01]  /*11a70*/  LDL R12, [R1+0x718] ;  /* 0x00071800010c7983 */ /* 0x000ee20000100800 */
[----:B------:R-:W-:-:S03]  /*11a80*/  PRMT R27, RZ, 0x7610, R27 ;  /* 0x00007610ff1b7816 */ /* 0x000fc6000000001b */
[----:B------:R-:W3:Y:S01]  /*11a90*/  LDL R0, [R1+0x71c] ;  /* 0x00071c0001007983 */ /* 0x000ee20000100800 */
        /* <DEDUP_REMOVED lines=13> */
[----:B------:R-:W-:Y:S02]  /*11b70*/  ISETP.GT.AND P1, PT, R3, 0x2d, PT ;  /* 0x0000002d0300780c */ /* 0x000fe40003f24270 */
[----:B------:R-:W-:-:S11]  /*11b80*/  PRMT R17, RZ, 0x7610, R17 ;  /* 0x00007610ff117816 */ /* 0x000fd60000000011 */
[----:B---3--:R-:W-:-:S04]  /*11b90*/  @P1 LOP3.LUT R5, R5, R4, RZ, 0x3c, !PT ;  /* 0x0000000405051212 */ /* 0x008fc800078e3cff */
[----:B------:R-:W-:-:S04]  /*11ba0*/  @P1 LOP3.LUT R4, R5, R4, RZ, 0x3c, !PT ;  /* 0x0000000405041212 */ /* 0x000fc800078e3cff */
[----:B------:R-:W-:-:S05]  /*11bb0*/  @P1 LOP3.LUT R5, R5, R4, RZ, 0x3c, !PT ;  /* 0x0000000405051212 */ /* 0x000fca00078e3cff */
[----:B------:R0:W3:Y:S01]  /*11bc0*/  @P1 LDG.E.U16 R17, [R4.64] ;  /* 0x0000000604111981 */ /* 0x0000e2000c1e1500 */
[----:B------:R-:W-:Y:S02]  /*11bd0*/  ISETP.GT.AND P0, PT, R3, 0x32, PT ;  /* 0x000000320300780c */ /* 0x000fe40003f04270 */
[----:B------:R-:W-:Y:S01]  /*11be0*/  PRMT R11, RZ, 0x7610, R11 ;  /* 0x00007610ff0b7816 */ /* 0x000fe2000000000b */
[----:B--2---:R-:W-:Y:S04]  /*11bf0*/  STL [R1+0x1f10], R27 ;  /* 0x001f101b01007387 */ /* 0x004fe80000100800 */
[----:B------:R-:W-:Y:S06]  /*11c00*/  STL [R1+0x1f14], R27 ;  /* 0x001f141b01007387 */ /* 0x000fec0000100800 */
[----:B0-----:R-:W-:-:S02]  /*11c10*/  @P0 IMAD.MOV.U32 R4, RZ, RZ, R0 ;  /* 0x000000ffff040224 */ /* 0x001fc400078e0000 */
[----:B------:R-:W-:Y:S01]  /*11c20*/  @P0 IMAD.MOV.U32 R5, RZ, RZ, R12 ;  /* 0x000000ffff050224 */ /* 0x000fe200078e000c */
[----:B------:R-:W-:Y:S04]  /*11c30*/  STL [R1+0x1f18], R27 ;  /* 0x001f181b01007387 */ /* 0x000fe80000100800 */
[----:B------:R0:W2:Y:S04]  /*11c40*/  @P0 LDG.E.U16 R11, [R4.64] ;  /* 0x00000006040b0981 */ /* 0x0000a8000c1e1500 */
[----:B---3--:R1:W-:Y:S04]  /*11c50*/  STL [R1+0x14], R17 ;  /* 0x0000141101007387 */ /* 0x0083e80000100800 */
[----:B-1----:R-:W3:Y:S04]  /*11c60*/  LDL.LU R17, [R1+0x1f78] ;  /* 0x001f780001117983 */ /* 0x002ee80000300800 */
[----:B0-----:R-:W2:Y:S04]  /*11c70*/  LDL R4, [R1+0x6d8] ;  /* 0x0006d80001047983 */ /* 0x001ea80000100800 */
[----:B------:R-:W2:Y:S01]  /*11c80*/  LDL R5, [R1+0x6dc] ;  /* 0x0006dc0001057983 */ /* 0x000ea20000100800 */
[----:B------:R-:W-:-:S02]  /*11c90*/  ISETP.GT.AND P1, PT, R3, 0x3a, PT ;  /* 0x0000003a0300780c */ /* 0x000fc40003f24270 */
[----:B------:R-:W-:Y:S01]  /*11ca0*/  PRMT R9, RZ, 0x7610, R9 ;  /* 0x00007610ff097816 */ /* 0x000fe20000000009 */
[----:B------:R-:W3:Y:S01]  /*11cb0*/  LDL R12, [R1+0x708] ;  /* 0x00070800010c7983 */ /* 0x000ee20000100800 */
[----:B------:R-:W-:Y:S02]  /*11cc0*/  ISETP.GT.AND P0, PT, R3, 0x2e, PT ;  /* 0x0000002e0300780c */ /* 0x000fe40003f04270 */
[----:B------:R-:W-:Y:S01]  /*11cd0*/  PRMT R22, RZ, 0x7610, R22 ;  /* 0x00007610ff167816 */ /* 0x000fe20000000016 */
[----:B------:R-:W3:Y:S06]  /*11ce0*/  LDL R0, [R1+0x70c] ;  /* 0x00070c0001007983 */ /* 0x000eec0000100800 */
[----:B--2---:R-:W-:-:S04]  /*11cf0*/  @P1 LOP3.LUT R5, R5, R4, RZ, 0x3c, !PT ;  /* 0x0000000405051212 */ /* 0x004fc800078e3cff */
[----:B------:R-:W-:-:S04]  /*11d00*/  @P1 LOP3.LUT R4, R5, R4, RZ, 0x3c, !PT ;  /* 0x0000000405041212 */ /* 0x000fc800078e3cff */
[----:B------:R-:W-:-:S05]  /*11d10*/  @P1 LOP3.LUT R5, R5, R4, RZ, 0x3c, !PT ;  /* 0x0000000405051212 */ /* 0x000fca00078e3cff */
[----:B------:R0:W2:Y:S04]  /*11d20*/  @P1 LDG.E.U16 R9, [R4.64] ;  /* 0x0000000604091981 */ /* 0x0000a8000c1e1500 */
[----:B0-----:R-:W2:Y:S04]  /*11d30*/  LDL R4, [R1+0x738] ;  /* 0x0007380001047983 */ /* 0x001ea80000100800 */
[----:B------:R-:W2:Y:S02]  /*11d40*/  LDL R5, [R1+0x73c] ;  /* 0x00073c0001057983 */ /* 0x000ea40000100800 */
[----:B--2---:R-:W-:-:S04]  /*11d50*/  @P0 LOP3.LUT R5, R5, R4, RZ, 0x3c, !PT ;  /* 0x0000000405050212 */ /* 0x004fc800078e3cff */
[----:B------:R-:W-:-:S04]  /*11d60*/  @P0 LOP3.LUT R4, R5, R4, RZ, 0x3c, !PT ;  /* 0x0000000405040212 */ /* 0x000fc800078e3cff */
[----:B------:R-:W-:-:S05]  /*11d70*/  @P0 LOP3.LUT R5, R5, R4, RZ, 0x3c, !PT ;  /* 0x0000000405050212 */ /* 0x000fca00078e3cff */
[----:B------:R-:W2:Y:S01]  /*11d80*/  @P0 LDG.E.U16 R22, [R4.64] ;  /* 0x0000000604160981 */ /* 0x000ea2000c1e1500 */
[----:B------:R-:W-:-:S03]  /*11d90*/  ISETP.GT.AND P1, PT, R3, 0x2f, PT ;  /* 0x0000002f0300780c */ /* 0x000fc60003f24270 */
[----:B--2---:R0:W-:Y:S04]  /*11da0*/  STL [R1+0x30], R22 ;  /* 0x0000301601007387 */ /* 0x0041e80000100800 */
[----:B0-----:R-:W2:Y:S04]  /*11db0*/  LDL.LU R22, [R1+0x1f74] ;  /* 0x001f740001167983 */ /* 0x001ea80000300800 */
[----:B------:R-:W2:Y:S04]  /*11dc0*/  LDL R4, [R1+0x730] ;  /* 0x0007300001047983 */ /* 0x000ea80000100800 */
[----:B------:R-:W2:Y:S01]  /*11dd0*/  LDL R5, [R1+0x734] ;  /* 0x0007340001057983 */ /* 0x000ea20000100800 */
[----:B------:R-:W-:-:S02]  /*11de0*/  PRMT R15, RZ, 0x7610, R15 ;  /* 0x00007610ff0f7816 */ /* 0x000fc4000000000f */
        /* <DEDUP_REMOVED lines=9> */
[----:B------:R-:W-:-:S02]  /*11e80*/  ISETP.GT.AND P1, PT, R3, 0x34, PT ;  /* 0x000000340300780c */ /* 0x000fc40003f24270 */
[----:B---3--:R-:W-:Y:S02]  /*11e90*/  PRMT R17, RZ, 0x7610, R17 ;  /* 0x00007610ff117816 */ /* 0x008fe40000000011 */
[----:B------:R-:W-:Y:S02]  /*11ea0*/  PRMT R22, RZ, 0x7610, R22 ;  /* 0x00007610ff167816 */ /* 0x000fe40000000016 */
[----:B--2---:R-:W-:-:S04]  /*11eb0*/  @P0 LOP3.LUT R5, R5, R4, RZ, 0x3c, !PT ;  /* 0x0000000405050212 */ /* 0x004fc800078e3cff */
[----:B------:R-:W-:-:S04]  /*11ec0*/  @P0 LOP3.LUT R4, R5, R4, RZ, 0x3c, !PT ;  /* 0x0000000405040212 */ /* 0x000fc800078e3cff */
[----:B------:R-:W-:-:S05]  /*11ed0*/  @P0 LOP3.LUT R5, R5, R4, RZ, 0x3c, !PT ;  /* 0x0000000405050212 */ /* 0x000fca00078e3cff */
[----:B------:R0:W2:Y:S02]  /*11ee0*/  @P0 LDG.E.U16 R17, [R4.64] ;  /* 0x0000000604110981 */ /* 0x0000a4000c1e1500 */
[----:B0-----:R-:W-:Y:S02]  /*11ef0*/  @P1 IMAD.MOV.U32 R4, RZ, RZ, R0 ;  /* 0x000000ffff041224 */ /* 0x001fe400078e0000 */
[----:B------:R-:W-:Y:S01]  /*11f00*/  @P1 IMAD.MOV.U32 R5, RZ, RZ, R12 ;  /* 0x000000ffff051224 */ /* 0x000fe200078e000c */
[----:B------:R-:W-:Y:S01]  /*11f10*/  ISETP.GT.AND P0, PT, R3, 0x35, PT ;  /* 0x000000350300780c */ /* 0x000fe20003f04270 */
[----:B------:R-:W3:Y:S04]  /*11f20*/  LDL R12, [R1+0x6c8] ;  /* 0x0006c800010c7983 */ /* 0x000ee80000100800 */
[----:B------:R0:W2:Y:S01]  /*11f30*/  @P1 LDG.E.U16 R22, [R4.64] ;  /* 0x0000000604161981 */ /* 0x0000a2000c1e1500 */
[----:B------:R-:W-:-:S03]  /*11f40*/  PRMT R18, RZ, 0x7610, R18 ;  /* 0x00007610ff127816 */ /* 0x000fc60000000012 */
[----:B------:R-:W2:Y:S04]  /*11f50*/  LDL R0, [R1+0x6cc] ;  /* 0x0006cc0001007983 */ /* 0x000ea80000100800 */
[----:B0-----:R-:W2:Y:S04]  /*11f60*/  LDL R4, [R1+0x700] ;  /* 0x0007000001047983 */ /* 0x001ea80000100800 */
[----:B------:R-:W2:Y:S02]  /*11f70*/  LDL R5, [R1+0x704] ;  /* 0x0007040001057983 */ /* 0x000ea40000100800 */
[----:B--2---:R-:W-:-:S04]  /*11f80*/  @P0 LOP3.LUT R5, R5, R4, RZ, 0x3c, !PT ;  /* 0x0000000405050212 */ /* 0x004fc800078e3cff */
[----:B------:R-:W-:-:S04]  /*11f90*/  @P0 LOP3.LUT R4, R5, R4, RZ, 0x3c, !PT ;  /* 0x0000000405040212 */ /* 0x000fc800078e3cff */
[----:B------:R-:W-:-:S05]  /*11fa0*/  @P0 LOP3.LUT R5, R5, R4, RZ, 0x3c, !PT ;  /* 0x0000000405050212 */ /* 0x000fca00078e3cff */
[----:B------:R-:W2:Y:S04]  /*11fb0*/  @P0 LDG.E.U16 R18, [R4.64] ;  /* 0x0000000604120981 */ /* 0x000ea8000c1e1500 */
[----:B------:R-:W-:Y:S01]  /*11fc0*/  STL [R1+0x1f1c], R22 ;  /* 0x001f1c1601007387 */ /* 0x000fe20000100800 */
[----:B------:R-:W-:-:S03]  /*11fd0*/  ISETP.GT.AND P1, PT, R3, 0x36, PT ;  /* 0x000000360300780c */ /* 0x000fc60003f24270 */
[----:B--2---:R0:W-:Y:S04]  /*11fe0*/  STL [R1], R18 ;  /* 0x0000001201007387 */ /* 0x0041e80000100800 */
        /* <DEDUP_REMOVED lines=17> */
[----:B------:R0:W2:Y:S04]  /*12100*/  @P2 LDG.E.U16 R15, [R4.64] ;  /* 0x00000006040f2981 */ /* 0x0000a8000c1e1500 */
[----:B0-----:R-:W2:Y:S04]  /*12110*/  LDL R4, [R1+0x6f0] ;  /* 0x0006f00001047983 */ /* 0x001ea80000100800 */
[----:B------:R-:W2:Y:S01]  /*12120*/  LDL R5, [R1+0x6f4] ;  /* 0x0006f40001057983 */ /* 0x000ea20000100800 */
[----:B------:R-:W-:Y:S02]  /*12130*/  ISETP.GT.AND P0, PT, R3, 0x37, PT ;  /* 0x000000370300780c */ /* 0x000fe40003f04270 */
[----:B------:R-:W-:-:S02]  /*12140*/  PRMT R25, RZ, 0x7610, R25 ;  /* 0x00007610ff197816 */ /* 0x000fc40000000019 */
[----:B------:R-:W-:-:S09]  /*12150*/  ISETP.GT.AND P1, PT, R3, 0x3c, PT ;  /* 0x0000003c0300780c */ /* 0x000fd20003f24270 */
[----:B--2---:R-:W-:-:S04]  /*12160*/  @P0 LOP3.LUT R5, R5, R4, RZ, 0x3c, !PT ;  /* 0x0000000405050212 */ /* 0x004fc800078e3cff */
[----:B------:R-:W-:-:S04]  /*12170*/  @P0 LOP3.LUT R4, R5, R4, RZ, 0x3c, !PT ;  /* 0x0000000405040212 */ /* 0x000fc800078e3cff */
[----:B------:R-:W-:-:S05]  /*12180*/  @P0 LOP3.LUT R5, R5, R4, RZ, 0x3c, !PT ;  /* 0x0000000405050212 */ /* 0x000fca00078e3cff */
[----:B------:R0:W2:Y:S01]  /*12190*/  @P0 LDG.E.U16 R25, [R4.64] ;  /* 0x0000000604190981 */ /* 0x0000a2000c1e1500 */
[----:B------:R-:W-:Y:S01]  /*121a0*/  PRMT R18, RZ, 0x7610, R18 ;  /* 0x00007610ff127816 */ /* 0x000fe20000000012 */
[----:B0-----:R-:W-:Y:S02]  /*121b0*/  @P1 IMAD.MOV.U32 R4, RZ, RZ, R0 ;  /* 0x000000ffff041224 */ /* 0x001fe400078e0000 */
[----:B---3--:R-:W-:-:S05]  /*121c0*/  @P1 IMAD.MOV.U32 R5, RZ, RZ, R12 ;  /* 0x000000ffff051224 */ /* 0x008fca00078e000c */
[----:B------:R0:W3:Y:S04]  /*121d0*/  @P1 LDG.E.U16 R18, [R4.64] ;  /* 0x0000000604121981 */ /* 0x0000e8000c1e1500 */
[----:B--2---:R1:W-:Y:S04]  /*121e0*/  STL [R1+0x70], R25 ;  /* 0x0000701901007387 */ /* 0x0043e80000100800 */
[----:B0-----:R-:W2:Y:S04]  /*121f0*/  LDL R4, [R1+0x6c0] ;  /* 0x0006c00001047983 */ /* 0x001ea80000100800 */
[----:B------:R-:W2:Y:S01]  /*12200*/  LDL R5, [R1+0x6c4] ;  /* 0x0006c40001057983 */ /* 0x000ea20000100800 */
[----:B------:R-:W-:-:S02]  /*12210*/  ISETP.GT.AND P0, PT, R3, 0x3d, PT ;  /* 0x0000003d0300780c */ /* 0x000fc40003f04270 */
[----:B------:R-:W-:Y:S01]  /*12220*/  PRMT R24, RZ, 0x7610, R24 ;  /* 0x00007610ff187816 */ /* 0x000fe20000000018 */
[----:B-1----:R-:W4:Y:S04]  /*12230*/  LDL R25, [R1+0x6bc] ;  /* 0x0006bc0001197983 */ /* 0x002f280000100800 */
[----:B---3--:R-:W-:Y:S04]  /*12240*/  STL [R1+0x1f0c], R18 ;  /* 0x001f0c1201007387 */ /* 0x008fe80000100800 */
[----:B------:R-:W-:Y:S02]  /*12250*/  STL [R1+0x1f20], R18 ;  /* 0x001f201201007387 */ /* 0x000fe40000100800 */
[----:B--2---:R-:W-:-:S04]  /*12260*/  @P0 LOP3.LUT R5, R5, R4, RZ, 0x3c, !PT ;  /* 0x0000000405050212 */ /* 0x004fc800078e3cff */
[----:B------:R-:W-:-:S04]  /*12270*/  @P0 LOP3.LUT R4, R5, R4, RZ, 0x3c, !PT ;  /* 0x0000000405040212 */ /* 0x000fc800078e3cff */
[----:B------:R-:W-:-:S05]  /*12280*/  @P0 LOP3.LUT R5, R5, R4, RZ, 0x3c, !PT ;  /* 0x0000000405050212 */ /* 0x000fca00078e3cff */
[----:B------:R0:W2:Y:S04]  /*12290*/  @P0 LDG.E.U16 R24, [R4.64] ;  /* 0x0000000604180981 */ /* 0x0000a8000c1e1500 */
[----:B0-----:R-:W3:Y:S04]  /*122a0*/  LDL R5, [R1+0x6b8] ;  /* 0x0006b80001057983 */ /* 0x001ee80000100800 */
[----:B------:R-:W0:Y:S01]  /*122b0*/  S2R R12, SR_TID.X ;  /* 0x00000000000c7919 */ /* 0x000e220000002100 */
[C---:B------:R-:W-:Y:S02]  /*122c0*/  ISETP.GT.AND P1, PT, R3.reuse, 0x3e, PT ;  /* 0x0000003e0300780c */ /* 0x040fe40003f24270 */
[----:B------:R-:W-:-:S11]  /*122d0*/  ISETP.GT.AND P2, PT, R3, 0x3f, PT ;  /* 0x0000003f0300780c */ /* 0x000fd60003f44270 */
[----:B----4-:R-:W-:Y:S01]  /*122e0*/  @P1 IMAD.MOV.U32 R4, RZ, RZ, R25 ;  /* 0x000000ffff041224 */ /* 0x010fe200078e0019 */
[----:B0-----:R-:W-:-:S04]  /*122f0*/  LOP3.LUT R0, R12, 0x3f, RZ, 0xc0, !PT ;  /* 0x0000003f0c007812 */ /* 0x001fc800078ec0ff */
[----:B------:R-:W-:Y:S02]  /*12300*/  ISETP.GE.AND P0, PT, R0, R3, PT ;  /* 0x000000030000720c */ /* 0x000fe40003f06270 */
[----:B------:R-:W-:Y:S01]  /*12310*/  PRMT R3, RZ, 0x7610, R3 ;  /* 0x00007610ff037816 */ /* 0x000fe20000000003 */
[----:B--2---:R-:W-:Y:S04]  /*12320*/  STL [R1+0x1ee8], R24 ;  /* 0x001ee81801007387 */ /* 0x004fe80000100800 */
        /* <DEDUP_REMOVED lines=9> */
[----:B---3--:R0:W2:Y:S01]  /*123c0*/  @P1 LDG.E.U16 R3, [R4.64] ;  /* 0x0000000604031981 */ /* 0x0080a2000c1e1500 */
[----:B------:R-:W-:-:S03]  /*123d0*/  PRMT R2, RZ, 0x7610, R2 ;  /* 0x00007610ff027816 */ /* 0x000fc60000000002 */
[----:B------:R-:W3:Y:S04]  /*123e0*/  LDL R25, [R1+0xca0] ;  /* 0x000ca00001197983 */ /* 0x000ee80000100800 */
[----:B0-----:R-:W4:Y:S04]  /*123f0*/  LDL R4, [R1+0x6b0] ;  /* 0x0006b00001047983 */ /* 0x001f280000100800 */
[----:B------:R-:W4:Y:S04]  /*12400*/  LDL R5, [R1+0x6b4] ;  /* 0x0006b40001057983 */ /* 0x000f280000100800 */
[----:B--2---:R-:W-:Y:S04]  /*12410*/  STL [R1+0x1ed0], R3 ;  /* 0x001ed00301007387 */ /* 0x004fe80000100800 */
[----:B------:R-:W-:Y:S01]  /*12420*/  STL [R1+0x1ed4], R3 ;  /* 0x001ed40301007387 */ /* 0x000fe20000100800 */
[----:B----4-:R-:W-:-:S04]  /*12430*/  @P2 LOP3.LUT R5, R5, R4, RZ, 0x3c, !PT ;  /* 0x0000000405052212 */ /* 0x010fc800078e3cff */
[C---:B------:R-:W-:Y:S01]  /*12440*/  @P2 LOP3.LUT R4, R5.reuse, R4, RZ, 0x3c, !PT ;  /* 0x0000000405042212 */ /* 0x040fe200078e3cff */
[----:B------:R-:W-:Y:S03]  /*12450*/  STL [R1+0x1ed8], R3 ;  /* 0x001ed80301007387 */ /* 0x000fe60000100800 */
[----:B------:R-:W-:Y:S01]  /*12460*/  @P2 LOP3.LUT R5, R5, R4, RZ, 0x3c, !PT ;  /* 0x0000000405052212 */ /* 0x000fe200078e3cff */
[----:B------:R-:W-:Y:S04]  /*12470*/  STL [R1+0x1edc], R3 ;  /* 0x001edc0301007387 */ /* 0x000fe80000100800 */
[----:B------:R-:W-:Y:S04]  /*12480*/  STL [R1+0x1ee0], R3 ;  /* 0x001ee00301007387 */ /* 0x000fe80000100800 */
[----:B------:R-:W-:Y:S04]  /*12490*/  STL [R1+0x1ee4], R3 ;  /* 0x001ee40301007387 */ /* 0x000fe80000100800 */
[----:B------:R-:W-:Y:S04]  /*124a0*/  STL [R1+0x1ef4], R3 ;  /* 0x001ef40301007387 */ /* 0x000fe80000100800 */
[----:B------:R-:W-:Y:S04]  /*124b0*/  STL [R1+0x1ef8], R3 ;  /* 0x001ef80301007387 */ /* 0x000fe80000100800 */
[----:B------:R0:W2:Y:S04]  /*124c0*/  @P2 LDG.E.U16 R2, [R4.64] ;  /* 0x0000000604022981 */ /* 0x0000a8000c1e1500 */
[----:B0-----:R-:W4:Y:S01]  /*124d0*/  LDL R5, [R1+0x8c8] ;  /* 0x0008c80001057983 */ /* 0x001f220000100800 */
[----:B------:R-:W-:-:S03]  /*124e0*/  PRMT R29, RZ, 0x7610, R29 ;  /* 0x00007610ff1d7816 */ /* 0x000fc6000000001d */
[----:B------:R-:W-:Y:S01]  /*124f0*/  BAR.SYNC.DEFER_BLOCKING 0x0 ;  /* 0x0000000000007b1d */ /* 0x000fe20000010000 */
[----:B----4-:R-:W-:Y:S02]  /*12500*/  @!P0 IMAD.MOV.U32 R4, RZ, RZ, R5 ;  /* 0x000000ffff048224 */ /* 0x010fe400078e0005 */
[----:B------:R-:W-:-:S05]  /*12510*/  @!P0 IMAD.MOV.U32 R5, RZ, RZ, R28 ;  /* 0x000000ffff058224 */ /* 0x000fca00078e001c */
[----:B------:R-:W4:Y:S04]  /*12520*/  @!P0 LDG.E.U16 R29, [R4.64] ;  /* 0x00000006041d8981 */ /* 0x000f28000c1e1500 */
[----:B--2---:R-:W-:Y:S04]  /*12530*/  STL [R1+0x1eac], R2 ;  /* 0x001eac0201007387 */ /* 0x004fe80000100800 */
[----:B------:R-:W-:Y:S04]  /*12540*/  STL [R1+0x1eb0], R2 ;  /* 0x001eb00201007387 */ /* 0x000fe80000100800 */
[----:B------:R-:W-:Y:S04]  /*12550*/  STL [R1+0x1eb4], R2 ;  /* 0x001eb40201007387 */ /* 0x000fe80000100800 */
[----:B------:R-:W-:Y:S04]  /*12560*/  STL [R1+0x1eb8], R2 ;  /* 0x001eb80201007387 */ /* 0x000fe80000100800 */
[----:B------:R-:W-:Y:S04]  /*12570*/  STL [R1+0x1efc], R2 ;  /* 0x001efc0201007387 */ /* 0x000fe80000100800 */
[----:B------:R-:W-:Y:S04]  /*12580*/  STL [R1+0x1f00], R2 ;  /* 0x001f000201007387 */ /* 0x000fe80000100800 */
[----:B------:R-:W-:Y:S04]  /*12590*/  STL [R1+0xcec], R28 ;  /* 0x000cec1c01007387 */ /* 0x000fe80000100800 */
[----:B----4-:R0:W-:Y:S04]  /*125a0*/  STL [R1+0x144], R29 ;  /* 0x0001441d01007387 */ /* 0x0101e80000100800 */
[----:B0-----:R-:W2:Y:S04]  /*125b0*/  LDL.LU R29, [R1+0x1f64] ;  /* 0x001f6400011d7983 */ /* 0x001ea80000300800 */
[----:B------:R-:W4:Y:S01]  /*125c0*/  LDL R5, [R1+0xc9c] ;  /* 0x000c9c0001057983 */ /* 0x000f220000100800 */
[----:B---3--:R-:W-:-:S03]  /*125d0*/  @!P0 IMAD.MOV.U32 R4, RZ, RZ, R25 ;  /* 0x000000ffff048224 */ /* 0x008fc600078e0019 */
[----:B------:R-:W3:Y:S01]  /*125e0*/  LDL.LU R25, [R1+0x10] ;  /* 0x0000100001197983 */ /* 0x000ee20000300800 */
[----:B--2---:R-:W-:-:S06]  /*125f0*/  PRMT R29, RZ, 0x7610, R29 ;  /* 0x00007610ff1d7816 */ /* 0x004fcc000000001d */
[----:B----4-:R-:W2:Y:S04]  /*12600*/  @!P0 LDG.E.U16 R29, [R4.64] ;  /* 0x00000006041d8981 */ /* 0x010ea8000c1e1500 */
[----:B--2---:R0:W-:Y:S04]  /*12610*/  STL [R1+0x2c], R29 ;  /* 0x00002c1d01007387 */ /* 0x0041e80000100800 */
[----:B0-----:R-:W2:Y:S04]  /*12620*/  LDL.LU R29, [R1+0x1f60] ;  /* 0x001f6000011d7983 */ /* 0x001ea80000300800 */
[----:B------:R-:W4:Y:S04]  /*12630*/  LDL R4, [R1+0x8b4] ;  /* 0x0008b40001047983 */ /* 0x000f280000100800 */
[----:B------:R-:W4:Y:S01]  /*12640*/  LDL R5, [R1+0xc90] ;  /* 0x000c900001057983 */ /* 0x000f220000100800 */
[----:B--2---:R-:W-:-:S02]  /*12650*/  PRMT R29, RZ, 0x7610, R29 ;  /* 0x00007610ff1d7816 */ /* 0x004fc4000000001d */
[----:B----4-:R-:W-:-:S04]  /*12660*/  @!P0 LOP3.LUT R5, R5, R4, RZ, 0x3c, !PT ;  /* 0x0000000405058212 */ /* 0x010fc800078e3cff */
[----:B------:R-:W-:-:S04]  /*12670*/  @!P0 LOP3.LUT R4, R5, R4, RZ, 0x3c, !PT ;  /* 0x0000000405048212 */ /* 0x000fc800078e3cff */
[----:B------:R-:W-:-:S05]  /*12680*/  @!P0 LOP3.LUT R5, R5, R4, RZ, 0x3c, !PT ;  /* 0x0000000405058212 */ /* 0x000fca00078e3cff */
[----:B------:R-:W2:Y:S04]  /*12690*/  @!P0 LDG.E.U16 R29, [R4.64] ;  /* 0x00000006041d8981 */ /* 0x000ea8000c1e1500 */
[----:B--2---:R0:W-:Y:S04]  /*126a0*/  STL [R1+0x34], R29 ;  /* 0x0000341d01007387 */ /* 0x0041e80000100800 */
[----:B0-----:R-:W2:Y:S04]  /*126b0*/  LDL.LU R29, [R1+0x1f5c] ;  /* 0x001f5c00011d7983 */ /* 0x001ea80000300800 */
[----:B------:R-:W4:Y:S04]  /*126c0*/  LDL R4, [R1+0xc7c] ;  /* 0x000c7c0001047983 */ /* 0x000f280000100800 */
[----:B------:R-:W4:Y:S01]  /*126d0*/  LDL R5, [R1+0xc80] ;  /* 0x000c800001057983 */ /* 0x000f220000100800 */
[----:B------:R-:W-:-:S02]  /*126e0*/  PRMT R23, RZ, 0x7610, R23 ;  /* 0x00007610ff177816 */ /* 0x000fc40000000017 */
[----:B----4-:R-:W-:-:S04]  /*126f0*/  @!P0 LOP3.LUT R5, R5, R4, RZ, 0x3c, !PT ;  /* 0x0000000405058212 */ /* 0x010fc800078e3cff */
[----:B------:R-:W-:-:S04]  /*12700*/  @!P0 LOP3.LUT R4, R5, R4, RZ, 0x3c, !PT ;  /* 0x0000000405048212 */ /* 0x000fc800078e3cff */
[----:B------:R-:W-:-:S05]  /*12710*/  @!P0 LOP3.LUT R5, R5, R4, RZ, 0x3c, !PT ;  /* 0x0000000405058212 */ /* 0x000fca00078e3cff */
[----:B------:R0:W4:Y:S04]  /*12720*/  @!P0 LDG.E.U16 R23, [R4.64] ;  /* 0x0000000604178981 */ /* 0x000128000c1e1500 */
[----:B0-----:R-:W3:Y:S04]  /*12730*/  LDL R4, [R1+0xc5c] ;  /* 0x000c5c0001047983 */ /* 0x001ee80000100800 */
[----:B------:R-:W3:Y:S01]  /*12740*/  LDL R5, [R1+0xc60] ;  /* 0x000c600001057983 */ /* 0x000ee20000100800 */
[----:B--2---:R-:W-:Y:S02]  /*12750*/  PRMT R29, RZ, 0x7610, R29 ;  /* 0x00007610ff1d7816 */ /* 0x004fe4000000001d */
[----:B---3--:R-:W-:-:S04]  /*12760*/  @!P0 LOP3.LUT R5, R5, R4, RZ, 0x3c, !PT ;  /* 0x0000000405058212 */ /* 0x008fc800078e3cff */
[----:B------:R-:W-:-:S04]  /*12770*/  @!P0 LOP3.LUT R4, R5, R4, RZ, 0x3c, !PT ;  /* 0x0000000405048212 */ /* 0x000fc800078e3cff */
[----:B------:R-:W-:-:S05]  /*12780*/  @!P0 LOP3.LUT R5, R5, R4, RZ, 0x3c, !PT ;  /* 0x0000000405058212 */ /* 0x000fca00078e3cff */
[----:B------:R-:W2:Y:S04]  /*12790*/  @!P0 LDG.E.U16 R29, [R4.64] ;  /* 0x00000006041d8981 */ /* 0x000ea8000c1e1500 */
[----:B----4-:R0:W-:Y:S04]  /*127a0*/  STL [R1+0x3c], R23 ;  /* 0x00003c1701007387 */ /* 0x0101e80000100800 */
[----:B0-----:R-:W3:Y:S04]  /*127b0*/  LDL R23, [R1+0xbe0] ;  /* 0x000be00001177983 */ /* 0x001ee80000100800 */
        /* <DEDUP_REMOVED lines=8> */
[----:B------:R0:W2:Y:S04]  /*12840*/  @!P0 LDG.E.U16 R29, [R4.64] ;  /* 0x00000006041d8981 */ /* 0x0000a8000c1e1500 */
[----:B0-----:R-:W4:Y:S04]  /*12850*/  LDL R4, [R1+0xc1c] ;  /* 0x000c1c0001047983 */ /* 0x001f280000100800 */
[----:B------:R-:W4:Y:S01]  /*12860*/  LDL R5, [R1+0xc20] ;  /* 0x000c200001057983 */ /* 0x000f220000100800 */
[----:B------:R-:W-:-:S03]  /*12870*/  PRMT R18, RZ, 0x7610, R18 ;  /* 0x00007610ff127816 */ /* 0x000fc60000000012 */
[----:B--2---:R0:W-:Y:S01]  /*12880*/  STL [R1+0x48], R29 ;  /* 0x0000481d01007387 */ /* 0x0041e20000100800 */
[----:B----4-:R-:W-:-:S04]  /*12890*/  @!P0 LOP3.LUT R5, R5, R4, RZ, 0x3c, !PT ;  /* 0x0000000405058212 */ /* 0x010fc800078e3cff */
[----:B------:R-:W-:-:S04]  /*128a0*/  @!P0 LOP3.LUT R4, R5, R4, RZ, 0x3c, !PT ;  /* 0x0000000405048212 */ /* 0x000fc800078e3cff */
[----:B------:R-:W-:-:S05]  /*128b0*/  @!P0 LOP3.LUT R5, R5, R4, RZ, 0x3c, !PT ;  /* 0x0000000405058212 */ /* 0x000fca00078e3cff */
[----:B------:R1:W2:Y:S04]  /*128c0*/  @!P0 LDG.E.U16 R18, [R4.64] ;  /* 0x0000000604128981 */ /* 0x0002a8000c1e1500 */
[----:B-1----:R-:W4:Y:S04]  /*128d0*/  LDL R4, [R1+0xbfc] ;  /* 0x000bfc0001047983 */ /* 0x002f280000100800 */
[----:B------:R-:W4:Y:S01]  /*128e0*/  LDL R5, [R1+0xc00] ;  /* 0x000c000001057983 */ /* 0x000f220000100800 */
[----:B------:R-:W-:-:S03]  /*128f0*/  PRMT R26, RZ, 0x7610, R26 ;  /* 0x00007610ff1a7816 */ /* 0x000fc6000000001a */
[----:B--2---:R1:W-:Y:S01]  /*12900*/  STL [R1+0x50], R18 ;  /* 0x0000501201007387 */ /* 0x0043e20000100800 */
[----:B----4-:R-:W-:-:S04]  /*12910*/  @!P0 LOP3.LUT R5, R5, R4, RZ, 0x3c, !PT ;  /* 0x0000000405058212 */ /* 0x010fc800078e3cff */
[----:B------:R-:W-:-:S04]  /*12920*/  @!P0 LOP3.LUT R4, R5, R4, RZ, 0x3c, !PT ;  /* 0x0000000405048212 */ /* 0x000fc800078e3cff */
[----:B------:R-:W-:-:S05]  /*12930*/  @!P0 LOP3.LUT R5, R5, R4, RZ, 0x3c, !PT ;  /* 0x0000000405058212 */ /* 0x000fca00078e3cff */
[----:B------:R2:W4:Y:S04]  /*12940*/  @!P0 LDG.E.U16 R26, [R4.64] ;  /* 0x00000006041a8981 */ /* 0x000528000c1e1500 */
[----:B--2---:R-:W2:Y:S04]  /*12950*/  LDL.LU R4, [R1+0x28] ;  /* 0x0000280001047983 */ /* 0x004ea80000300800 */
[----:B------:R-:W3:Y:S01]  /*12960*/  LDL R5, [R1+0xbdc] ;  /* 0x000bdc0001057983 */ /* 0x000ee20000100800 */
[----:B0-----:R-:W-:-:S05]  /*12970*/  LOP3.LUT R29, R12, 0x7f, RZ, 0xc0, !PT ;  /* 0x0000007f0c1d7812 */ /* 0x001fca00078ec0ff */
[----:B-1----:R-:W-:Y:S01]  /*12980*/  IMAD.SHL.U32 R18, R29, 0x2, RZ ;  /* 0x000000021d127824 */ /* 0x002fe200078e00ff */
[----:B------:R-:W-:-:S04]  /*12990*/  PRMT R22, RZ, 0x7610, R22 ;  /* 0x00007610ff167816 */ /* 0x000fc80000000016 */
[----:B--2---:R3:W-:Y:S02]  /*129a0*/  STS.U16 [R18+0x8000], R4 ;  /* 0x0080000412007388 */ /* 0x0047e40000000400 */
[----:B---3--:R-:W-:-:S05]  /*129b0*/  @!P0 IMAD.MOV.U32 R4, RZ, RZ, R23 ;  /* 0x000000ffff048224 */ /* 0x008fca00078e0017 */
[----:B------:R0:W2:Y:S04]  /*129c0*/  @!P0 LDG.E.U16 R22, [R4.64] ;  /* 0x0000000604168981 */ /* 0x0000a8000c1e1500 */
[----:B----4-:R1:W-:Y:S04]  /*129d0*/  STL [R1+0x68], R26 ;  /* 0x0000681a01007387 */ /* 0x0103e80000100800 */
[----:B------:R-:W3:Y:S04]  /*129e0*/  LDL R23, [R1+0xb5c] ;  /* 0x000b5c0001177983 */ /* 0x000ee80000100800 */
[----:B0-----:R-:W4:Y:S04]  /*129f0*/  LDL R4, [R1+0xbbc] ;  /* 0x000bbc0001047983 */ /* 0x001f280000100800 */
[----:B------:R-:W4:Y:S04]  /*12a00*/  LDL R5, [R1+0xbc0] ;  /* 0x000bc00001057983 */ /* 0x000f280000100800 */
[----:B-1----:R-:W3:Y:S04]  /*12a10*/  LDL R26, [R1+0xb80] ;  /* 0x000b8000011a7983 */ /* 0x002ee80000100800 */
[----:B------:R-:W-:Y:S04]  /*12a20*/  STS.U16 [R18+0x8800], R25 ;  /* 0x0088001912007388 */ /* 0x000fe80000000400 */
[----:B--2---:R0:W-:Y:S04]  /*12a30*/  STL [R1+0x64], R22 ;  /* 0x0000641601007387 */ /* 0x0041e80000100800 */
[----:B0-----:R-:W2:Y:S04]  /*12a40*/  LDL R22, [R1+0xb60] ;  /* 0x000b600001167983 */ /* 0x001ea80000100800 */
[----:B------:R-:W2:Y:S01]  /*12a50*/  LDL.LU R25, [R1+0x1f54] ;  /* 0x001f540001197983 */ /* 0x000ea20000300800 */
[----:B----4-:R-:W-:-:S04]  /*12a60*/  @!P0 LOP3.LUT R5, R5, R4, RZ, 0x3c, !PT ;  /* 0x0000000405058212 */ /* 0x010fc800078e3cff */
[----:B------:R-:W-:-:S04]  /*12a70*/  @!P0 LOP3.LUT R4, R5, R4, RZ, 0x3c, !PT ;  /* 0x0000000405048212 */ /* 0x000fc800078e3cff */
[----:B------:R-:W-:Y:S02]  /*12a80*/  @!P0 LOP3.LUT R5, R5, R4, RZ, 0x3c, !PT ;  /* 0x0000000405058212 */ /* 0x000fe400078e3cff */
[----:B--2---:R-:W-:-:S06]  /*12a90*/  PRMT R25, RZ, 0x7610, R25 ;  /* 0x00007610ff197816 */ /* 0x004fcc0000000019 */
        /* <DEDUP_REMOVED lines=9> */
[----:B------:R-:W4:Y:S01]  /*12b30*/  @!P0 LDG.E.U16 R20, [R4.64] ;  /* 0x0000000604148981 */ /* 0x000f22000c1e1500 */
[----:B------:R-:W-:-:S03]  /*12b40*/  PRMT R3, RZ, 0x7610, R3 ;  /* 0x00007610ff037816 */ /* 0x000fc60000000003 */
[----:B----4-:R0:W-:Y:S04]  /*12b50*/  STL [R1+0x5c], R20 ;  /* 0x00005c1401007387 */ /* 0x0101e80000100800 */
[----:B0-----:R-:W4:Y:S04]  /*12b60*/  LDL.LU R20, [R1+0x1f4c] ;  /* 0x001f4c0001147983 */ /* 0x001f280000300800 */
[----:B------:R-:W2:Y:S01]  /*12b70*/  LDL R5, [R1+0xb7c] ;  /* 0x000b7c0001057983 */ /* 0x000ea20000100800 */
[----:B---3--:R-:W-:Y:S01]  /*12b80*/  @!P0 IMAD.MOV.U32 R4, RZ, RZ, R26 ;  /* 0x000000ffff048224 */ /* 0x008fe200078e001a */
[----:B------:R-:W-:-:S02]  /*12b90*/  PRMT R19, RZ, 0x7610, R19 ;  /* 0x00007610ff137816 */ /* 0x000fc40000000013 */
[----:B------:R-:W3:Y:S04]  /*12ba0*/  LDL.LU R26, [R1+0x24] ;  /* 0x00002400011a7983 */ /* 0x000ee80000300800 */
[----:B--2---:R0:W2:Y:S02]  /*12bb0*/  @!P0 LDG.E.U16 R3, [R4.64] ;  /* 0x0000000604038981 */ /* 0x0040a4000c1e1500 */
[----:B0-----:R-:W-:Y:S02]  /*12bc0*/  @!P0 IMAD.MOV.U32 R4, RZ, RZ, R22 ;  /* 0x000000ffff048224 */ /* 0x001fe400078e0016 */
[----:B------:R-:W-:-:S05]  /*12bd0*/  @!P0 IMAD.MOV.U32 R5, RZ, RZ, R23 ;  /* 0x000000ffff058224 */ /* 0x000fca00078e0017 */
[----:B------:R-:W3:Y:S04]  /*12be0*/  @!P0 LDG.E.U16 R19, [R4.64] ;  /* 0x0000000604138981 */ /* 0x000ee8000c1e1500 */
[----:B--2---:R0:W-:Y:S04]  /*12bf0*/  STL [R1+0x58], R3 ;  /* 0x0000580301007387 */ /* 0x0041e80000100800 */
[----:B0-----:R-:W2:Y:S04]  /*12c00*/  LDL.LU R3, [R1+0xc] ;  /* 0x00000c0001037983 */ /* 0x001ea80000300800 */
[----:B------:R-:W2:Y:S04]  /*12c10*/  LDL R23, [R1+0xadc] ;  /* 0x000adc0001177983 */ /* 0x000ea80000100800 */
[----:B------:R-:W2:Y:S04]  /*12c20*/  LDL R22, [R1+0xae0] ;  /* 0x000ae00001167983 */ /* 0x000ea80000100800 */
[----:B---3--:R0:W-:Y:S04]  /*12c30*/  STL [R1+0xb4], R19 ;  /* 0x0000b41301007387 */ /* 0x0081e80000100800 */
[----:B0-----:R-:W3:Y:S04]  /*12c40*/  LDL.LU R19, [R1+0x1f48] ;  /* 0x001f480001137983 */ /* 0x001ee80000300800 */
[----:B------:R-:W2:Y:S04]  /*12c50*/  LDL R4, [R1+0xb3c] ;  /* 0x000b3c0001047983 */ /* 0x000ea80000100800 */
[----:B------:R-:W2:Y:S01]  /*12c60*/  LDL R5, [R1+0xb40] ;  /* 0x000b400001057983 */ /* 0x000ea20000100800 */
[----:B---3--:R-:W-:-:S02]  /*12c70*/  PRMT R19, RZ, 0x7610, R19 ;  /* 0x00007610ff137816 */ /* 0x008fc40000000013 */
[----:B--2---:R-:W-:-:S04]  /*12c80*/  @!P0 LOP3.LUT R5, R5, R4, RZ, 0x3c, !PT ;  /* 0x0000000405058212 */ /* 0x004fc800078e3cff */
[----:B------:R-:W-:-:S04]  /*12c90*/  @!P0 LOP3.LUT R4, R5, R4, RZ, 0x3c, !PT ;  /* 0x0000000405048212 */ /* 0x000fc800078e3cff */
[----:B------:R-:W-:-:S05]  /*12ca0*/  @!P0 LOP3.LUT R5, R5, R4, RZ, 0x3c, !PT ;  /* 0x0000000405058212 */ /* 0x000fca00078e3cff */
[----:B------:R-:W2:Y:S04]  /*12cb0*/  @!P0 LDG.E.U16 R19, [R4.64] ;  /* 0x0000000604138981 */ /* 0x000ea8000c1e1500 */
[----:B--2---:R0:W-:Y:S04]  /*12cc0*/  STL [R1+0xb0], R19 ;  /* 0x0000b01301007387 */ /* 0x0041e80000100800 */
[----:B0-----:R-:W2:Y:S04]  /*12cd0*/  LDL.LU R19, [R1+0x1f44] ;  /* 0x001f440001137983 */ /* 0x001ea80000300800 */
[----:B------:R-:W3:Y:S04]  /*12ce0*/  LDL R4, [R1+0xb1c] ;  /* 0x000b1c0001047983 */ /* 0x000ee80000100800 */
[----:B------:R-:W3:Y:S01]  /*12cf0*/  LDL R5, [R1+0xb20] ;  /* 0x000b200001057983 */ /* 0x000ee20000100800 */
[----:B--2---:R-:W-:-:S02]  /*12d00*/  PRMT R19, RZ, 0x7610, R19 ;  /* 0x00007610ff137816 */ /* 0x004fc40000000013 */
[----:B---3--:R-:W-:-:S04]  /*12d10*/  @!P0 LOP3.LUT R5, R5, R4, RZ, 0x3c, !PT ;  /* 0x0000000405058212 */ /* 0x008fc800078e3cff */
        /* <DEDUP_REMOVED lines=11> */
[----:B------:R-:W2:Y:S01]  /*12dd0*/  @!P0 LDG.E.U16 R19, [R4.64] ;  /* 0x0000000604138981 */ /* 0x000ea2000c1e1500 */
[----:B------:R-:W-:-:S05]  /*12de0*/  LOP3.LUT R12, R12, 0x7f, RZ, 0xc0, !PT ;  /* 0x0000007f0c0c7812 */ /* 0x000fca00078ec0ff */
[----:B------:R-:W-:Y:S01]  /*12df0*/  IMAD.SHL.U32 R12, R12, 0x2, RZ ;  /* 0x000000020c0c7824 */ /* 0x000fe200078e00ff */
[----:B--2---:R0:W-:Y:S04]  /*12e00*/  STL [R1+0xa8], R19 ;  /* 0x0000a81301007387 */ /* 0x0041e80000100800 */
[----:B0-----:R-:W2:Y:S04]  /*12e10*/  LDL.LU R19, [R1+0x1f3c] ;  /* 0x001f3c0001137983 */ /* 0x001ea80000300800 */
[----:B------:R-:W3:Y:S01]  /*12e20*/  LDL.LU R5, [R1+0x54] ;  /* 0x0000540001057983 */ /* 0x000ee20000300800 */
[----:B------:R-:W-:-:S03]  /*12e30*/  LOP3.LUT R12, R12, 0x10, RZ, 0x3c, !PT ;  /* 0x000000100c0c7812 */ /* 0x000fc600078e3cff */
[----:B------:R-:W-:Y:S04]  /*12e40*/  STS.U16 [R18+0x9000], R25 ;  /* 0x0090001912007388 */ /* 0x000fe80000000400 */
[----:B----4-:R-:W-:Y:S04]  /*12e50*/  STS.U16 [R18+0x9800], R20 ;  /* 0x0098001412007388 */ /* 0x010fe80000000400 */
[----:B------:R-:W-:Y:S01]  /*12e60*/  STS.U16 [R18+0xa000], R14 ;  /* 0x00a0000e12007388 */ /* 0x000fe20000000400 */
[----:B------:R-:W-:-:S03]  /*12e70*/  PRMT R0, RZ, 0x7610, R0 ;  /* 0x00007610ff007816 */ /* 0x000fc60000000000 */
[----:B------:R-:W-:Y:S01]  /*12e80*/  STS.U16 [R18+0xa800], R8 ;  /* 0x00a8000812007388 */ /* 0x000fe20000000400 */
[----:B------:R-:W-:-:S03]  /*12e90*/  @!P0 IMAD.MOV.U32 R4, RZ, RZ, R22 ;  /* 0x000000ffff048224 */ /* 0x000fc600078e0016 */
[----:B------:R-:W-:Y:S04]  /*12ea0*/  STS.U16 [R18+0xb000], R7 ;  /* 0x00b0000712007388 */ /* 0x000fe80000000400 */
[----:B------:R-:W-:Y:S01]  /*12eb0*/  STS.U16 [R18+0xb800], R6 ;  /* 0x00b8000612007388 */ /* 0x000fe20000000400 */
[----:B------:R-:W-:-:S03]  /*12ec0*/  PRMT R2, RZ, 0x7610, R2 ;  /* 0x00007610ff027816 */ /* 0x000fc60000000002 */
[----:B------:R-:W4:Y:S04]  /*12ed0*/  LDL R22, [R1+0xa80] ;  /* 0x000a800001167983 */ /* 0x000f280000100800 */
[----:B---3--:R0:W-:Y:S02]  /*12ee0*/  STS.U16 [R12+0x8100], R5 ;  /* 0x008100050c007388 */ /* 0x0081e40000000400 */
[----:B0-----:R-:W-:Y:S02]  /*12ef0*/  @!P0 IMAD.MOV.U32 R5, RZ, RZ, R23 ;  /* 0x000000ffff058224 */ /* 0x001fe400078e0017 */
[----:B------:R-:W3:Y:S04]  /*12f00*/  LDL R23, [R1+0xa7c] ;  /* 0x000a7c0001177983 */ /* 0x000ee80000100800 */
[----:B------:R0:W2:Y:S04]  /*12f10*/  @!P0 LDG.E.U16 R0, [R4.64] ;  /* 0x0000000604008981 */ /* 0x0000a8000c1e1500 */
[----:B0-----:R-:W3:Y:S04]  /*12f20*/  LDL R4, [R1+0xabc] ;  /* 0x000abc0001047983 */ /* 0x001ee80000100800 */
[----:B------:R-:W3:Y:S04]  /*12f30*/  LDL R5, [R1+0xac0] ;  /* 0x000ac00001057983 */ /* 0x000ee80000100800 */
[----:B------:R0:W-:Y:S04]  /*12f40*/  STS.U16 [R12+0x8900], R26 ;  /* 0x0089001a0c007388 */ /* 0x0001e80000000400 */
[----:B--2---:R-:W-:Y:S01]  /*12f50*/  STL [R1+0x1e54], R0 ;  /* 0x001e540001007387 */ /* 0x004fe20000100800 */
[----:B---3--:R-:W-:-:S04]  /*12f60*/  @!P0 LOP3.LUT R5, R5, R4, RZ, 0x3c, !PT ;  /* 0x0000000405058212 */ /* 0x008fc800078e3cff */
[C---:B------:R-:W-:Y:S01]  /*12f70*/  @!P0 LOP3.LUT R4, R5.reuse, R4, RZ, 0x3c, !PT ;  /* 0x0000000405048212 */ /* 0x040fe200078e3cff */
[----:B------:R-:W-:Y:S03]  /*12f80*/  STL [R1+0x1e58], R0 ;  /* 0x001e580001007387 */ /* 0x000fe60000100800 */
[----:B------:R-:W-:Y:S01]  /*12f90*/  @!P0 LOP3.LUT R5, R5, R4, RZ, 0x3c, !PT ;  /* 0x0000000405058212 */ /* 0x000fe200078e3cff */
[----:B------:R-:W-:Y:S04]  /*12fa0*/  STL [R1+0x1ec0], R0 ;  /* 0x001ec00001007387 */ /* 0x000fe80000100800 */
[----:B0-----:R-:W2:Y:S04]  /*12fb0*/  LDL.LU R26, [R1+0x1f38] ;  /* 0x001f3800011a7983 */ /* 0x001ea80000300800 */
[----:B------:R0:W3:Y:S04]  /*12fc0*/  @!P0 LDG.E.U16 R2, [R4.64] ;  /* 0x0000000604028981 */ /* 0x0000e8000c1e1500 */
[----:B0-----:R-:W2:Y:S04]  /*12fd0*/  LDL R4, [R1+0xa9c] ;  /* 0x000a9c0001047983 */ /* 0x001ea80000100800 */
[----:B------:R-:W2:Y:S01]  /*12fe0*/  LDL R5, [R1+0xaa0] ;  /* 0x000aa00001057983 */ /* 0x000ea20000100800 */
[----:B------:R-:W-:-:S02]  /*12ff0*/  PRMT R25, RZ, 0x7610, R25 ;  /* 0x00007610ff197816 */ /* 0x000fc40000000019 */
[----:B------:R-:W-:Y:S01]  /*13000*/  PRMT R20, RZ, 0x7610, R20 ;  /* 0x00007610ff147816 */ /* 0x000fe20000000014 */
[----:B------:R0:W-:Y:S04]  /*13010*/  STS.U16 [R12+0x9100], R3 ;  /* 0x009100030c007388 */ /* 0x0001e80000000400 */
[----:B0-----:R-:W3:Y:S01]  /*13020*/  LDL R3, [R1+0xa5c] ;  /* 0x000a5c0001037983 */ /* 0x001ee20000100800 */
[----:B--2---:R-:W-:-:S04]  /*13030*/  @!P0 LOP3.LUT R5, R5, R4, RZ, 0x3c, !PT ;  /* 0x0000000405058212 */ /* 0x004fc800078e3cff */
[----:B------:R-:W-:-:S04]  /*13040*/  @!P0 LOP3.LUT R4, R5, R4, RZ, 0x3c, !PT ;  /* 0x0000000405048212 */ /* 0x000fc800078e3cff */
[----:B------:R-:W-:-:S05]  /*13050*/  @!P0 LOP3.LUT R5, R5, R4, RZ, 0x3c, !PT ;  /* 0x0000000405058212 */ /* 0x000fca00078e3cff */
[----:B------:R4:W2:Y:S04]  /*13060*/  @!P0 LDG.E.U16 R25, [R4.64] ;  /* 0x0000000604198981 */ /* 0x0008a8000c1e1500 */
[----:B---3--:R0:W-:Y:S01]  /*13070*/  STL [R1+0x10], R2 ;  /* 0x0000100201007387 */ /* 0x0081e20000100800 */
[----:B----4-:R-:W-:Y:S02]  /*13080*/  @!P0 IMAD.MOV.U32 R4, RZ, RZ, R22 ;  /* 0x000000ffff048224 */ /* 0x010fe400078e0016 */
[----:B------:R-:W-:Y:S01]  /*13090*/  @!P0 IMAD.MOV.U32 R5, RZ, RZ, R23 ;  /* 0x000000ffff058224 */ /* 0x000fe200078e0017 */
[----:B0-----:R-:W3:Y:S04]  /*130a0*/  LDL R2, [R1+0xa60] ;  /* 0x000a600001027983 */ /* 0x001ee80000100800 */
[----:B------:R0:W4:Y:S01]  /*130b0*/  @!P0 LDG.E.U16 R20, [R4.64] ;  /* 0x0000000604148981 */ /* 0x000122000c1e1500 */
[----:B------:R-:W-:Y:S01]  /*130c0*/  PRMT R14, RZ, 0x7610, R14 ;  /* 0x00007610ff0e7816 */ /* 0x000fe2000000000e */
[----:B0-----:R-:W-:-:S02]  /*130d0*/  @!P0 IMAD.MOV.U32 R5, RZ, RZ, R3 ;  /* 0x000000ffff058224 */ /* 0x001fc400078e0003 */
[----:B--2---:R-:W-:Y:S04]  /*130e0*/  STL [R1+0x1e5c], R25 ;  /* 0x001e5c1901007387 */ /* 0x004fe80000100800 */
[----:B------:R-:W-:Y:S04]  /*130f0*/  STL [R1+0x1e60], R25 ;  /* 0x001e601901007387 */ /* 0x000fe80000100800 */
[----:B------:R-:W-:Y:S01]  /*13100*/  STL [R1+0x1ec4], R25 ;  /* 0x001ec41901007387 */ /* 0x000fe20000100800 */
[----:B---3--:R-:W-:-:S03]  /*13110*/  @!P0 IMAD.MOV.U32 R4, RZ, RZ, R2 ;  /* 0x000000ffff048224 */ /* 0x008fc600078e0002 */
[----:B----4-:R-:W-:Y:S04]  /*13120*/  STL [R1+0x1e64], R20 ;  /* 0x001e641401007387 */ /* 0x010fe80000100800 */
[----:B------:R-:W-:Y:S04]  /*13130*/  STL [R1+0x1e68], R20 ;  /* 0x001e681401007387 */ /* 0x000fe80000100800 */
[----:B------:R-:W-:Y:S04]  /*13140*/  STL [R1+0x1ebc], R20 ;  /* 0x001ebc1401007387 */ /* 0x000fe80000100800 */
[----:B------:R-:W-:Y:S04]  /*13150*/  STL [R1+0x1f04], R20 ;  /* 0x001f041401007387 */ /* 0x000fe80000100800 */
[----:B------:R-:W-:Y:S04]  /*13160*/  STL [R1+0x1f08], R20 ;  /* 0x001f081401007387 */ /* 0x000fe80000100800 */
[----:B------:R-:W2:Y:S04]  /*13170*/  LDL R3, [R1+0x9fc] ;  /* 0x0009fc0001037983 */ /* 0x000ea80000100800 */
[----:B------:R-:W3:Y:S04]  /*13180*/  LDL R2, [R1+0xa00] ;  /* 0x000a000001027983 */ /* 0x000ee80000100800 */
[----:B------:R-:W4:Y:S04]  /*13190*/  LDL.LU R23, [R1+0x7c] ;  /* 0x00007c0001177983 */ /* 0x000f280000300800 */
[----:B------:R-:W2:Y:S04]  /*131a0*/  LDL.LU R22, [R1+0x40] ;  /* 0x0000400001167983 */ /* 0x000ea80000300800 */
[----:B------:R0:W2:Y:S04]  /*131b0*/  @!P0 LDG.E.U16 R14, [R4.64] ;  /* 0x00000006040e8981 */ /* 0x0000a8000c1e1500 */
[----:B0-----:R-:W2:Y:S04]  /*131c0*/  LDL R4, [R1+0xa3c] ;  /* 0x000a3c0001047983 */ /* 0x001ea80000100800 */
[----:B------:R-:W2:Y:S01]  /*131d0*/  LDL R5, [R1+0xa40] ;  /* 0x000a400001057983 */ /* 0x000ea20000100800 */
[----:B------:R-:W-:-:S03]  /*131e0*/  PRMT R8, RZ, 0x7610, R8 ;  /* 0x00007610ff087816 */ /* 0x000fc60000000008 */
[----:B------:R-:W-:Y:S04]  /*131f0*/  STS.U16 [R12+0x9900], R26 ;  /* 0x0099001a0c007388 */ /* 0x000fe80000000400 */
[----:B------:R-:W-:Y:S04]  /*13200*/  STS.U16 [R12+0xa100], R19 ;  /* 0x00a100130c007388 */ /* 0x000fe80000000400 */
[----:B------:R-:W-:Y:S01]  /*13210*/  STS.U16 [R12+0xa900], R13 ;  /* 0x00a9000d0c007388 */ /* 0x000fe20000000400 */
[----:B--2---:R-:W-:-:S04]  /*13220*/  @!P0 LOP3.LUT R5, R5, R4, RZ, 0x3c, !PT ;  /* 0x0000000405058212 */ /* 0x004fc800078e3cff */
[----:B------:R-:W-:-:S04]  /*13230*/  @!P0 LOP3.LUT R4, R5, R4, RZ, 0x3c, !PT ;  /* 0x0000000405048212 */ /* 0x000fc800078e3cff */
[----:B------:R-:W-:-:S05]  /*13240*/  @!P0 LOP3.LUT R5, R5, R4, RZ, 0x3c, !PT ;  /* 0x0000000405058212 */ /* 0x000fca00078e3cff */
[----:B------:R0:W2:Y:S04]  /*13250*/  @!P0 LDG.E.U16 R8, [R4.64] ;  /* 0x0000000604088981 */ /* 0x0000a8000c1e1500 */
[----:B0-----:R-:W0:Y:S04]  /*13260*/  S2R R5, SR_TID.X ;  /* 0x0000000000057919 */ /* 0x001e280000002100 */
[----:B------:R-:W-:Y:S04]  /*13270*/  STL [R1+0x1e6c], R14 ;  /* 0x001e6c0e01007387 */ /* 0x000fe80000100800 */
[----:B------:R-:W-:Y:S04]  /*13280*/  STL [R1+0x1e70], R14 ;  /* 0x001e700e01007387 */ /* 0x000fe80000100800 */
[----:B------:R-:W-:Y:S04]  /*13290*/  STL [R1+0x1e94], R14 ;  /* 0x001e940e01007387 */ /* 0x000fe80000100800 */
[----:B------:R-:W-:Y:S04]  /*132a0*/  STL [R1+0x1e98], R14 ;  /* 0x001e980e01007387 */ /* 0x000fe80000100800 */
[----:B------:R-:W-:Y:S01]  /*132b0*/  STL [R1+0x1e9c], R14 ;  /* 0x001e9c0e01007387 */ /* 0x000fe20000100800 */
[----:B0-----:R-:W-:-:S03]  /*132c0*/  LOP3.LUT R5, R5, 0x7f, RZ, 0xc0, !PT ;  /* 0x0000007f05057812 */ /* 0x001fc600078ec0ff */
[----:B------:R0:W-:Y:S02]  /*132d0*/  STL [R1+0x1ea8], R14 ;  /* 0x001ea80e01007387 */ /* 0x0001e40000100800 */
[----:B------:R-:W-:Y:S02]  /*132e0*/  IMAD.SHL.U32 R5, R5, 0x2, RZ ;  /* 0x0000000205057824 */ /* 0x000fe400078e00ff */
[----:B0-----:R-:W2:Y:S04]  /*132f0*/  LDL R14, [R1+0xa20] ;  /* 0x000a2000010e7983 */ /* 0x001ea80000100800 */
[----:B------:R-:W2:Y:S01]  /*13300*/  LDL.LU R12, [R1+0x1f34] ;  /* 0x001f3400010c7983 */ /* 0x000ea20000300800 */
[----:B------:R-:W-:-:S03]  /*13310*/  LOP3.LUT R4, R5, 0x10, RZ, 0x3c, !PT ;  /* 0x0000001005047812 */ /* 0x000fc600078e3cff */
[----:B------:R-:W3:Y:S01]  /*13320*/  LDL R5, [R1+0xa1c] ;  /* 0x000a1c0001057983 */ /* 0x000ee20000100800 */
[----:B------:R-:W-:Y:S02]  /*13330*/  PRMT R7, RZ, 0x7610, R7 ;  /* 0x00007610ff077816 */ /* 0x000fe40000000007 */
[----:B------:R-:W-:Y:S01]  /*13340*/  PRMT R6, RZ, 0x7610, R6 ;  /* 0x00007610ff067816 */ /* 0x000fe20000000006 */
[----:B--2---:R0:W-:Y:S02]  /*13350*/  STS.U16 [R4+0xb100], R12 ;  /* 0x00b1000c04007388 */ /* 0x0041e40000000400 */
[----:B0-----:R-:W-:-:S05]  /*13360*/  @!P0 IMAD.MOV.U32 R4, RZ, RZ, R14 ;  /* 0x000000ffff048224 */ /* 0x001fca00078e000e */
[----:B---3--:R0:W2:Y:S04]  /*13370*/  @!P0 LDG.E.U16 R7, [R4.64] ;  /* 0x0000000604078981 */ /* 0x0080a8000c1e1500 */
[----:B0-----:R-:W0:Y:S01]  /*13380*/  S2R R5, SR_TID.X ;  /* 0x0000000000057919 */ /* 0x001e220000002100 */
[----:B------:R-:W-:Y:S01]  /*13390*/  @!P0 IMAD.MOV.U32 R4, RZ, RZ, R2 ;  /* 0x000000ffff048224 */ /* 0x000fe200078e0002 */
[----:B0-----:R-:W-:-:S05]  /*133a0*/  LOP3.LUT R5, R5, 0x7f, RZ, 0xc0, !PT ;  /* 0x0000007f05057812 */ /* 0x001fca00078ec0ff */
[----:B------:R-:W-:-:S05]  /*133b0*/  IMAD.SHL.U32 R5, R5, 0x2, RZ ;  /* 0x0000000205057824 */ /* 0x000fca00078e00ff */
[----:B------:R-:W-:-:S05]  /*133c0*/  LOP3.LUT R5, R5, 0x10, RZ, 0x3c, !PT ;  /* 0x0000001005057812 */ /* 0x000fca00078e3cff */
[----:B------:R0:W-:Y:S02]  /*133d0*/  STS.U16 [R5+0xb900], R10 ;  /* 0x00b9000a05007388 */ /* 0x0001e40000000400 */
[----:B0-----:R-:W-:-:S05]  /*133e0*/  @!P0 IMAD.MOV.U32 R5, RZ, RZ, R3 ;  /* 0x000000ffff058224 */ /* 0x001fca00078e0003 */
[----:B------:R0:W3:Y:S01]  /*133f0*/  @!P0 LDG.E.U16 R6, [R4.64] ;  /* 0x0000000604068981 */ /* 0x0000e2000c1e1500 */
[----:B------:R-:W-:-:S03]  /*13400*/  IMAD.SHL.U32 R29, R29, 0x2, RZ ;  /* 0x000000021d1d7824 */ /* 0x000fc600078e00ff */
[----:B------:R-:W-:Y:S04]  /*13410*/  STL [R1+0x1e74], R8 ;  /* 0x001e740801007387 */ /* 0x000fe80000100800 */
[----:B------:R-:W-:Y:S04]  /*13420*/  STL [R1+0x1e78], R8 ;  /* 0x001e780801007387 */ /* 0x000fe80000100800 */
[----:B------:R-:W3:Y:S01]  /*13430*/  LDL R14, [R1+0x9c0] ;  /* 0x0009c000010e7983 */ /* 0x000ee20000100800 */
[----:B------:R-:W-:-:S05]  /*13440*/  LOP3.LUT R29, R29, 0x20, RZ, 0x3c, !PT ;  /* 0x000000201d1d7812 */ /* 0x000fca00078e3cff */
[----:B----4-:R1:W-:Y:S04]  /*13450*/  STS.U16 [R29+0x8200], R23 ;  /* 0x008200171d007388 */ /* 0x0103e80000000400 */
[----:B--2---:R-:W-:Y:S04]  /*13460*/  STL [R1+0x1e7c], R7 ;  /* 0x001e7c0701007387 */ /* 0x004fe80000100800 */
[----:B------:R-:W-:Y:S04]  /*13470*/  STL [R1+0x1e80], R7 ;  /* 0x001e800701007387 */ /* 0x000fe80000100800 */
[----:B0-----:R-:W2:Y:S04]  /*13480*/  LDL R4, [R1+0x9dc] ;  /* 0x0009dc0001047983 */ /* 0x001ea80000100800 */
[----:B------:R-:W2:Y:S04]  /*13490*/  LDL R5, [R1+0x9e0] ;  /* 0x0009e00001057983 */ /* 0x000ea80000100800 */
[----:B------:R-:W4:Y:S04]  /*134a0*/  LDL R3, [R1+0x99c] ;  /* 0x00099c0001037983 */ /* 0x000f280000100800 */
[----:B------:R-:W4:Y:S04]  /*134b0*/  LDL R2, [R1+0x9a0] ;  /* 0x0009a00001027983 */ /* 0x000f280000100800 */
[----:B---3--:R-:W-:Y:S04]  /*134c0*/  STL [R1+0x1e84], R6 ;  /* 0x001e840601007387 */ /* 0x008fe80000100800 */
[----:B------:R-:W-:Y:S04]  /*134d0*/  STL [R1+0x1ec8], R6 ;  /* 0x001ec80601007387 */ /* 0x000fe80000100800 */
[----:B------:R-:W-:Y:S04]  /*134e0*/  STL [R1+0x1ecc], R6 ;  /* 0x001ecc0601007387 */ /* 0x000fe80000100800 */
[----:B-1----:R-:W3:Y:S01]  /*134f0*/  LDL.LU R23, [R1+0x1f30] ;  /* 0x001f300001177983 */ /* 0x002ee20000300800 */
[----:B--2---:R-:W-:-:S04]  /*13500*/  @!P0 LOP3.LUT R5, R5, R4, RZ, 0x3c, !PT ;  /* 0x0000000405058212 */ /* 0x004fc800078e3cff */
[----:B------:R-:W-:-:S04]  /*13510*/  @!P0 LOP3.LUT R4, R5, R4, RZ, 0x3c, !PT ;  /* 0x0000000405048212 */ /* 0x000fc800078e3cff */
[----:B------:R-:W-:Y:S02]  /*13520*/  @!P0 LOP3.LUT R5, R5, R4, RZ, 0x3c, !PT ;  /* 0x0000000405058212 */ /* 0x000fe400078e3cff */
[----:B---3--:R-:W-:-:S06]  /*13530*/  PRMT R23, RZ, 0x7610, R23 ;  /* 0x00007610ff177816 */ /* 0x008fcc0000000017 */
[----:B------:R-:W2:Y:S04]  /*13540*/  @!P0 LDG.E.U16 R23, [R4.64] ;  /* 0x0000000604178981 */ /* 0x000ea8000c1e1500 */
[----:B--2---:R0:W-:Y:S04]  /*13550*/  STL [R1+0x24], R23 ;  /* 0x0000241701007387 */ /* 0x0041e80000100800 */
[----:B0-----:R-:W2:Y:S04]  /*13560*/  LDL.LU R23, [R1+0x1f2c] ;  /* 0x001f2c0001177983 */ /* 0x001ea80000300800 */
[----:B------:R-:W3:Y:S04]  /*13570*/  LDL.LU R4, [R1+0x6c] ;  /* 0x00006c0001047983 */ /* 0x000ee80000300800 */
[----:B------:R-:W2:Y:S01]  /*13580*/  LDL R5, [R1+0x9bc] ;  /* 0x0009bc0001057983 */ /* 0x000ea20000100800 */
[----:B------:R-:W-:-:S03]  /*13590*/  PRMT R28, RZ, 0x7610, R28 ;  /* 0x00007610ff1c7816 */ /* 0x000fc6000000001c */
[----:B---3--:R0:W-:Y:S02]  /*135a0*/  STS.U16 [R29+0x8a00], R4 ;  /* 0x008a00041d007388 */ /* 0x0081e40000000400 */
[----:B0-----:R-:W-:Y:S01]  /*135b0*/  @!P0 IMAD.MOV.U32 R4, RZ, RZ, R14 ;  /* 0x000000ffff048224 */ /* 0x001fe200078e000e */
[----:B------:R-:W-:Y:S01]  /*135c0*/  PRMT R26, RZ, 0x7610, R26 ;  /* 0x00007610ff1a7816 */ /* 0x000fe2000000001a */
[----:B------:R-:W3:Y:S04]  /*135d0*/  LDL R14, [R1+0x980] ;  /* 0x00098000010e7983 */ /* 0x000ee80000100800 */
[----:B--2---:R4:W2:Y:S04]  /*135e0*/  @!P0 LDG.E.U16 R28, [R4.64] ;  /* 0x00000006041c8981 */ /* 0x0048a8000c1e1500 */
[----:B------:R0:W-:Y:S01]  /*135f0*/  STS.U16 [R29+0x9200], R22 ;  /* 0x009200161d007388 */ /* 0x0001e20000000400 */
[----:B----4-:R-:W-:-:S02]  /*13600*/  @!P0 IMAD.MOV.U32 R4, RZ, RZ, R2 ;  /* 0x000000ffff048224 */ /* 0x010fc400078e0002 */
[----:B------:R-:W-:-:S05]  /*13610*/  @!P0 IMAD.MOV.U32 R5, RZ, RZ, R3 ;  /* 0x000000ffff058224 */ /* 0x000fca00078e0003 */
[----:B------:R1:W4:Y:S04]  /*13620*/  @!P0 LDG.E.U16 R26, [R4.64] ;  /* 0x00000006041a8981 */ /* 0x000328000c1e1500 */
[----:B--2---:R2:W-:Y:S04]  /*13630*/  STL [R1+0xc], R28 ;  /* 0x00000c1c01007387 */ /* 0x0045e80000100800 */
[----:B0-----:R-:W3:Y:S04]  /*13640*/  LDL R22, [R1+0x960] ;  /* 0x0009600001167983 */ /* 0x001ee80000100800 */
[----:B------:R-:W3:Y:S04]  /*13650*/  LDL R3, [R1+0x93c] ;  /* 0x00093c0001037983 */ /* 0x000ee80000100800 */
[----:B--2---:R-:W2:Y:S04]  /*13660*/  LDL R28, [R1+0x95c] ;  /* 0x00095c00011c7983 */ /* 0x004ea80000100800 */
[----:B------:R-:W2:Y:S04]  /*13670*/  LDL R2, [R1+0x940] ;  /* 0x0009400001027983 */ /* 0x000ea80000100800 */
[----:B-1----:R-:W2:Y:S04]  /*13680*/  LDL.LU R4, [R1+0x8] ;  /* 0x0000080001047983 */ /* 0x002ea80000300800 */
[----:B------:R-:W3:Y:S01]  /*13690*/  LDL R5, [R1+0x97c] ;  /* 0x00097c0001057983 */ /* 0x000ee20000100800 */
[----:B------:R-:W-:-:S02]  /*136a0*/  PRMT R19, RZ, 0x7610, R19 ;  /* 0x00007610ff137816 */ /* 0x000fc40000000013 */
[----:B------:R-:W-:Y:S01]  /*136b0*/  PRMT R13, RZ, 0x7610, R13 ;  /* 0x00007610ff0d7816 */ /* 0x000fe2000000000d */
[----:B--2---:R3:W-:Y:S02]  /*136c0*/  STS.U16 [R29+0x9a00], R4 ;  /* 0x009a00041d007388 */ /* 0x0047e40000000400 */
[----:B---3--:R-:W-:-:S05]  /*136d0*/  @!P0 IMAD.MOV.U32 R4, RZ, RZ, R14 ;  /* 0x000000ffff048224 */ /* 0x008fca00078e000e */
[----:B------:R0:W2:Y:S02]  /*136e0*/  @!P0 LDG.E.U16 R19, [R4.64] ;  /* 0x0000000604138981 */ /* 0x0000a4000c1e1500 */
[----:B0-----:R-:W-:Y:S02]  /*136f0*/  @!P0 IMAD.MOV.U32 R4, RZ, RZ, R22 ;  /* 0x000000ffff048224 */ /* 0x001fe400078e0016 */
[----:B------:R-:W-:-:S05]  /*13700*/  @!P0 IMAD.MOV.U32 R5, RZ, RZ, R28 ;  /* 0x000000ffff058224 */ /* 0x000fca00078e001c */
[----:B------:R0:W3:Y:S04]  /*13710*/  @!P0 LDG.E.U16 R13, [R4.64] ;  /* 0x00000006040d8981 */ /* 0x0000e8000c1e1500 */
[----:B----4-:R-:W-:Y:S01]  /*13720*/  STL [R1+0x1e2c], R26 ;  /* 0x001e2c1a01007387 */ /* 0x010fe20000100800 */
[----:B------:R-:W-:-:S03]  /*13730*/  PRMT R12, RZ, 0x7610, R12 ;  /* 0x00007610ff0c7816 */ /* 0x000fc6000000000c */
[----:B------:R-:W-:Y:S04]  /*13740*/  STL [R1+0x1e30], R26 ;  /* 0x001e301a01007387 */ /* 0x000fe80000100800 */
[----:B------:R-:W-:Y:S01]  /*13750*/  STL [R1+0x1e88], R26 ;  /* 0x001e881a01007387 */ /* 0x000fe20000100800 */
[----:B0-----:R-:W-:-:S03]  /*13760*/  @!P0 IMAD.MOV.U32 R4, RZ, RZ, R2 ;  /* 0x000000ffff048224 */ /* 0x001fc600078e0002 */
[----:B------:R-:W-:Y:S01]  /*13770*/  STL [R1+0x1e8c], R26 ;  /* 0x001e8c1a01007387 */ /* 0x000fe20000100800 */
[----:B------:R-:W-:-:S03]  /*13780*/  @!P0 IMAD.MOV.U32 R5, RZ, RZ, R3 ;  /* 0x000000ffff058224 */ /* 0x000fc600078e0003 */
[----:B------:R-:W-:Y:S04]  /*13790*/  STL [R1+0x1e90], R26 ;  /* 0x001e901a01007387 */ /* 0x000fe80000100800 */
[----:B------:R-:W4:Y:S04]  /*137a0*/  LDL.LU R14, [R1+0x84] ;  /* 0x00008400010e7983 */ /* 0x000f280000300800 */
[----:B------:R0:W4:Y:S04]  /*137b0*/  @!P0 LDG.E.U16 R12, [R4.64] ;  /* 0x00000006040c8981 */ /* 0x000128000c1e1500 */
[----:B--2---:R-:W-:Y:S04]  /*137c0*/  STL [R1+0x1e28], R19 ;  /* 0x001e281301007387 */ /* 0x004fe80000100800 */
[----:B------:R-:W-:Y:S04]  /*137d0*/  STL [R1+0x1e34], R19 ;  /* 0x001e341301007387 */ /* 0x000fe80000100800 */
[----:B------:R-:W-:Y:S04]  /*137e0*/  STL [R1+0x1e38], R19 ;  /* 0x001e381301007387 */ /* 0x000fe80000100800 */
[----:B------:R-:W2:Y:S04]  /*137f0*/  LDL.LU R22, [R1+0x78] ;  /* 0x0000780001167983 */ /* 0x000ea80000300800 */
[----:B---3--:R-:W-:Y:S04]  /*13800*/  STL [R1+0x1e24], R13 ;  /* 0x001e240d01007387 */ /* 0x008fe80000100800 */
[----:B0-----:R-:W3:Y:S04]  /*13810*/  LDL R4, [R1+0x91c] ;  /* 0x00091c0001047983 */ /* 0x001ee80000100800 */
[----:B------:R-:W3:Y:S01]  /*13820*/  LDL R5, [R1+0x920] ;  /* 0x0009200001057983 */ /* 0x000ee20000100800 */
[----:B------:R-:W-:-:S03]  /*13830*/  PRMT R10, RZ, 0x7610, R10 ;  /* 0x00007610ff0a7816 */ /* 0x000fc6000000000a */
[----:B------:R-:W2:Y:S04]  /*13840*/  LDL R28, [R1+0x8e0] ;  /* 0x0008e000011c7983 */ /* 0x000ea80000100800 */
[----:B------:R-:W2:Y:S04]  /*13850*/  LDL R3, [R1+0x6ac] ;  /* 0x0006ac0001037983 */ /* 0x000ea80000100800 */
[----:B------:R-:W2:Y:S04]  /*13860*/  LDL R2, [R1+0x8c0] ;  /* 0x0008c00001027983 */ /* 0x000ea80000100800 */
[----:B----4-:R-:W-:Y:S01]  /*13870*/  STL [R1+0x1e20], R12 ;  /* 0x001e200c01007387 */ /* 0x010fe20000100800 */
[----:B---3--:R-:W-:-:S04]  /*13880*/  @!P0 LOP3.LUT R5, R5, R4, RZ, 0x3c, !PT ;  /* 0x0000000405058212 */ /* 0x008fc800078e3cff */
[----:B------:R-:W-:-:S04]  /*13890*/  @!P0 LOP3.LUT R4, R5, R4, RZ, 0x3c, !PT ;  /* 0x0000000405048212 */ /* 0x000fc800078e3cff */
[----:B------:R-:W-:-:S05]  /*138a0*/  @!P0 LOP3.LUT R5, R5, R4, RZ, 0x3c, !PT ;  /* 0x0000000405058212 */ /* 0x000fca00078e3cff */
[----:B------:R0:W3:Y:S04]  /*138b0*/  @!P0 LDG.E.U16 R10, [R4.64] ;  /* 0x00000006040a8981 */ /* 0x0000e8000c1e1500 */
[----:B0-----:R-:W4:Y:S04]  /*138c0*/  LDL R4, [R1+0x8fc] ;  /* 0x0008fc0001047983 */ /* 0x001f280000100800 */
[----:B------:R-:W4:Y:S04]  /*138d0*/  LDL R5, [R1+0x900] ;  /* 0x0009000001057983 */ /* 0x000f280000100800 */
[----:B------:R-:W-:Y:S04]  /*138e0*/  STS.U16 [R29+0xa200], R23 ;  /* 0x00a200171d007388 */ /* 0x000fe80000000400 */
[----:B------:R-:W-:Y:S04]  /*138f0*/  STS.U16 [R29+0xaa00], R16 ;  /* 0x00aa00101d007388 */ /* 0x000fe80000000400 */
[----:B------:R-:W-:Y:S04]  /*13900*/  STS.U16 [R29+0xb200], R11 ;  /* 0x00b2000b1d007388 */ /* 0x000fe80000000400 */
[----:B------:R0:W-:Y:S02]  /*13910*/  STS.U16 [R29+0xba00], R9 ;  /* 0x00ba00091d007388 */ /* 0x0001e40000000400 */
[----:B0-----:R-:W-:-:S02]  /*13920*/  PRMT R9, RZ, 0x7610, R9 ;  /* 0x00007610ff097816 */ /* 0x001fc40000000009 */
[----:B---3--:R-:W-:Y:S04]  /*13930*/  STL [R1+0x1e1c], R10 ;  /* 0x001e1c0a01007387 */ /* 0x008fe80000100800 */
[----:B------:R-:W3:Y:S01]  /*13940*/  LDL.LU R29, [R1+0x1f28] ;  /* 0x001f2800011d7983 */ /* 0x000ee20000300800 */
[----:B----4-:R-:W-:-:S04]  /*13950*/  @!P0 LOP3.LUT R5, R5, R4, RZ, 0x3c, !PT ;  /* 0x0000000405058212 */ /* 0x010fc800078e3cff */
[----:B------:R-:W-:-:S04]  /*13960*/  @!P0 LOP3.LUT R4, R5, R4, RZ, 0x3c, !PT ;  /* 0x0000000405048212 */ /* 0x000fc800078e3cff */
[----:B------:R-:W-:-:S05]  /*13970*/  @!P0 LOP3.LUT R5, R5, R4, RZ, 0x3c, !PT ;  /* 0x0000000405058212 */ /* 0x000fca00078e3cff */
[----:B------:R0:W4:Y:S04]  /*13980*/  @!P0 LDG.E.U16 R9, [R4.64] ;  /* 0x0000000604098981 */ /* 0x000128000c1e1500 */
[----:B0-----:R-:W2:Y:S04]  /*13990*/  LDL.LU R4, [R1+0x8c] ;  /* 0x00008c0001047983 */ /* 0x001ea80000300800 */
[----:B------:R-:W4:Y:S01]  /*139a0*/  LDL R5, [R1+0x8dc] ;  /* 0x0008dc0001057983 */ /* 0x000f220000100800 */
[----:B------:R-:W-:Y:S02]  /*139b0*/  LOP3.LUT R18, R18, 0x30, RZ, 0x3c, !PT ;  /* 0x0000003012127812 */ /* 0x000fe400078e3cff */
[----:B------:R-:W-:-:S02]  /*139c0*/  PRMT R11, RZ, 0x7610, R11 ;  /* 0x00007610ff0b7816 */ /* 0x000fc4000000000b */
[----:B---3--:R-:W-:Y:S01]  /*139d0*/  PRMT R29, RZ, 0x7610, R29 ;  /* 0x00007610ff1d7816 */ /* 0x008fe2000000001d */
[----:B--2---:R0:W-:Y:S02]  /*139e0*/  STS.U16 [R18+0x8300], R4 ;  /* 0x0083000412007388 */ /* 0x0041e40000000400 */
[----:B0-----:R-:W-:Y:S01]  /*139f0*/  @!P0 IMAD.MOV.U32 R4, RZ, RZ, R28 ;  /* 0x000000ffff048224 */ /* 0x001fe200078e001c */
[----:B------:R-:W-:Y:S01]  /*13a00*/  PRMT R27, RZ, 0x7610, R27 ;  /* 0x00007610ff1b7816 */ /* 0x000fe2000000001b */
[----:B------:R-:W2:Y:S04]  /*13a10*/  LDL R28, [R1+0xc78] ;  /* 0x000c7800011c7983 */ /* 0x000ea80000100800 */
[----:B----4-:R0:W3:Y:S02]  /*13a20*/  @!P0 LDG.E.U16 R11, [R4.64] ;  /* 0x00000006040b8981 */ /* 0x0100e4000c1e1500 */
[----:B0-----:R-:W-:-:S02]  /*13a30*/  @!P0 IMAD.MOV.U32 R4, RZ, RZ, R2 ;  /* 0x000000ffff048224 */ /* 0x001fc400078e0002 */
[----:B------:R-:W-:Y:S01]  /*13a40*/  @!P0 IMAD.MOV.U32 R5, RZ, RZ, R3 ;  /* 0x000000ffff058224 */ /* 0x000fe200078e0003 */
[----:B------:R-:W4:Y:S04]  /*13a50*/  LDL R2, [R1+0xc58] ;  /* 0x000c580001027983 */ /* 0x000f280000100800 */
[----:B------:R0:W2:Y:S04]  /*13a60*/  @!P0 LDG.E.U16 R29, [R4.64] ;  /* 0x00000006041d8981 */ /* 0x0000a8000c1e1500 */
[----:B0-----:R-:W3:Y:S04]  /*13a70*/  LDL R4, [R1+0x8b0] ;  /* 0x0008b00001047983 */ /* 0x001ee80000100800 */
[----:B------:R-:W3:Y:S04]  /*13a80*/  LDL R5, [R1+0xc8c] ;  /* 0x000c8c0001057983 */ /* 0x000ee80000100800 */
[----:B------:R0:W-:Y:S04]  /*13a90*/  STS.U16 [R18+0x8b00], R14 ;  /* 0x008b000e12007388 */ /* 0x0001e80000000400 */
[----:B------:R1:W-:Y:S04]  /*13aa0*/  STS.U16 [R18+0x9300], R22 ;  /* 0x0093001612007388 */ /* 0x0003e80000000400 */
[----:B--2---:R-:W-:Y:S04]  /*13ab0*/  STL [R1+0x1e18], R29 ;  /* 0x001e181d01007387 */ /* 0x004fe80000100800 */
[----:B0-----:R-:W2:Y:S04]  /*13ac0*/  LDL R14, [R1+0xc34] ;  /* 0x000c3400010e7983 */ /* 0x001ea80000100800 */
[----:B------:R-:W2:Y:S04]  /*13ad0*/  LDL R3, [R1+0xc38] ;  /* 0x000c380001037983 */ /* 0x000ea80000100800 */
[----:B-1----:R-:W2:Y:S01]  /*13ae0*/  LDL.LU R22, [R1+0x9c] ;  /* 0x00009c0001167983 */ /* 0x002ea20000300800 */
[----:B---3--:R-:W-:-:S04]  /*13af0*/  @!P0 LOP3.LUT R5, R5, R4, RZ, 0x3c, !PT ;  /* 0x0000000405058212 */ /* 0x008fc800078e3cff */
[----:B------:R-:W-:-:S04]  /*13b00*/  @!P0 LOP3.LUT R4, R5, R4, RZ, 0x3c, !PT ;  /* 0x0000000405048212 */ /* 0x000fc800078e3cff */
[----:B------:R-:W-:-:S05]  /*13b10*/  @!P0 LOP3.LUT R5, R5, R4, RZ, 0x3c, !PT ;  /* 0x0000000405058212 */ /* 0x000fca00078e3cff */
[----:B------:R0:W3:Y:S04]  /*13b20*/  @!P0 LDG.E.U16 R27, [R4.64] ;  /* 0x00000006041b8981 */ /* 0x0000e8000c1e1500 */
[----:B0-----:R-:W2:Y:S04]  /*13b30*/  LDL.LU R4, [R1+0x20] ;  /* 0x0000200001047983 */ /* 0x001ea80000300800 */
[----:B------:R-:W3:Y:S01]  /*13b40*/  LDL R5, [R1+0xc74] ;  /* 0x000c740001057983 */ /* 0x000ee20000100800 */
[----:B------:R-:W-:-:S03]  /*13b50*/  PRMT R21, RZ, 0x7610, R21 ;  /* 0x00007610ff157816 */ /* 0x000fc60000000015 */
[----:B--2---:R0:W-:Y:S02]  /*13b60*/  STS.U16 [R18+0x9b00], R4 ;  /* 0x009b000412007388 */ /* 0x0041e40000000400 */
[----:B0-----:R-:W-:-:S05]  /*13b70*/  @!P0 IMAD.MOV.U32 R4, RZ, RZ, R28 ;  /* 0x000000ffff048224 */ /* 0x001fca00078e001c */
[----:B---3--:R-:W2:Y:S04]  /*13b80*/  @!P0 LDG.E.U16 R21, [R4.64] ;  /* 0x0000000604158981 */ /* 0x008ea8000c1e1500 */
[----:B------:R0:W-:Y:S04]  /*13b90*/  STL [R1+0xc4], R27 ;  /* 0x0000c41b01007387 */ /* 0x0001e80000100800 */
[----:B0-----:R-:W3:Y:S04]  /*13ba0*/  LDL.LU R27, [R1+0x94] ;  /* 0x00009400011b7983 */ /* 0x001ee80000300800 */
[----:B------:R-:W3:Y:S04]  /*13bb0*/  LDL.LU R28, [R1+0x88] ;  /* 0x00008800011c7983 */ /* 0x000ee80000300800 */
[----:B--2---:R0:W-:Y:S04]  /*13bc0*/  STL [R1+0xc0], R21 ;  /* 0x0000c01501007387 */ /* 0x0041e80000100800 */
[----:B0-----:R-:W2:Y:S04]  /*13bd0*/  LDL.LU R21, [R1+0x1f24] ;  /* 0x001f240001157983 */ /* 0x001ea80000300800 */
[----:B------:R-:W2:Y:S04]  /*13be0*/  LDL.LU R4, [R1+0x4] ;  /* 0x0000040001047983 */ /* 0x000ea80000300800 */
[----:B------:R-:W3:Y:S01]  /*13bf0*/  LDL R5, [R1+0xc54] ;  /* 0x000c540001057983 */ /* 0x000ee20000100800 */
[----:B------:R-:W-:-:S03]  /*13c00*/  PRMT R23, RZ, 0x7610, R23 ;  /* 0x00007610ff177816 */ /* 0x000fc60000000017 */
[----:B--2---:R4:W-:Y:S04]  /*13c10*/  STS.U16 [R18+0xa300], R4 ;  /* 0x00a3000412007388 */ /* 0x0049e80000000400 */
[----:B------:R0:W-:Y:S01]  /*13c20*/  STS.U16 [R18+0xab00], R21 ;  /* 0x00ab001512007388 */ /* 0x0001e20000000400 */
[----:B----4-:R-:W-:-:S03]  /*13c30*/  @!P0 IMAD.MOV.U32 R4, RZ, RZ, R2 ;  /* 0x000000ffff048224 */ /* 0x010fc600078e0002 */
[----:B------:R-:W2:Y:S01]  /*13c40*/  LDL.LU R2, [R1+0x74] ;  /* 0x0000740001027983 */ /* 0x000ea20000300800 */
[----:B0-----:R-:W-:-:S03]  /*13c50*/  PRMT R21, RZ, 0x7610, R21 ;  /* 0x00007610ff157816 */ /* 0x001fc60000000015 */
[----:B---3--:R0:W3:Y:S02]  /*13c60*/  @!P0 LDG.E.U16 R23, [R4.64] ;  /* 0x0000000604178981 */ /* 0x0080e4000c1e1500 */
[----:B0-----:R-:W-:Y:S02]  /*13c70*/  @!P0 IMAD.MOV.U32 R4, RZ, RZ, R3 ;  /* 0x000000ffff048224 */ /* 0x001fe400078e0003 */
[----:B------:R-:W-:Y:S01]  /*13c80*/  @!P0 IMAD.MOV.U32 R5, RZ, RZ, R14 ;  /* 0x000000ffff058224 */ /* 0x000fe200078e000e */
[----:B------:R-:W4:Y:S04]  /*13c90*/  LDL.LU R3, [R1+0x1c] ;  /* 0x00001c0001037983 */ /* 0x000f280000300800 */
[----:B------:R0:W2:Y:S04]  /*13ca0*/  @!P0 LDG.E.U16 R21, [R4.64] ;  /* 0x0000000604158981 */ /* 0x0000a8000c1e1500 */
[----:B0-----:R-:W2:Y:S04]  /*13cb0*/  LDL R4, [R1+0xc14] ;  /* 0x000c140001047983 */ /* 0x001ea80000100800 */
[----:B------:R-:W2:Y:S01]  /*13cc0*/  LDL R5, [R1+0xc18] ;  /* 0x000c180001057983 */ /* 0x000ea20000100800 */
[----:B------:R-:W-:-:S02]  /*13cd0*/  PRMT R16, RZ, 0x7610, R16 ;  /* 0x00007610ff107816 */ /* 0x000fc40000000010 */
[----:B--2---:R-:W-:-:S04]  /*13ce0*/  @!P0 LOP3.LUT R5, R5, R4, RZ, 0x3c, !PT ;  /* 0x0000000405058212 */ /* 0x004fc800078e3cff */
[----:B------:R-:W-:-:S04]  /*13cf0*/  @!P0 LOP3.LUT R4, R5, R4, RZ, 0x3c, !PT ;  /* 0x0000000405048212 */ /* 0x000fc800078e3cff */
[----:B------:R-:W-:-:S05]  /*13d00*/  @!P0 LOP3.LUT R5, R5, R4, RZ, 0x3c, !PT ;  /* 0x0000000405058212 */ /* 0x000fca00078e3cff */
[----:B------:R0:W2:Y:S04]  /*13d10*/  @!P0 LDG.E.U16 R16, [R4.64] ;  /* 0x0000000604108981 */ /* 0x0000a8000c1e1500 */
[----:B0-----:R-:W2:Y:S04]  /*13d20*/  LDL R4, [R1+0xbf4] ;  /* 0x000bf40001047983 */ /* 0x001ea80000100800 */
[----:B------:R-:W2:Y:S04]  /*13d30*/  LDL R5, [R1+0xbf8] ;  /* 0x000bf80001057983 */ /* 0x000ea80000100800 */
[----:B------:R-:W-:Y:S04]  /*13d40*/  STS.U16 [R18+0xb300], R17 ;  /* 0x00b3001112007388 */ /* 0x000fe80000000400 */
[----:B------:R0:W-:Y:S02]  /*13d50*/  STS.U16 [R18+0xbb00], R15 ;  /* 0x00bb000f12007388 */ /* 0x0001e40000000400 */
[----:B0-----:R-:W-:-:S02]  /*13d60*/  PRMT R15, RZ, 0x7610, R15 ;  /* 0x00007610ff0f7816 */ /* 0x001fc4000000000f */
[----:B------:R-:W3:Y:S01]  /*13d70*/  LDL.LU R18, [R1+0x1f20] ;  /* 0x001f200001127983 */ /* 0x000ee20000300800 */
[----:B--2---:R-:W-:-:S04]  /*13d80*/  @!P0 LOP3.LUT R5, R5, R4, RZ, 0x3c, !PT ;  /* 0x0000000405058212 */ /* 0x004fc800078e3cff */
[----:B------:R-:W-:-:S04]  /*13d90*/  @!P0 LOP3.LUT R4, R5, R4, RZ, 0x3c, !PT ;  /* 0x0000000405048212 */ /* 0x000fc800078e3cff */
[----:B------:R-:W-:-:S05]  /*13da0*/  @!P0 LOP3.LUT R5, R5, R4, RZ, 0x3c, !PT ;  /* 0x0000000405058212 */ /* 0x000fca00078e3cff */
[----:B------:R0:W2:Y:S04]  /*13db0*/  @!P0 LDG.E.U16 R15, [R4.64] ;  /* 0x00000006040f8981 */ /* 0x0000a8000c1e1500 */
[----:B0-----:R-:W2:Y:S04]  /*13dc0*/  LDL R4, [R1+0xbd4] ;  /* 0x000bd40001047983 */ /* 0x001ea80000100800 */
[----:B------:R-:W2:Y:S04]  /*13dd0*/  LDL R5, [R1+0xbd8] ;  /* 0x000bd80001057983 */ /* 0x000ea80000100800 */
[----:B------:R-:W0:Y:S01]  /*13de0*/  S2R R14, SR_TID.X ;  /* 0x00000000000e7919 */ /* 0x000e220000002100 */
[----:B------:R-:W-:-:S02]  /*13df0*/  PRMT R17, RZ, 0x7610, R17 ;  /* 0x00007610ff117816 */ /* 0x000fc40000000011 */
[----:B0-----:R-:W-:-:S05]  /*13e00*/  LOP3.LUT R14, R14, 0x7f, RZ, 0xc0, !PT ;  /* 0x0000007f0e0e7812 */ /* 0x001fca00078ec0ff */
[----:B------:R-:W-:-:S05]  /*13e10*/  IMAD.SHL.U32 R14, R14, 0x2, RZ ;  /* 0x000000020e0e7824 */ /* 0x000fca00078e00ff */
[----:B------:R-:W-:-:S05]  /*13e20*/  LOP3.LUT R14, R14, 0x40, RZ, 0x3c, !PT ;  /* 0x000000400e0e7812 */ /* 0x000fca00078e3cff */
[----:B------:R0:W-:Y:S04]  /*13e30*/  STS.U16 [R14+0x8400], R22 ;  /* 0x008400160e007388 */ /* 0x0001e80000000400 */
[----:B0-----:R-:W3:Y:S04]  /*13e40*/  LDL.LU R22, [R1+0x1f1c] ;  /* 0x001f1c0001167983 */ /* 0x001ee80000300800 */
[----:B------:R0:W-:Y:S01]  /*13e50*/  STS.U16 [R14+0x8c00], R27 ;  /* 0x008c001b0e007388 */ /* 0x0001e20000000400 */
[----:B--2---:R-:W-:-:S04]  /*13e60*/  @!P0 LOP3.LUT R5, R5, R4, RZ, 0x3c, !PT ;  /* 0x0000000405058212 */ /* 0x004fc800078e3cff */
[----:B------:R-:W-:-:S04]  /*13e70*/  @!P0 LOP3.LUT R4, R5, R4, RZ, 0x3c, !PT ;  /* 0x0000000405048212 */ /* 0x000fc800078e3cff */
[----:B------:R-:W-:-:S05]  /*13e80*/  @!P0 LOP3.LUT R5, R5, R4, RZ, 0x3c, !PT ;  /* 0x0000000405058212 */ /* 0x000fca00078e3cff */
[----:B------:R1:W2:Y:S04]  /*13e90*/  @!P0 LDG.E.U16 R17, [R4.64] ;  /* 0x0000000604118981 */ /* 0x0002a8000c1e1500 */
[----:B-1----:R-:W2:Y:S04]  /*13ea0*/  LDL R4, [R1+0xbb4] ;  /* 0x000bb40001047983 */ /* 0x002ea80000100800 */
[----:B------:R-:W2:Y:S04]  /*13eb0*/  LDL R5, [R1+0xbb8] ;  /* 0x000bb80001057983 */ /* 0x000ea80000100800 */
[----:B0-----:R-:W3:Y:S01]  /*13ec0*/  LDL.LU R27, [R1+0x1f18] ;  /* 0x001f1800011b7983 */ /* 0x001ee20000300800 */
[----:B--2---:R-:W-:-:S04]  /*13ed0*/  @!P0 LOP3.LUT R5, R5, R4, RZ, 0x3c, !PT ;  /* 0x0000000405058212 */ /* 0x004fc800078e3cff */
[C---:B------:R-:W-:Y:S02]  /*13ee0*/  @!P0 LOP3.LUT R4, R5.reuse, R4, RZ, 0x3c, !PT ;  /* 0x0000000405048212 */ /* 0x040fe400078e3cff */
[----:B---3--:R-:W-:Y:S02]  /*13ef0*/  PRMT R27, RZ, 0x7610, R27 ;  /* 0x00007610ff1b7816 */ /* 0x008fe4000000001b */
[----:B------:R-:W-:-:S05]  /*13f00*/  @!P0 LOP3.LUT R5, R5, R4, RZ, 0x3c, !PT ;  /* 0x0000000405058212 */ /* 0x000fca00078e3cff */
[----:B------:R-:W2:Y:S04]  /*13f10*/  @!P0 LDG.E.U16 R27, [R4.64] ;  /* 0x00000006041b8981 */ /* 0x000ea8000c1e1500 */
[----:B--2---:R0:W-:Y:S04]  /*13f20*/  STL [R1+0xe0], R27 ;  /* 0x0000e01b01007387 */ /* 0x0041e80000100800 */
[----:B0-----:R-:W2:Y:S04]  /*13f30*/  LDL.LU R27, [R1+0x1f14] ;  /* 0x001f1400011b7983 */ /* 0x001ea80000300800 */
[----:B------:R-:W3:Y:S04]  /*13f40*/  LDL R4, [R1+0xb94] ;  /* 0x000b940001047983 */ /* 0x000ee80000100800 */
[----:B------:R-:W3:Y:S01]  /*13f50*/  LDL R5, [R1+0xb98] ;  /* 0x000b980001057983 */ /* 0x000ee20000100800 */
[----:B------:R-:W-:-:S03]  /*13f60*/  PRMT R25, RZ, 0x7610, R25 ;  /* 0x00007610ff197816 */ /* 0x000fc60000000019 */
[----:B------:R0:W-:Y:S04]  /*13f70*/  STS.U16 [R14+0x9400], R28 ;  /* 0x0094001c0e007388 */ /* 0x0001e80000000400 */
[----:B0-----:R-:W2:Y:S01]  /*13f80*/  LDL.LU R28, [R1+0xbc] ;  /* 0x0000bc00011c7983 */ /* 0x001ea20000300800 */
[----:B---3--:R-:W-:-:S04]  /*13f90*/  @!P0 LOP3.LUT R5, R5, R4, RZ, 0x3c, !PT ;  /* 0x0000000405058212 */ /* 0x008fc800078e3cff */
[----:B------:R-:W-:-:S04]  /*13fa0*/  @!P0 LOP3.LUT R4, R5, R4, RZ, 0x3c, !PT ;  /* 0x0000000405048212 */ /* 0x000fc800078e3cff */
[----:B------:R-:W-:-:S05]  /*13fb0*/  @!P0 LOP3.LUT R5, R5, R4, RZ, 0x3c, !PT ;  /* 0x0000000405058212 */ /* 0x000fca00078e3cff */
[----:B------:R0:W3:Y:S04]  /*13fc0*/  @!P0 LDG.E.U16 R25, [R4.64] ;  /* 0x0000000604198981 */ /* 0x0000e8000c1e1500 */
[----:B0-----:R-:W3:Y:S04]  /*13fd0*/  LDL R4, [R1+0xb74] ;  /* 0x000b740001047983 */ /* 0x001ee80000100800 */
[----:B------:R-:W3:Y:S01]  /*13fe0*/  LDL R5, [R1+0xb78] ;  /* 0x000b780001057983 */ /* 0x000ee20000100800 */
[----:B--2---:R-:W-:Y:S02]  /*13ff0*/  PRMT R27, RZ, 0x7610, R27 ;  /* 0x00007610ff1b7816 */ /* 0x004fe4000000001b */
[----:B---3--:R-:W-:-:S04]  /*14000*/  @!P0 LOP3.LUT R5, R5, R4, RZ, 0x3c, !PT ;  /* 0x0000000405058212 */ /* 0x008fc800078e3cff */
[----:B------:R-:W-:-:S04]  /*14010*/  @!P0 LOP3.LUT R4, R5, R4, RZ, 0x3c, !PT ;  /* 0x0000000405048212 */ /* 0x000fc800078e3cff */
[----:B------:R-:W-:-:S05]  /*14020*/  @!P0 LOP3.LUT R5, R5, R4, RZ, 0x3c, !PT ;  /* 0x0000000405058212 */ /* 0x000fca00078e3cff */
[----:B------:R-:W2:Y:S04]  /*14030*/  @!P0 LDG.E.U16 R27, [R4.64] ;  /* 0x00000006041b8981 */ /* 0x000ea8000c1e1500 */
[----:B------:R0:W-:Y:S04]  /*14040*/  STL [R1+0xf8], R25 ;  /* 0x0000f81901007387 */ /* 0x0001e80000100800 */
[----:B------:R1:W-:Y:S04]  /*14050*/  STS.U16 [R14+0x9c00], R2 ;  /* 0x009c00020e007388 */ /* 0x0003e80000000400 */
[----:B0-----:R-:W3:Y:S04]  /*14060*/  LDL R25, [R1+0xb18] ;  /* 0x000b180001197983 */ /* 0x001ee80000100800 */
[----:B-1----:R-:W3:Y:S04]  /*14070*/  LDL.LU R2, [R1+0xa4] ;  /* 0x0000a40001027983 */ /* 0x002ee80000300800 */
[----:B--2---:R0:W-:Y:S04]  /*14080*/  STL [R1+0xf4], R27 ;  /* 0x0000f41b01007387 */ /* 0x0041e80000100800 */
[----:B0-----:R-:W2:Y:S04]  /*14090*/  LDL.LU R27, [R1+0x1f10] ;  /* 0x001f1000011b7983 */ /* 0x001ea80000300800 */
[----:B------:R-:W2:Y:S04]  /*140a0*/  LDL R4, [R1+0xb54] ;  /* 0x000b540001047983 */ /* 0x000ea80000100800 */
[----:B------:R-:W2:Y:S01]  /*140b0*/  LDL R5, [R1+0xb58] ;  /* 0x000b580001057983 */ /* 0x000ea20000100800 */
[----:B------:R-:W-:-:S03]  /*140c0*/  PRMT R24, RZ, 0x7610, R24 ;  /* 0x00007610ff187816 */ /* 0x000fc60000000018 */
[----:B----4-:R0:W-:Y:S04]  /*140d0*/  STS.U16 [R14+0xa400], R3 ;  /* 0x00a400030e007388 */ /* 0x0101e80000000400 */
[----:B0-----:R-:W4:Y:S01]  /*140e0*/  LDL.LU R3, [R1+0x98] ;  /* 0x0000980001037983 */ /* 0x001f220000300800 */
[----:B--2---:R-:W-:-:S04]  /*140f0*/  @!P0 LOP3.LUT R5, R5, R4, RZ, 0x3c, !PT ;  /* 0x0000000405058212 */ /* 0x004fc800078e3cff */
[----:B------:R-:W-:-:S04]  /*14100*/  @!P0 LOP3.LUT R4, R5, R4, RZ, 0x3c, !PT ;  /* 0x0000000405048212 */ /* 0x000fc800078e3cff */
[----:B------:R-:W-:-:S05]  /*14110*/  @!P0 LOP3.LUT R5, R5, R4, RZ, 0x3c, !PT ;  /* 0x0000000405058212 */ /* 0x000fca00078e3cff */
[----:B------:R0:W2:Y:S04]  /*14120*/  @!P0 LDG.E.U16 R24, [R4.64] ;  /* 0x0000000604188981 */ /* 0x0000a8000c1e1500 */
[----:B0-----:R-:W2:Y:S04]  /*14130*/  LDL R4, [R1+0xb34] ;  /* 0x000b340001047983 */ /* 0x001ea80000100800 */
[----:B------:R-:W2:Y:S01]  /*14140*/  LDL R5, [R1+0xb38] ;  /* 0x000b380001057983 */ /* 0x000ea20000100800 */
[----:B------:R-:W-:Y:S02]  /*14150*/  PRMT R0, RZ, 0x7610, R0 ;  /* 0x00007610ff007816 */ /* 0x000fe40000000000 */
[----:B--2---:R-:W-:-:S04]  /*14160*/  @!P0 LOP3.LUT R5, R5, R4, RZ, 0x3c, !PT ;  /* 0x0000000405058212 */ /* 0x004fc800078e3cff */
[----:B------:R-:W-:-:S04]  /*14170*/  @!P0 LOP3.LUT R4, R5, R4, RZ, 0x3c, !PT ;  /* 0x0000000405048212 */ /* 0x000fc800078e3cff */
[----:B------:R-:W-:-:S05]  /*14180*/  @!P0 LOP3.LUT R5, R5, R4, RZ, 0x3c, !PT ;  /* 0x0000000405058212 */ /* 0x000fca00078e3cff */
[----:B------:R-:W2:Y:S04]  /*14190*/  @!P0 LDG.E.U16 R0, [R4.64] ;  /* 0x0000000604008981 */ /* 0x000ea8000c1e1500 */
[----:B------:R0:W-:Y:S04]  /*141a0*/  STL [R1+0xf0], R24 ;  /* 0x0000f01801007387 */ /* 0x0001e80000100800 */
[----:B0-----:R-:W4:Y:S04]  /*141b0*/  LDL.LU R24, [R1+0x90] ;  /* 0x0000900001187983 */ /* 0x001f280000300800 */
[----:B--2---:R-:W-:Y:S04]  /*141c0*/  STL [R1+0xec], R0 ;  /* 0x0000ec0001007387 */ /* 0x004fe80000100800 */
[----:B------:R-:W2:Y:S01]  /*141d0*/  LDL R5, [R1+0xb14] ;  /* 0x000b140001057983 */ /* 0x000ea20000100800 */
[----:B------:R-:W-:Y:S01]  /*141e0*/  PRMT R18, RZ, 0x7610, R18 ;  /* 0x00007610ff127816 */ /* 0x000fe20000000012 */
[----:B---3--:R-:W-:-:S02]  /*141f0*/  @!P0 IMAD.MOV.U32 R4, RZ, RZ, R25 ;  /* 0x000000ffff048224 */ /* 0x008fc400078e0019 */
[----:B------:R-:W3:Y:S04]  /*14200*/  LDL.LU R25, [R1+0x14] ;  /* 0x0000140001197983 */ /* 0x000ee80000300800 */
[----:B--2---:R-:W2:Y:S04]  /*14210*/  @!P0 LDG.E.U16 R18, [R4.64] ;  /* 0x0000000604128981 */ /* 0x004ea8000c1e1500 */
[----:B--2---:R0:W-:Y:S04]  /*14220*/  STL [R1+0xe8], R18 ;  /* 0x0000e81201007387 */ /* 0x0041e80000100800 */
[----:B0-----:R-:W2:Y:S04]  /*14230*/  LDL.LU R18, [R1+0x1f0c] ;  /* 0x001f0c0001127983 */ /* 0x001ea80000300800 */
[----:B------:R-:W2:Y:S04]  /*14240*/  LDL R4, [R1+0xaf4] ;  /* 0x000af40001047983 */ /* 0x000ea80000100800 */
[----:B------:R-:W2:Y:S01]  /*14250*/  LDL R5, [R1+0xaf8] ;  /* 0x000af80001057983 */ /* 0x000ea20000100800 */
[----:B------:R-:W-:-:S03]  /*14260*/  PRMT R20, RZ, 0x7610, R20 ;  /* 0x00007610ff147816 */ /* 0x000fc60000000014 */
[----:B------:R-:W0:Y:S01]  /*14270*/  S2R R0, SR_TID.X ;  /* 0x0000000000007919 */ /* 0x000e220000002100 */
[----:B--2---:R-:W-:-:S04]  /*14280*/  @!P0 LOP3.LUT R5, R5, R4, RZ, 0x3c, !PT ;  /* 0x0000000405058212 */ /* 0x004fc800078e3cff */
[----:B------:R-:W-:-:S04]  /*14290*/  @!P0 LOP3.LUT R4, R5, R4, RZ, 0x3c, !PT ;  /* 0x0000000405048212 */ /* 0x000fc800078e3cff */
[----:B------:R-:W-:-:S05]  /*142a0*/  @!P0 LOP3.LUT R5, R5, R4, RZ, 0x3c, !PT ;  /* 0x0000000405058212 */ /* 0x000fca00078e3cff */
[----:B------:R-:W2:Y:S01]  /*142b0*/  @!P0 LDG.E.U16 R20, [R4.64] ;  /* 0x0000000604148981 */ /* 0x000ea2000c1e1500 */
[----:B0-----:R-:W-:-:S03]  /*142c0*/  LOP3.LUT R0, R0, 0x7f, RZ, 0xc0, !PT ;  /* 0x0000007f00007812 */ /* 0x001fc600078ec0ff */
[----:B------:R-:W-:Y:S02]  /*142d0*/  STS.U16 [R14+0xac00], R27 ;  /* 0x00ac001b0e007388 */ /* 0x000fe40000000400 */
[----:B------:R-:W-:Y:S02]  /*142e0*/  IMAD.SHL.U32 R0, R0, 0x2, RZ ;  /* 0x0000000200007824 */ /* 0x000fe400078e00ff */
[----:B------:R-:W-:Y:S04]  /*142f0*/  STS.U16 [R14+0xb400], R22 ;  /* 0x00b400160e007388 */ /* 0x000fe80000000400 */
[----:B------:R0:W-:Y:S02]  /*14300*/  STS.U16 [R14+0xbc00], R18 ;  /* 0x00bc00120e007388 */ /* 0x0001e40000000400 */
[----:B0-----:R-:W-:-:S02]  /*14310*/  LOP3.LUT R14, R0, 0x50, RZ, 0x3c, !PT ;  /* 0x00000050000e7812 */ /* 0x001fc400078e3cff */
[----:B------:R-:W3:Y:S04]  /*14320*/  LDL.LU R0, [R1] ;  /* 0x0000000001007983 */ /* 0x000ee80000300800 */
        /* <DEDUP_REMOVED lines=9> */
[----:B------:R0:W-:Y:S04]  /*143c0*/  STS.U16 [R14+0x8500], R28 ;  /* 0x0085001c0e007388 */ /* 0x0001e80000000400 */
[----:B0-----:R-:W3:Y:S04]  /*143d0*/  LDL R28, [R1+0xa58] ;  /* 0x000a5800011c7983 */ /* 0x001ee80000100800 */
[----:B------:R-:W-:Y:S04]  /*143e0*/  STS.U16 [R14+0x8d00], R2 ;  /* 0x008d00020e007388 */ /* 0x000fe80000000400 */
[----:B--2---:R0:W-:Y:S04]  /*143f0*/  STL [R1+0xfc], R20 ;  /* 0x0000fc1401007387 */ /* 0x0041e80000100800 */
[----:B0-----:R-:W2:Y:S04]  /*14400*/  LDL.LU R20, [R1+0x1f04] ;  /* 0x001f040001147983 */ /* 0x001ea80000300800 */
[----:B------:R-:W2:Y:S04]  /*14410*/  LDL R4, [R1+0xab4] ;  /* 0x000ab40001047983 */ /* 0x000ea80000100800 */
[----:B------:R-:W2:Y:S04]  /*14420*/  LDL R5, [R1+0xab8] ;  /* 0x000ab80001057983 */ /* 0x000ea80000100800 */
[----:B------:R-:W3:Y:S01]  /*14430*/  LDL.LU R2, [R1+0x1f00] ;  /* 0x001f000001027983 */ /* 0x000ee20000300800 */
[----:B--2---:R-:W-:-:S04]  /*14440*/  @!P0 LOP3.LUT R5, R5, R4, RZ, 0x3c, !PT ;  /* 0x0000000405058212 */ /* 0x004fc800078e3cff */
[C---:B------:R-:W-:Y:S02]  /*14450*/  @!P0 LOP3.LUT R4, R5.reuse, R4, RZ, 0x3c, !PT ;  /* 0x0000000405048212 */ /* 0x040fe400078e3cff */
[----:B---3--:R-:W-:Y:S02]  /*14460*/  PRMT R2, RZ, 0x7610, R2 ;  /* 0x00007610ff027816 */ /* 0x008fe40000000002 */
[----:B------:R-:W-:-:S05]  /*14470*/  @!P0 LOP3.LUT R5, R5, R4, RZ, 0x3c, !PT ;  /* 0x0000000405058212 */ /* 0x000fca00078e3cff */
[----:B------:R-:W2:Y:S04]  /*14480*/  @!P0 LDG.E.U16 R2, [R4.64] ;  /* 0x0000000604028981 */ /* 0x000ea8000c1e1500 */
[----:B----4-:R-:W-:Y:S04]  /*14490*/  STS.U16 [R14+0x9500], R3 ;  /* 0x009500030e007388 */ /* 0x010fe80000000400 */
[----:B--2---:R0:W-:Y:S04]  /*144a0*/  STL [R1+0x104], R2 ;  /* 0x0001040201007387 */ /* 0x0041e80000100800 */
[----:B0-----:R-:W2:Y:S04]  /*144b0*/  LDL.LU R2, [R1+0x1efc] ;  /* 0x001efc0001027983 */ /* 0x001ea80000300800 */
[----:B------:R-:W3:Y:S04]  /*144c0*/  LDL R4, [R1+0xa94] ;  /* 0x000a940001047983 */ /* 0x000ee80000100800 */
[----:B------:R-:W3:Y:S04]  /*144d0*/  LDL R5, [R1+0xa98] ;  /* 0x000a980001057983 */ /* 0x000ee80000100800 */
[----:B------:R-:W4:Y:S01]  /*144e0*/  LDL.LU R3, [R1+0x1ef8] ;  /* 0x001ef80001037983 */ /* 0x000f220000300800 */
[----:B---3--:R-:W-:-:S04]  /*144f0*/  @!P0 LOP3.LUT R5, R5, R4, RZ, 0x3c, !PT ;  /* 0x0000000405058212 */ /* 0x008fc800078e3cff */
[C---:B------:R-:W-:Y:S02]  /*14500*/  @!P0 LOP3.LUT R4, R5.reuse, R4, RZ, 0x3c, !PT ;  /* 0x0000000405048212 */ /* 0x040fe400078e3cff */
[----:B----4-:R-:W-:Y:S02]  /*14510*/  PRMT R3, RZ, 0x7610, R3 ;  /* 0x00007610ff037816 */ /* 0x010fe40000000003 */
[----:B------:R-:W-:-:S05]  /*14520*/  @!P0 LOP3.LUT R5, R5, R4, RZ, 0x3c, !PT ;  /* 0x0000000405058212 */ /* 0x000fca00078e3cff */
[----:B------:R-:W3:Y:S04]  /*14530*/  @!P0 LDG.E.U16 R3, [R4.64] ;  /* 0x0000000604038981 */ /* 0x000ee8000c1e1500 */
[----:B------:R-:W-:Y:S04]  /*14540*/  STS.U16 [R14+0x9d00], R24 ;  /* 0x009d00180e007388 */ /* 0x000fe80000000400 */
[----:B---3--:R0:W-:Y:S04]  /*14550*/  STL [R1+0x108], R3 ;  /* 0x0001080301007387 */ /* 0x0081e80000100800 */
[----:B0-----:R-:W3:Y:S04]  /*14560*/  LDL.LU R3, [R1+0x1ef4] ;  /* 0x001ef40001037983 */ /* 0x001ee80000300800 */
[----:B------:R-:W4:Y:S04]  /*14570*/  LDL R4, [R1+0xa74] ;  /* 0x000a740001047983 */ /* 0x000f280000100800 */
[----:B------:R-:W4:Y:S04]  /*14580*/  LDL R5, [R1+0xa78] ;  /* 0x000a780001057983 */ /* 0x000f280000100800 */
[----:B------:R-:W2:Y:S01]  /*14590*/  LDL.LU R24, [R1+0x1ef0] ;  /* 0x001ef00001187983 */ /* 0x000ea20000300800 */
[----:B----4-:R-:W-:-:S04]  /*145a0*/  @!P0 LOP3.LUT R5, R5, R4, RZ, 0x3c, !PT ;  /* 0x0000000405058212 */ /* 0x010fc800078e3cff */
[C---:B------:R-:W-:Y:S02]  /*145b0*/  @!P0 LOP3.LUT R4, R5.reuse, R4, RZ, 0x3c, !PT ;  /* 0x0000000405048212 */ /* 0x040fe400078e3cff */
[----:B--2---:R-:W-:Y:S02]  /*145c0*/  PRMT R24, RZ, 0x7610, R24 ;  /* 0x00007610ff187816 */ /* 0x004fe40000000018 */
[----:B------:R-:W-:-:S05]  /*145d0*/  @!P0 LOP3.LUT R5, R5, R4, RZ, 0x3c, !PT ;  /* 0x0000000405058212 */ /* 0x000fca00078e3cff */
[----:B------:R-:W2:Y:S04]  /*145e0*/  @!P0 LDG.E.U16 R24, [R4.64] ;  /* 0x0000000604188981 */ /* 0x000ea8000c1e1500 */
[----:B--2---:R0:W-:Y:S04]  /*145f0*/  STL [R1+0x120], R24 ;  /* 0x0001201801007387 */ /* 0x0041e80000100800 */
[----:B0-----:R-:W2:Y:S04]  /*14600*/  LDL.LU R24, [R1+0x1eec] ;  /* 0x001eec0001187983 */ /* 0x001ea80000300800 */
[----:B------:R-:W4:Y:S04]  /*14610*/  LDL.LU R4, [R1+0x4c] ;  /* 0x00004c0001047983 */ /* 0x000f280000300800 */
[----:B------:R-:W3:Y:S01]  /*14620*/  LDL R5, [R1+0xa54] ;  /* 0x000a540001057983 */ /* 0x000ee20000100800 */
[----:B--2---:R-:W-:-:S03]  /*14630*/  PRMT R24, RZ, 0x7610, R24 ;  /* 0x00007610ff187816 */ /* 0x004fc60000000018 */
[----:B----4-:R0:W-:Y:S02]  /*14640*/  STS.U16 [R14+0xa500], R4 ;  /* 0x00a500040e007388 */ /* 0x0101e40000000400 */
[----:B0-----:R-:W-:Y:S02]  /*14650*/  @!P0 IMAD.MOV.U32 R4, RZ, RZ, R28 ;  /* 0x000000ffff048224 */ /* 0x001fe400078e001c */
[----:B------:R-:W2:Y:S04]  /*14660*/  LDL.LU R28, [R1+0xa0] ;  /* 0x0000a000011c7983 */ /* 0x000ea80000300800 */
[----:B---3--:R-:W3:Y:S04]  /*14670*/  @!P0 LDG.E.U16 R24, [R4.64] ;  /* 0x0000000604188981 */ /* 0x008ee8000c1e1500 */
[----:B---3--:R0:W-:Y:S04]  /*14680*/  STL [R1+0x11c], R24 ;  /* 0x00011c1801007387 */ /* 0x0081e80000100800 */
[----:B0-----:R-:W3:Y:S04]  /*14690*/  LDL.LU R24, [R1+0x1ee8] ;  /* 0x001ee80001187983 */ /* 0x001ee80000300800 */
[----:B------:R-:W4:Y:S04]  /*146a0*/  LDL R4, [R1+0xa34] ;  /* 0x000a340001047983 */ /* 0x000f280000100800 */
[----:B------:R-:W4:Y:S01]  /*146b0*/  LDL R5, [R1+0xa38] ;  /* 0x000a380001057983 */ /* 0x000f220000100800 */
[----:B------:R-:W-:-:S02]  /*146c0*/  PRMT R20, RZ, 0x7610, R20 ;  /* 0x00007610ff147816 */ /* 0x000fc40000000014 */
[----:B----4-:R-:W-:-:S04]  /*146d0*/  @!P0 LOP3.LUT R5, R5, R4, RZ, 0x3c, !PT ;  /* 0x0000000405058212 */ /* 0x010fc800078e3cff */
[----:B------:R-:W-:-:S04]  /*146e0*/  @!P0 LOP3.LUT R4, R5, R4, RZ, 0x3c, !PT ;  /* 0x0000000405048212 */ /* 0x000fc800078e3cff */
[----:B------:R-:W-:-:S05]  /*146f0*/  @!P0 LOP3.LUT R5, R5, R4, RZ, 0x3c, !PT ;  /* 0x0000000405058212 */ /* 0x000fca00078e3cff */
[----:B------:R0:W4:Y:S04]  /*14700*/  @!P0 LDG.E.U16 R20, [R4.64] ;  /* 0x0000000604148981 */ /* 0x000128000c1e1500 */
[----:B0-----:R-:W2:Y:S04]  /*14710*/  LDL R4, [R1+0xa14] ;  /* 0x000a140001047983 */ /* 0x001ea80000100800 */
[----:B------:R-:W2:Y:S01]  /*14720*/  LDL R5, [R1+0xa18] ;  /* 0x000a180001057983 */ /* 0x000ea20000100800 */
[----:B------:R-:W-:-:S03]  /*14730*/  PRMT R7, RZ, 0x7610, R7 ;  /* 0x00007610ff077816 */ /* 0x000fc60000000007 */
[----:B------:R0:W-:Y:S04]  /*14740*/  STS.U16 [R14+0xad00], R25 ;  /* 0x00ad00190e007388 */ /* 0x0001e80000000400 */
[----:B0-----:R-:W3:Y:S04]  /*14750*/  LDL R25, [R1+0x9d8] ;  /* 0x0009d80001197983 */ /* 0x001ee80000100800 */
[----:B----4-:R0:W-:Y:S01]  /*14760*/  STL [R1+0x118], R20 ;  /* 0x0001181401007387 */ /* 0x0101e20000100800 */
[----:B--2---:R-:W-:-:S04]  /*14770*/  @!P0 LOP3.LUT R5, R5, R4, RZ, 0x3c, !PT ;  /* 0x0000000405058212 */ /* 0x004fc800078e3cff */
[----:B------:R-:W-:-:S04]  /*14780*/  @!P0 LOP3.LUT R4, R5, R4, RZ, 0x3c, !PT ;  /* 0x0000000405048212 */ /* 0x000fc800078e3cff */
[----:B------:R-:W-:-:S05]  /*14790*/  @!P0 LOP3.LUT R5, R5, R4, RZ, 0x3c, !PT ;  /* 0x0000000405058212 */ /* 0x000fca00078e3cff */
[----:B------:R1:W2:Y:S04]  /*147a0*/  @!P0 LDG.E.U16 R7, [R4.64] ;  /* 0x0000000604078981 */ /* 0x0002a8000c1e1500 */
[----:B-1----:R-:W4:Y:S04]  /*147b0*/  LDL R4, [R1+0x9f4] ;  /* 0x0009f40001047983 */ /* 0x002f280000100800 */
[----:B------:R-:W4:Y:S01]  /*147c0*/  LDL R5, [R1+0x9f8] ;  /* 0x0009f80001057983 */ /* 0x000f220000100800 */
[----:B------:R-:W-:-:S03]  /*147d0*/  PRMT R3, RZ, 0x7610, R3 ;  /* 0x00007610ff037816 */ /* 0x000fc60000000003 */
[----:B0-----:R-:W0:Y:S01]  /*147e0*/  S2R R20, SR_TID.X ;  /* 0x0000000000147919 */ /* 0x001e220000002100 */
[----:B----4-:R-:W-:-:S04]  /*147f0*/  @!P0 LOP3.LUT R5, R5, R4, RZ, 0x3c, !PT ;  /* 0x0000000405058212 */ /* 0x010fc800078e3cff */
[----:B------:R-:W-:-:S04]  /*14800*/  @!P0 LOP3.LUT R4, R5, R4, RZ, 0x3c, !PT ;  /* 0x0000000405048212 */ /* 0x000fc800078e3cff */
[----:B------:R-:W-:-:S05]  /*14810*/  @!P0 LOP3.LUT R5, R5, R4, RZ, 0x3c, !PT ;  /* 0x0000000405058212 */ /* 0x000fca00078e3cff */
[----:B------:R-:W4:Y:S01]  /*14820*/  @!P0 LDG.E.U16 R3, [R4.64] ;  /* 0x0000000604038981 */ /* 0x000f22000c1e1500 */
[----:B0-----:R-:W-:-:S03]  /*14830*/  LOP3.LUT R20, R20, 0x7f, RZ, 0xc0, !PT ;  /* 0x0000007f14147812 */ /* 0x001fc600078ec0ff */
[----:B------:R0:W-:Y:S04]  /*14840*/  STS.U16 [R14+0xb500], R0 ;  /* 0x00b500000e007388 */ /* 0x0001e80000000400 */
[----:B---3--:R1:W-:Y:S04]  /*14850*/  STS.U16 [R14+0xbd00], R24 ;  /* 0x00bd00180e007388 */ /* 0x0083e80000000400 */
[----:B0-----:R-:W3:Y:S04]  /*14860*/  LDL R0, [R1+0x9b8] ;  /* 0x0009b80001007983 */ /* 0x001ee80000100800 */
[----:B--2---:R0:W-:Y:S04]  /*14870*/  STL [R1+0x114], R7 ;  /* 0x0001140701007387 */ /* 0x0041e80000100800 */
[----:B-1----:R-:W2:Y:S01]  /*14880*/  LDL R14, [R1+0x998] ;  /* 0x00099800010e7983 */ /* 0x002ea20000100800 */
[----:B0-----:R-:W-:-:S03]  /*14890*/  IMAD.SHL.U32 R7, R20, 0x2, RZ ;  /* 0x0000000214077824 */ /* 0x001fc600078e00ff */
[----:B------:R-:W2:Y:S04]  /*148a0*/  LDL R20, [R1+0x994] ;  /* 0x0009940001147983 */ /* 0x000ea80000100800 */
[----:B----4-:R0:W-:Y:S04]  /*148b0*/  STL [R1+0x110], R3 ;  /* 0x0001100301007387 */ /* 0x0101e80000100800 */
[----:B0-----:R-:W4:Y:S04]  /*148c0*/  LDL.LU R3, [R1+0x1ee4] ;  /* 0x001ee40001037983 */ /* 0x001f280000300800 */
[----:B------:R-:W2:Y:S04]  /*148d0*/  LDL.LU R4, [R1+0x100] ;  /* 0x0001000001047983 */ /* 0x000ea80000300800 */
[----:B------:R-:W3:Y:S01]  /*148e0*/  LDL R5, [R1+0x9d4] ;  /* 0x0009d40001057983 */ /* 0x000ee20000100800 */
[----:B------:R-:W-:-:S02]  /*148f0*/  LOP3.LUT R7, R7, 0x60, RZ, 0x3c, !PT ;  /* 0x0000006007077812 */ /* 0x000fc400078e3cff */
[----:B----4-:R-:W-:-:S03]  /*14900*/  PRMT R3, RZ, 0x7610, R3 ;  /* 0x00007610ff037816 */ /* 0x010fc60000000003 */
[----:B--2---:R0:W-:Y:S02]  /*14910*/  STS.U16 [R7+0x8600], R4 ;  /* 0x0086000407007388 */ /* 0x0041e40000000400 */
[----:B0-----:R-:W-:Y:S02]  /*14920*/  @!P0 IMAD.MOV.U32 R4, RZ, RZ, R25 ;  /* 0x000000ffff048224 */ /* 0x001fe400078e0019 */
[----:B------:R-:W2:Y:S04]  /*14930*/  LDL R25, [R1+0x978] ;  /* 0x0009780001197983 */ /* 0x000ea80000100800 */
[----:B---3--:R-:W3:Y:S04]  /*14940*/  @!P0 LDG.E.U16 R3, [R4.64] ;  /* 0x0000000604038981 */ /* 0x008ee8000c1e1500 */
[----:B---3--:R0:W-:Y:S04]  /*14950*/  STL [R1+0x124], R3 ;  /* 0x0001240301007387 */ /* 0x0081e80000100800 */
[----:B0-----:R-:W3:Y:S04]  /*14960*/  LDL.LU R3, [R1+0x1ee0] ;  /* 0x001ee00001037983 */ /* 0x001ee80000300800 */
[----:B------:R-:W4:Y:S04]  /*14970*/  LDL.LU R4, [R1+0xcc] ;  /* 0x0000cc0001047983 */ /* 0x000f280000300800 */
[----:B------:R-:W2:Y:S01]  /*14980*/  LDL R5, [R1+0x9b4] ;  /* 0x0009b40001057983 */ /* 0x000ea20000100800 */
[----:B---3--:R-:W-:-:S03]  /*14990*/  PRMT R3, RZ, 0x7610, R3 ;  /* 0x00007610ff037816 */ /* 0x008fc60000000003 */
[----:B----4-:R0:W-:Y:S02]  /*149a0*/  STS.U16 [R7+0x8e00], R4 ;  /* 0x008e000407007388 */ /* 0x0101e40000000400 */
[----:B0-----:R-:W-:Y:S02]  /*149b0*/  @!P0 IMAD.MOV.U32 R4, RZ, RZ, R0 ;  /* 0x000000ffff048224 */ /* 0x001fe400078e0000 */
[----:B------:R-:W3:Y:S04]  /*149c0*/  LDL R0, [R1+0x958] ;  /* 0x0009580001007983 */ /* 0x000ee80000100800 */
[----:B--2---:R-:W2:Y:S04]  /*149d0*/  @!P0 LDG.E.U16 R3, [R4.64] ;  /* 0x0000000604038981 */ /* 0x004ea8000c1e1500 */
[----:B--2---:R0:W-:Y:S04]  /*149e0*/  STL [R1+0x128], R3 ;  /* 0x0001280301007387 */ /* 0x0041e80000100800 */
[----:B0-----:R-:W2:Y:S04]  /*149f0*/  LDL.LU R3, [R1+0x1edc] ;  /* 0x001edc0001037983 */ /* 0x001ea80000300800 */
[----:B------:R-:W4:Y:S01]  /*14a00*/  LDL.LU R5, [R1+0xb8] ;  /* 0x0000b80001057983 */ /* 0x000f220000300800 */
[----:B------:R-:W-:Y:S01]  /*14a10*/  PRMT R6, RZ, 0x7610, R6 ;  /* 0x00007610ff067816 */ /* 0x000fe20000000006 */
[----:B------:R-:W-:-:S02]  /*14a20*/  @!P0 IMAD.MOV.U32 R4, RZ, RZ, R14 ;  /* 0x000000ffff048224 */ /* 0x000fc400078e000e */
[----:B------:R-:W2:Y:S04]  /*14a30*/  LDL R14, [R1+0x918] ;  /* 0x00091800010e7983 */ /* 0x000ea80000100800 */
[----:B----4-:R0:W-:Y:S02]  /*14a40*/  STS.U16 [R7+0x9600], R5 ;  /* 0x0096000507007388 */ /* 0x0101e40000000400 */
[----:B0-----:R-:W-:Y:S01]  /*14a50*/  @!P0 IMAD.MOV.U32 R5, RZ, RZ, R20 ;  /* 0x000000ffff058224 */ /* 0x001fe200078e0014 */
[----:B--2---:R-:W-:Y:S01]  /*14a60*/  PRMT R3, RZ, 0x7610, R3 ;  /* 0x00007610ff037816 */ /* 0x004fe20000000003 */
[----:B------:R-:W2:Y:S04]  /*14a70*/  LDL R20, [R1+0x938] ;  /* 0x0009380001147983 */ /* 0x000ea80000100800 */
[----:B------:R0:W4:Y:S04]  /*14a80*/  @!P0 LDG.E.U16 R6, [R4.64] ;  /* 0x0000000604068981 */ /* 0x000128000c1e1500 */
[----:B0-----:R-:W2:Y:S01]  /*14a90*/  LDL R5, [R1+0x974] ;  /* 0x0009740001057983 */ /* 0x001ea20000100800 */
[----:B------:R-:W-:-:S05]  /*14aa0*/  @!P0 IMAD.MOV.U32 R4, RZ, RZ, R25 ;  /* 0x000000ffff048224 */ /* 0x000fca00078e0019 */
[----:B--2---:R-:W2:Y:S04]  /*14ab0*/  @!P0 LDG.E.U16 R3, [R4.64] ;  /* 0x0000000604038981 */ /* 0x004ea8000c1e1500 */
[----:B----4-:R0:W-:Y:S04]  /*14ac0*/  STL [R1+0x10c], R6 ;  /* 0x00010c0601007387 */ /* 0x0101e80000100800 */
[----:B------:R1:W-:Y:S04]  /*14ad0*/  STS.U16 [R7+0x9e00], R28 ;  /* 0x009e001c07007388 */ /* 0x0003e80000000400 */
[----:B0-----:R-:W4:Y:S04]  /*14ae0*/  LDL.LU R6, [R1+0x140] ;  /* 0x0001400001067983 */ /* 0x001f280000300800 */
[----:B-1----:R-:W3:Y:S04]  /*14af0*/  LDL.LU R28, [R1+0x8f4] ;  /* 0x0008f400011c7983 */ /* 0x002ee80000300800 */
[----:B------:R-:W3:Y:S04]  /*14b00*/  LDL.LU R25, [R1+0x13c] ;  /* 0x00013c0001197983 */ /* 0x000ee80000300800 */
[----:B--2---:R0:W-:Y:S04]  /*14b10*/  STL [R1+0x100], R3 ;  /* 0x0001000301007387 */ /* 0x0041e80000100800 */
[----:B0-----:R-:W2:Y:S04]  /*14b20*/  LDL.LU R3, [R1+0x1ed8] ;  /* 0x001ed80001037983 */ /* 0x001ea80000300800 */
[----:B------:R-:W3:Y:S04]  /*14b30*/  LDL.LU R4, [R1+0x80] ;  /* 0x0000800001047983 */ /* 0x000ee80000300800 */
[----:B------:R-:W4:Y:S01]  /*14b40*/  LDL R5, [R1+0x954] ;  /* 0x0009540001057983 */ /* 0x000f220000100800 */
[----:B--2---:R-:W-:-:S03]  /*14b50*/  PRMT R3, RZ, 0x7610, R3 ;  /* 0x00007610ff037816 */ /* 0x004fc60000000003 */
[----:B---3--:R0:W-:Y:S02]  /*14b60*/  STS.U16 [R7+0xa600], R4 ;  /* 0x00a6000407007388 */ /* 0x0081e40000000400 */
[----:B0-----:R-:W-:Y:S02]  /*14b70*/  @!P0 IMAD.MOV.U32 R4, RZ, RZ, R0 ;  /* 0x000000ffff048224 */ /* 0x001fe400078e0000 */
[----:B------:R-:W2:Y:S04]  /*14b80*/  LDL.LU R0, [R1+0x138] ;  /* 0x0001380001007983 */ /* 0x000ea80000300800 */
[----:B----4-:R-:W3:Y:S04]  /*14b90*/  @!P0 LDG.E.U16 R3, [R4.64] ;  /* 0x0000000604038981 */ /* 0x010ee8000c1e1500 */
[----:B---3--:R0:W-:Y:S04]  /*14ba0*/  STL [R1+0xcc], R3 ;  /* 0x0000cc0301007387 */ /* 0x0081e80000100800 */
[----:B0-----:R-:W3:Y:S04]  /*14bb0*/  LDL.LU R3, [R1+0x1ed4] ;  /* 0x001ed40001037983 */ /* 0x001ee80000300800 */
[----:B------:R-:W4:Y:S04]  /*14bc0*/  LDL.LU R4, [R1+0x30] ;  /* 0x0000300001047983 */ /* 0x000f280000300800 */
[----:B------:R-:W2:Y:S01]  /*14bd0*/  LDL R5, [R1+0x934] ;  /* 0x0009340001057983 */ /* 0x000ea20000100800 */
[----:B------:R-:W-:-:S03]  /*14be0*/  PRMT R2, RZ, 0x7610, R2 ;  /* 0x00007610ff027816 */ /* 0x000fc60000000002 */
[----:B----4-:R0:W-:Y:S02]  /*14bf0*/  STS.U16 [R7+0xae00], R4 ;  /* 0x00ae000407007388 */ /* 0x0101e40000000400 */
[----:B0-----:R-:W-:Y:S02]  /*14c00*/  @!P0 IMAD.MOV.U32 R4, RZ, RZ, R20 ;  /* 0x000000ffff048224 */ /* 0x001fe400078e0014 */
[----:B------:R-:W4:Y:S04]  /*14c10*/  LDL.LU R20, [R1+0x134] ;  /* 0x0001340001147983 */ /* 0x000f280000300800 */
[----:B--2---:R0:W2:Y:S04]  /*14c20*/  @!P0 LDG.E.U16 R2, [R4.64] ;  /* 0x0000000604028981 */ /* 0x0040a8000c1e1500 */
[----:B0-----:R-:W2:Y:S04]  /*14c30*/  LDL.LU R4, [R1+0x18] ;  /* 0x0000180001047983 */ /* 0x001ea80000300800 */
[----:B------:R-:W4:Y:S01]  /*14c40*/  LDL R5, [R1+0x914] ;  /* 0x0009140001057983 */ /* 0x000f220000100800 */
[----:B---3--:R-:W-:-:S03]  /*14c50*/  PRMT R3, RZ, 0x7610, R3 ;  /* 0x00007610ff037816 */ /* 0x008fc60000000003 */
[----:B--2---:R0:W-:Y:S02]  /*14c60*/  STS.U16 [R7+0xb600], R4 ;  /* 0x00b6000407007388 */ /* 0x0041e40000000400 */
[----:B0-----:R-:W-:-:S05]  /*14c70*/  @!P0 IMAD.MOV.U32 R4, RZ, RZ, R14 ;  /* 0x000000ffff048224 */ /* 0x001fca00078e000e */
[----:B----4-:R-:W2:Y:S04]  /*14c80*/  @!P0 LDG.E.U16 R3, [R4.64] ;  /* 0x0000000604038981 */ /* 0x010ea8000c1e1500 */
[----:B------:R0:W-:Y:S04]  /*14c90*/  STL [R1+0xbc], R2 ;  /* 0x0000bc0201007387 */ /* 0x0001e80000100800 */
[----:B0-----:R-:W0:Y:S02]  /*14ca0*/  S2R R2, SR_TID.X ;  /* 0x0000000000027919 */ /* 0x001e240000002100 */
[----:B0-----:R-:W-:-:S02]  /*14cb0*/  LOP3.LUT R14, R2, 0x7f, RZ, 0xc0, !PT ;  /* 0x0000007f020e7812 */ /* 0x001fc400078ec0ff */
[----:B------:R-:W3:Y:S04]  /*14cc0*/  LDL.LU R2, [R1+0x130] ;  /* 0x0001300001027983 */ /* 0x000ee80000300800 */
[----:B--2---:R0:W-:Y:S04]  /*14cd0*/  STL [R1+0xb8], R3 ;  /* 0x0000b80301007387 */ /* 0x0041e80000100800 */
[----:B0-----:R-:W2:Y:S04]  /*14ce0*/  LDL.LU R3, [R1+0x1ed0] ;  /* 0x001ed00001037983 */ /* 0x001ea80000300800 */
[----:B------:R-:W4:Y:S01]  /*14cf0*/  LDL R5, [R1+0x8f8] ;  /* 0x0008f80001057983 */ /* 0x000f220000100800 */
[----:B------:R-:W-:Y:S01]  /*14d00*/  PRMT R8, RZ, 0x7610, R8 ;  /* 0x00007610ff087816 */ /* 0x000fe20000000008 */
[----:B------:R-:W-:-:S02]  /*14d10*/  IMAD.SHL.U32 R14, R14, 0x2, RZ ;  /* 0x000000020e0e7824 */ /* 0x000fc400078e00ff */
[----:B----4-:R-:W-:Y:S02]  /*14d20*/  @!P0 IMAD.MOV.U32 R4, RZ, RZ, R5 ;  /* 0x000000ffff048224 */ /* 0x010fe400078e0005 */
[----:B------:R-:W-:-:S05]  /*14d30*/  @!P0 IMAD.MOV.U32 R5, RZ, RZ, R28 ;  /* 0x000000ffff058224 */ /* 0x000fca00078e001c */
[----:B------:R0:W4:Y:S04]  /*14d40*/  @!P0 LDG.E.U16 R8, [R4.64] ;  /* 0x0000000604088981 */ /* 0x000128000c1e1500 */
[----:B--2---:R1:W-:Y:S01]  /*14d50*/  STS.U16 [R7+0xbe00], R3 ;  /* 0x00be000307007388 */ /* 0x0043e20000000400 */
[----:B------:R-:W-:-:S03]  /*14d60*/  LOP3.LUT R14, R14, 0x70, RZ, 0x3c, !PT ;  /* 0x000000700e0e7812 */ /* 0x000fc600078e3cff */
[----:B-1----:R-:W2:Y:S04]  /*14d70*/  LDL.LU R7, [R1+0x12c] ;  /* 0x00012c0001077983 */ /* 0x002ea80000300800 */
[----:B------:R-:W-:Y:S04]  /*14d80*/  STL [R1+0xcf0], R28 ;  /* 0x000cf01c01007387 */ /* 0x000fe80000100800 */
[----:B0-----:R-:W2:Y:S04]  /*14d90*/  LDL R4, [R1+0x8d4] ;  /* 0x0008d40001047983 */ /* 0x001ea80000100800 */
[----:B------:R-:W2:Y:S04]  /*14da0*/  LDL R5, [R1+0x8d8] ;  /* 0x0008d80001057983 */ /* 0x000ea80000100800 */
[----:B------:R-:W-:Y:S04]  /*14db0*/  STS.U16 [R14+0x8700], R6 ;  /* 0x008700060e007388 */ /* 0x000fe80000000400 */
[----:B----4-:R0:W-:Y:S04]  /*14dc0*/  STL [R1+0xa4], R8 ;  /* 0x0000a40801007387 */ /* 0x0101e80000100800 */
[----:B0-----:R-:W4:Y:S04]  /*14dd0*/  LDL.LU R8, [R1+0x70] ;  /* 0x0000700001087983 */ /* 0x001f280000300800 */
[----:B------:R-:W3:Y:S01]  /*14de0*/  LDL.LU R6, [R1+0x1ecc] ;  /* 0x001ecc0001067983 */ /* 0x000ee20000300800 */
[----:B--2---:R-:W-:-:S04]  /*14df0*/  @!P0 LOP3.LUT R5, R5, R4, RZ, 0x3c, !PT ;  /* 0x0000000405058212 */ /* 0x004fc800078e3cff */
[----:B------:R-:W-:-:S04]  /*14e00*/  @!P0 LOP3.LUT R4, R5, R4, RZ, 0x3c, !PT ;  /* 0x0000000405048212 */ /* 0x000fc800078e3cff */
[----:B------:R-:W-:Y:S02]  /*14e10*/  @!P0 LOP3.LUT R5, R5, R4, RZ, 0x3c, !PT ;  /* 0x0000000405058212 */ /* 0x000fe400078e3cff */
[----:B---3--:R-:W-:-:S06]  /*14e20*/  PRMT R6, RZ, 0x7610, R6 ;  /* 0x00007610ff067816 */ /* 0x008fcc0000000006 */
[----:B------:R-:W2:Y:S04]  /*14e30*/  @!P0 LDG.E.U16 R6, [R4.64] ;  /* 0x0000000604068981 */ /* 0x000ea8000c1e1500 */
[----:B------:R-:W-:Y:S04]  /*14e40*/  STS.U16 [R14+0x8f00], R25 ;  /* 0x008f00190e007388 */ /* 0x000fe80000000400 */
[----:B--2---:R0:W-:Y:S04]  /*14e50*/  STL [R1+0xa0], R6 ;  /* 0x0000a00601007387 */ /* 0x0041e80000100800 */
[----:B0-----:R-:W2:Y:S04]  /*14e60*/  LDL.LU R6, [R1+0x1ec8] ;  /* 0x001ec80001067983 */ /* 0x001ea80000300800 */
[----:B------:R-:W3:Y:S04]  /*14e70*/  LDL R4, [R1+0x8bc] ;  /* 0x0008bc0001047983 */ /* 0x000ee80000100800 */
[----:B------:R-:W3:Y:S04]  /*14e80*/  LDL R5, [R1+0xc98] ;  /* 0x000c980001057983 */ /* 0x000ee80000100800 */
[----:B------:R-:W2:Y:S01]  /*14e90*/  LDL.LU R25, [R1+0x1ec4] ;  /* 0x001ec40001197983 */ /* 0x000ea20000300800 */
[----:B---3--:R-:W-:-:S04]  /*14ea0*/  @!P0 LOP3.LUT R5, R5, R4, RZ, 0x3c, !PT ;  /* 0x0000000405058212 */ /* 0x008fc800078e3cff */
[C---:B------:R-:W-:Y:S02]  /*14eb0*/  @!P0 LOP3.LUT R4, R5.reuse, R4, RZ, 0x3c, !PT ;  /* 0x0000000405048212 */ /* 0x040fe400078e3cff */
[----:B--2---:R-:W-:Y:S02]  /*14ec0*/  PRMT R25, RZ, 0x7610, R25 ;  /* 0x00007610ff197816 */ /* 0x004fe40000000019 */
[----:B------:R-:W-:-:S05]  /*14ed0*/  @!P0 LOP3.LUT R5, R5, R4, RZ, 0x3c, !PT ;  /* 0x0000000405058212 */ /* 0x000fca00078e3cff */
[----:B------:R0:W2:Y:S04]  /*14ee0*/  @!P0 LDG.E.U16 R25, [R4.64] ;  /* 0x0000000604198981 */ /* 0x0000a8000c1e1500 */
[----:B------:R-:W-:Y:S04]  /*14ef0*/  STS.U16 [R14+0x9700], R0 ;  /* 0x009700000e007388 */ /* 0x000fe80000000400 */
[----:B0-----:R-:W3:Y:S04]  /*14f00*/  LDL R4, [R1+0x8ac] ;  /* 0x0008ac0001047983 */ /* 0x001ee80000100800 */
[----:B------:R-:W3:Y:S04]  /*14f10*/  LDL R5, [R1+0xc88] ;  /* 0x000c880001057983 */ /* 0x000ee80000100800 */
[----:B--2---:R0:W-:Y:S04]  /*14f20*/  STL [R1+0x9c], R25 ;  /* 0x00009c1901007387 */ /* 0x0041e80000100800 */
[----:B0-----:R-:W2:Y:S04]  /*14f30*/  LDL.LU R25, [R1+0x2c] ;  /* 0x00002c0001197983 */ /* 0x001ea80000300800 */
[----:B------:R-:W2:Y:S01]  /*14f40*/  LDL.LU R0, [R1+0x1ec0] ;  /* 0x001ec00001007983 */ /* 0x000ea20000300800 */
[----:B---3--:R-:W-:-:S04]  /*14f50*/  @!P0 LOP3.LUT R5, R5, R4, RZ, 0x3c, !PT ;  /* 0x0000000405058212 */ /* 0x008fc800078e3cff */
[----:B------:R-:W-:-:S04]  /*14f60*/  @!P0 LOP3.LUT R4, R5, R4, RZ, 0x3c, !PT ;  /* 0x0000000405048212 */ /* 0x000fc800078e3cff */
[----:B------:R-:W-:Y:S02]  /*14f70*/  @!P0 LOP3.LUT R5, R5, R4, RZ, 0x3c, !PT ;  /* 0x0000000405058212 */ /* 0x000fe400078e3cff */
[----:B--2---:R-:W-:-:S06]  /*14f80*/  PRMT R0, RZ, 0x7610, R0 ;  /* 0x00007610ff007816 */ /* 0x004fcc0000000000 */
        /* <DEDUP_REMOVED lines=33> */
[----:B0-----:R-:W3:Y:S04]  /*151a0*/  LDL.LU R7, [R1+0x44] ;  /* 0x0000440001077983 */ /* 0x001ee80000300800 */
        /* <DEDUP_REMOVED lines=9> */
[----:B----4-:R0:W-:Y:S04]  /*15240*/  STS.U16 [R14+0xb700], R8 ;  /* 0x00b700080e007388 */ /* 0x0101e80000000400 */
[----:B0-----:R-:W3:Y:S04]  /*15250*/  LDL.LU R8, [R1+0x48] ;  /* 0x0000480001087983 */ /* 0x001ee80000300800 */
[----:B--2---:R0:W-:Y:S04]  /*15260*/  STL [R1+0x88], R2 ;  /* 0x0000880201007387 */ /* 0x0041e80000100800 */
[----:B0-----:R-:W2:Y:S04]  /*15270*/  LDL.LU R2, [R1+0x1eac] ;  /* 0x001eac0001027983 */ /* 0x001ea80000300800 */
[----:B------:R-:W4:Y:S04]  /*15280*/  LDL R4, [R1+0xbec] ;  /* 0x000bec0001047983 */ /* 0x000f280000100800 */
[----:B------:R-:W4:Y:S04]  /*15290*/  LDL R5, [R1+0xbf0] ;  /* 0x000bf00001057983 */ /* 0x000f280000100800 */
[----:B--2---:R0:W-:Y:S04]  /*152a0*/  STS.U16 [R14+0xbf00], R2 ;  /* 0x00bf00020e007388 */ /* 0x0041e80000000400 */
[----:B0-----:R-:W2:Y:S04]  /*152b0*/  LDL.LU R14, [R1+0x1ea8] ;  /* 0x001ea800010e7983 */ /* 0x001ea80000300800 */
        /* <DEDUP_REMOVED lines=14> */
[----:B------:R-:W4:Y:S04]  /*153a0*/  @!P0 LDG.E.U16 R14, [R4.64] ;  /* 0x00000006040e8981 */ /* 0x000f28000c1e1500 */
[----:B--2---:R0:W-:Y:S04]  /*153b0*/  STS.U16 [R2], R25 ;  /* 0x0000001902007388 */ /* 0x0041e80000000400 */
[----:B0-----:R-:W2:Y:S04]  /*153c0*/  LDL.LU R25, [R1+0x68] ;  /* 0x0000680001197983 */ /* 0x001ea80000300800 */
[----:B----4-:R0:W-:Y:S04]  /*153d0*/  STL [R1+0x80], R14 ;  /* 0x0000800e01007387 */ /* 0x0101e80000100800 */
[----:B0-----:R-:W4:Y:S04]  /*153e0*/  LDL.LU R14, [R1+0x1e9c] ;  /* 0x001e9c00010e7983 */ /* 0x001f280000300800 */
[----:B------:R-:W2:Y:S04]  /*153f0*/  LDL R4, [R1+0xbac] ;  /* 0x000bac0001047983 */ /* 0x000ea80000100800 */
[----:B------:R-:W2:Y:S01]  /*15400*/  LDL R5, [R1+0xbb0] ;  /* 0x000bb00001057983 */ /* 0x000ea20000100800 */
[----:B------:R-:W-:-:S03]  /*15410*/  PRMT R6, RZ, 0x7610, R6 ;  /* 0x00007610ff067816 */ /* 0x000fc60000000006 */
[----:B------:R0:W-:Y:S04]  /*15420*/  STS.U16 [R2+0x400], R0 ;  /* 0x0004000002007388 */ /* 0x0001e80000000400 */
[----:B0-----:R-:W3:Y:S01]  /*15430*/  LDL.LU R0, [R1+0x64] ;  /* 0x0000640001007983 */ /* 0x001ee20000300800 */
[----:B--2---:R-:W-:-:S04]  /*15440*/  @!P0 LOP3.LUT R5, R5, R4, RZ, 0x3c, !PT ;  /* 0x0000000405058212 */ /* 0x004fc800078e3cff */
[----:B------:R-:W-:-:S04]  /*15450*/  @!P0 LOP3.LUT R4, R5, R4, RZ, 0x3c, !PT ;  /* 0x0000000405048212 */ /* 0x000fc800078e3cff */
[----:B------:R-:W-:-:S05]  /*15460*/  @!P0 LOP3.LUT R5, R5, R4, RZ, 0x3c, !PT ;  /* 0x0000000405058212 */ /* 0x000fca00078e3cff */
[----:B------:R0:W2:Y:S04]  /*15470*/  @!P0 LDG.E.U16 R6, [R4.64] ;  /* 0x0000000604068981 */ /* 0x0000a8000c1e1500 */
[----:B0-----:R-:W2:Y:S04]  /*15480*/  LDL R4, [R1+0xb8c] ;  /* 0x000b8c0001047983 */ /* 0x001ea80000100800 */
[----:B------:R-:W2:Y:S01]  /*15490*/  LDL R5, [R1+0xb90] ;  /* 0x000b900001057983 */ /* 0x000ea20000100800 */
[----:B----4-:R-:W-:Y:S02]  /*154a0*/  PRMT R14, RZ, 0x7610, R14 ;  /* 0x00007610ff0e7816 */ /* 0x010fe4000000000e */
[----:B--2---:R-:W-:-:S04]  /*154b0*/  @!P0 LOP3.LUT R5, R5, R4, RZ, 0x3c, !PT ;  /* 0x0000000405058212 */ /* 0x004fc800078e3cff */
[----:B------:R-:W-:-:S04]  /*154c0*/  @!P0 LOP3.LUT R4, R5, R4, RZ, 0x3c, !PT ;  /* 0x0000000405048212 */ /* 0x000fc800078e3cff */
[----:B------:R-:W-:-:S05]  /*154d0*/  @!P0 LOP3.LUT R5, R5, R4, RZ, 0x3c, !PT ;  /* 0x0000000405058212 */ /* 0x000fca00078e3cff */
[----:B------:R-:W2:Y:S04]  /*154e0*/  @!P0 LDG.E.U16 R14, [R4.64] ;  /* 0x00000006040e8981 */ /* 0x000ea8000c1e1500 */
[----:B------:R0:W-:Y:S04]  /*154f0*/  STS.U16 [R2+0x800], R20 ;  /* 0x0008001402007388 */ /* 0x0001e80000000400 */
[----:B0-----:R-:W4:Y:S04]  /*15500*/  LDL R20, [R1+0xb30] ;  /* 0x000b300001147983 */ /* 0x001f280000100800 */
[----:B------:R0:W-:Y:S04]  /*15510*/  STL [R1+0x7c], R6 ;  /* 0x00007c0601007387 */ /* 0x0001e80000100800 */
        /* <DEDUP_REMOVED lines=15> */
[----:B------:R-:W3:Y:S04]  /*15610*/  LDL R5, [R1+0xb50] ;  /* 0x000b500001057983 */ /* 0x000ee80000100800 */
[----:B------:R0:W-:Y:S04]  /*15620*/  STS.U16 [R2+0x1000], R8 ;  /* 0x0010000802007388 */ /* 0x0001e80000000400 */
[----:B0-----:R-:W4:Y:S01]  /*15630*/  LDL.LU R8, [R1+0x58] ;  /* 0x0000580001087983 */ /* 0x001f220000300800 */
[----:B--2---:R-:W-:-:S02]  /*15640*/  PRMT R14, RZ, 0x7610, R14 ;  /* 0x00007610ff0e7816 */ /* 0x004fc4000000000e */
[----:B---3--:R-:W-:-:S04]  /*15650*/  @!P0 LOP3.LUT R5, R5, R4, RZ, 0x3c, !PT ;  /* 0x0000000405058212 */ /* 0x008fc800078e3cff */
[----:B------:R-:W-:-:S04]  /*15660*/  @!P0 LOP3.LUT R4, R5, R4, RZ, 0x3c, !PT ;  /* 0x0000000405048212 */ /* 0x000fc800078e3cff */
[----:B------:R-:W-:-:S05]  /*15670*/  @!P0 LOP3.LUT R5, R5, R4, RZ, 0x3c, !PT ;  /* 0x0000000405058212 */ /* 0x000fca00078e3cff */
[----:B------:R0:W2:Y:S04]  /*15680*/  @!P0 LDG.E.U16 R14, [R4.64] ;  /* 0x00000006040e8981 */ /* 0x0000a8000c1e1500 */
[----:B0-----:R-:W3:Y:S04]  /*15690*/  LDL.LU R4, [R1+0x50] ;  /* 0x0000500001047983 */ /* 0x001ee80000300800 */
[----:B------:R-:W2:Y:S01]  /*156a0*/  LDL R5, [R1+0xb2c] ;  /* 0x000b2c0001057983 */ /* 0x000ea20000100800 */
[----:B------:R-:W-:-:S03]  /*156b0*/  PRMT R26, RZ, 0x7610, R26 ;  /* 0x00007610ff1a7816 */ /* 0x000fc6000000001a */
[----:B---3--:R4:W-:Y:S02]  /*156c0*/  STS.U16 [R2+0x1400], R4 ;  /* 0x0014000402007388 */ /* 0x0089e40000000400 */
[----:B----4-:R-:W-:-:S05]  /*156d0*/  @!P0 IMAD.MOV.U32 R4, RZ, RZ, R20 ;  /* 0x000000ffff048224 */ /* 0x010fca00078e0014 */
[----:B--2---:R-:W2:Y:S04]  /*156e0*/  @!P0 LDG.E.U16 R26, [R4.64] ;  /* 0x00000006041a8981 */ /* 0x004ea8000c1e1500 */
[----:B------:R0:W-:Y:S04]  /*156f0*/  STL [R1+0x70], R14 ;  /* 0x0000700e01007387 */ /* 0x0001e80000100800 */
[----:B0-----:R-:W3:Y:S04]  /*15700*/  LDL.LU R14, [R1+0xb4] ;  /* 0x0000b400010e7983 */ /* 0x001ee80000300800 */
[----:B------:R-:W4:Y:S04]  /*15710*/  LDL.LU R20, [R1+0xb0] ;  /* 0x0000b00001147983 */ /* 0x000f280000300800 */
        /* <DEDUP_REMOVED lines=24> */
[----:B------:R-:W2:Y:S04]  /*158a0*/  LDL R4, [R1+0xacc] ;  /* 0x000acc0001047983 */ /* 0x000ea80000100800 */
[----:B------:R-:W2:Y:S01]  /*158b0*/  LDL R5, [R1+0xad0] ;  /* 0x000ad00001057983 */ /* 0x000ea20000100800 */
[----:B------:R-:W-:-:S02]  /*158c0*/  PRMT R28, RZ, 0x7610, R28 ;  /* 0x00007610ff1c7816 */ /* 0x000fc4000000001c */
[----:B--2---:R-:W-:-:S04]  /*158d0*/  @!P0 LOP3.LUT R5, R5, R4, RZ, 0x3c, !PT ;  /* 0x0000000405058212 */ /* 0x004fc800078e3cff */
[----:B------:R-:W-:-:S04]  /*158e0*/  @!P0 LOP3.LUT R4, R5, R4, RZ, 0x3c, !PT ;  /* 0x0000000405048212 */ /* 0x000fc800078e3cff */
[----:B------:R-:W-:-:S05]  /*158f0*/  @!P0 LOP3.LUT R5, R5, R4, RZ, 0x3c, !PT ;  /* 0x0000000405058212 */ /* 0x000fca00078e3cff */
[----:B------:R0:W2:Y:S04]  /*15900*/  @!P0 LDG.E.U16 R28, [R4.64] ;  /* 0x00000006041c8981 */ /* 0x0000a8000c1e1500 */
[----:B------:R1:W-:Y:S04]  /*15910*/  STS.U16 [R2+0x2000], R6 ;  /* 0x0020000602007388 */ /* 0x0003e80000000400 */
[----:B-1----:R-:W3:Y:S04]  /*15920*/  LDL.LU R6, [R1+0x1e84] ;  /* 0x001e840001067983 */ /* 0x002ee80000300800 */
[----:B0-----:R-:W3:Y:S04]  /*15930*/  LDL R4, [R1+0xaac] ;  /* 0x000aac0001047983 */ /* 0x001ee80000100800 */
[----:B------:R-:W3:Y:S04]  /*15940*/  LDL R5, [R1+0xab0] ;  /* 0x000ab00001057983 */ /* 0x000ee80000100800 */
[----:B------:R-:W-:Y:S04]  /*15950*/  STS.U16 [R2+0x2400], R7 ;  /* 0x0024000702007388 */ /* 0x000fe80000000400 */
        /* <DEDUP_REMOVED lines=52> */
[----:B------:R-:W-:Y:S04]  /*15ca0*/  STS.U16 [R2+0x3800], R0 ;  /* 0x0038000002007388 */ /* 0x000fe80000000400 */
[----:B--2---:R0:W-:Y:S04]  /*15cb0*/  STL [R1+0x4c], R25 ;  /* 0x00004c1901007387 */ /* 0x0041e80000100800 */
[----:B0-----:R-:W2:Y:S04]  /*15cc0*/  LDL.LU R25, [R1+0x1e5c] ;  /* 0x001e5c0001197983 */ /* 0x001ea80000300800 */
        /* <DEDUP_REMOVED lines=10> */
[----:B------:R-:W4:Y:S04]  /*15d70*/  LDL R4, [R1+0x9ec] ;  /* 0x0009ec0001047983 */ /* 0x000f280000100800 */
[----:B------:R-:W4:Y:S04]  /*15d80*/  LDL R5, [R1+0x9f0] ;  /* 0x0009f00001057983 */ /* 0x000f280000100800 */
[----:B--2---:R0:W-:Y:S04]  /*15d90*/  STS.U16 [R2+0x3c00], R0 ;  /* 0x003c000002007388 */ /* 0x0041e80000000400 */
[----:B0-----:R-:W2:Y:S01]  /*15da0*/  LDL.LU R0, [R1+0x1e50] ;  /* 0x001e500001007983 */ /* 0x001ea20000300800 */
        /* <DEDUP_REMOVED lines=9> */
[----:B------:R-:W-:-:S03]  /*15e40*/  PRMT R26, RZ, 0x7610, R26 ;  /* 0x00007610ff1a7816 */ /* 0x000fc6000000001a */
[----:B------:R0:W-:Y:S04]  /*15e50*/  STS.U16 [R2+0x4000], R28 ;  /* 0x0040001c02007388 */ /* 0x0001e80000000400 */
[----:B0-----:R-:W2:Y:S01]  /*15e60*/  LDL.LU R28, [R1+0x8f0] ;  /* 0x0008f000011c7983 */ /* 0x001ea20000300800 */
        /* <DEDUP_REMOVED lines=12> */
[----:B0-----:R-:W3:Y:S04]  /*15f30*/  LDL.LU R26, [R1+0xc] ;  /* 0x00000c00011a7983 */ /* 0x001ee80000300800 */
        /* <DEDUP_REMOVED lines=38> */
[----:B------:R-:W-:Y:S02]  /*161a0*/  PRMT R19, RZ, 0x7610, R19 ;  /* 0x00007610ff137816 */ /* 0x000fe40000000013 */
[----:B----4-:R-:W-:-:S04]  /*161b0*/  @!P0 LOP3.LUT R5, R5, R4, RZ, 0x3c, !PT ;  /* 0x0000000405058212 */ /* 0x010fc800078e3cff */
[----:B------:R-:W-:-:S04]  /*161c0*/  @!P0 LOP3.LUT R4, R5, R4, RZ, 0x3c, !PT ;  /* 0x0000000405048212 */ /* 0x000fc800078e3cff */
[----:B------:R-:W-:-:S05]  /*161d0*/  @!P0 LOP3.LUT R5, R5, R4, RZ, 0x3c, !PT ;  /* 0x0000000405058212 */ /* 0x000fca00078e3cff */
[----:B------:R-:W4:Y:S04]  /*161e0*/  @!P0 LDG.E.U16 R19, [R4.64] ;  /* 0x0000000604138981 */ /* 0x000f28000c1e1500 */
[----:B--2---:R-:W-:Y:S04]  /*161f0*/  STL [R1+0x1de0], R0 ;  /* 0x001de00001007387 */ /* 0x004fe80000100800 */
[----:B----4-:R0:W-:Y:S04]  /*16200*/  STL [R1+0x28], R19 ;  /* 0x0000281301007387 */ /* 0x0101e80000100800 */
[----:B0-----:R-:W2:Y:S04]  /*16210*/  LDL.LU R19, [R1+0x1e38] ;  /* 0x001e380001137983 */ /* 0x001ea80000300800 */
[----:B------:R-:W4:Y:S04]  /*16220*/  LDL.LU R4, [R1+0x24] ;  /* 0x0000240001047983 */ /* 0x000f280000300800 */
[----:B------:R-:W3:Y:S01]  /*16230*/  LDL R5, [R1+0x8ec] ;  /* 0x0008ec0001057983 */ /* 0x000ee20000100800 */
[----:B--2---:R-:W-:-:S03]  /*16240*/  PRMT R19, RZ, 0x7610, R19 ;  /* 0x00007610ff137816 */ /* 0x004fc60000000013 */
[----:B----4-:R0:W-:Y:S02]  /*16250*/  STS.U16 [R2+0x5c00], R4 ;  /* 0x005c000402007388 */ /* 0x0101e40000000400 */
[----:B0-----:R-:W-:-:S05]  /*16260*/  @!P0 IMAD.MOV.U32 R4, RZ, RZ, R28 ;  /* 0x000000ffff048224 */ /* 0x001fca00078e001c */
[----:B---3--:R-:W2:Y:S04]  /*16270*/  @!P0 LDG.E.U16 R19, [R4.64] ;  /* 0x0000000604138981 */ /* 0x008ea8000c1e1500 */
[----:B------:R-:W-:Y:S04]  /*16280*/  STL [R1+0xcf4], R28 ;  /* 0x000cf41c01007387 */ /* 0x000fe80000100800 */
[----:B------:R-:W-:Y:S04]  /*16290*/  STS.U16 [R2+0x6000], R26 ;  /* 0x0060001a02007388 */ /* 0x000fe80000000400 */
        /* <DEDUP_REMOVED lines=10> */
[----:B---3--:R0:W-:Y:S04]  /*16340*/  STL [R1+0x20], R26 ;  /* 0x0000201a01007387 */ /* 0x0081e80000100800 */
[----:B0-----:R-:W3:Y:S04]  /*16350*/  LDL.LU R26, [R1+0x1e2c] ;  /* 0x001e2c00011a7983 */ /* 0x001ee80000300800 */
        /* <DEDUP_REMOVED lines=16> */
[----:B----4-:R0:W-:Y:S04]  /*16460*/  STL [R1+0x18], R13 ;  /* 0x0000180d01007387 */ /* 0x0101e80000100800 */
[----:B0-----:R-:W4:Y:S04]  /*16470*/  LDL.LU R13, [R1+0x1e24] ;  /* 0x001e2400010d7983 */ /* 0x001f280000300800 */
[----:B------:R-:W2:Y:S04]  /*16480*/  LDL R4, [R1+0xc64] ;  /* 0x000c640001047983 */ /* 0x000ea80000100800 */
[----:B------:R-:W2:Y:S01]  /*16490*/  LDL R5, [R1+0xc68] ;  /* 0x000c680001057983 */ /* 0x000ea20000100800 */
[----:B------:R-:W-:-:S02]  /*164a0*/  PRMT R12, RZ, 0x7610, R12 ;  /* 0x00007610ff0c7816 */ /* 0x000fc4000000000c */
[----:B--2---:R-:W-:-:S04]  /*164b0*/  @!P0 LOP3.LUT R5, R5, R4, RZ, 0x3c, !PT ;  /* 0x0000000405058212 */ /* 0x004fc800078e3cff */
[----:B------:R-:W-:-:S04]  /*164c0*/  @!P0 LOP3.LUT R4, R5, R4, RZ, 0x3c, !PT ;  /* 0x0000000405048212 */ /* 0x000fc800078e3cff */
[----:B------:R-:W-:-:S05]  /*164d0*/  @!P0 LOP3.LUT R5, R5, R4, RZ, 0x3c, !PT ;  /* 0x0000000405058212 */ /* 0x000fca00078e3cff */
[----:B------:R-:W2:Y:S04]  /*164e0*/  @!P0 LDG.E.U16 R12, [R4.64] ;  /* 0x00000006040c8981 */ /* 0x000ea8000c1e1500 */
        /* <DEDUP_REMOVED lines=18> */
[----:B0-----:R-:W3:Y:S04]  /*16610*/  LDL R4, [R1+0xc04] ;  /* 0x000c040001047983 */ /* 0x001ee80000100800 */
[----:B------:R-:W3:Y:S01]  /*16620*/  LDL R5, [R1+0xc08] ;  /* 0x000c080001057983 */ /* 0x000ee20000100800 */
[----:B------:R-:W-:-:S03]  /*16630*/  PRMT R0, RZ, 0x7610, R0 ;  /* 0x00007610ff007816 */ /* 0x000fc60000000000 */
[----:B--2---:R0:W-:Y:S01]  /*16640*/  STL [R1+0xc], R28 ;  /* 0x00000c1c01007387 */ /* 0x0041e20000100800 */
[----:B------:R-:W-:-:S03]  /*16650*/  PRMT R29, RZ, 0x7610, R29 ;  /* 0x00007610ff1d7816 */ /* 0x000fc6000000001d */
[----:B------:R-:W-:Y:S04]  /*16660*/  STS.U16 [R2+0x4400], R25 ;  /* 0x0044001902007388 */ /* 0x000fe80000000400 */
[----:B0-----:R-:W2:Y:S01]  /*16670*/  LDL R28, [R1+0xba8] ;  /* 0x000ba800011c7983 */ /* 0x001ea20000100800 */
[----:B---3--:R-:W-:-:S04]  /*16680*/  @!P0 LOP3.LUT R5, R5, R4, RZ, 0x3c, !PT ;  /* 0x0000000405058212 */ /* 0x008fc800078e3cff */
[----:B------:R-:W-:-:S04]  /*16690*/  @!P0 LOP3.LUT R4, R5, R4, RZ, 0x3c, !PT ;  /* 0x0000000405048212 */ /* 0x000fc800078e3cff */
[----:B------:R-:W-:-:S05]  /*166a0*/  @!P0 LOP3.LUT R5, R5, R4, RZ, 0x3c, !PT ;  /* 0x0000000405058212 */ /* 0x000fca00078e3cff */
[----:B------:R0:W3:Y:S04]  /*166b0*/  @!P0 LDG.E.U16 R0, [R4.64] ;  /* 0x0000000604008981 */ /* 0x0000e8000c1e1500 */
[----:B0-----:R-:W2:Y:S04]  /*166c0*/  LDL R4, [R1+0xbe4] ;  /* 0x000be40001047983 */ /* 0x001ea80000100800 */
[----:B------:R-:W2:Y:S02]  /*166d0*/  LDL R5, [R1+0xbe8] ;  /* 0x000be80001057983 */ /* 0x000ea40000100800 */
[----:B--2---:R-:W-:-:S04]  /*166e0*/  @!P0 LOP3.LUT R5, R5, R4, RZ, 0x3c, !PT ;  /* 0x0000000405058212 */ /* 0x004fc800078e3cff */
[----:B------:R-:W-:-:S04]  /*166f0*/  @!P0 LOP3.LUT R4, R5, R4, RZ, 0x3c, !PT ;  /* 0x0000000405048212 */ /* 0x000fc800078e3cff */
[----:B------:R-:W-:-:S05]  /*16700*/  @!P0 LOP3.LUT R5, R5, R4, RZ, 0x3c, !PT ;  /* 0x0000000405058212 */ /* 0x000fca00078e3cff */
[----:B------:R-:W2:Y:S04]  /*16710*/  @!P0 LDG.E.U16 R29, [R4.64] ;  /* 0x00000006041d8981 */ /* 0x000ea8000c1e1500 */
[----:B---3--:R0:W-:Y:S04]  /*16720*/  STL [R1+0x8], R0 ;  /* 0x0000080001007387 */ /* 0x0081e80000100800 */
[----:B------:R-:W-:Y:S04]  /*16730*/  STS.U16 [R2+0x4800], R20 ;  /* 0x0048001402007388 */ /* 0x000fe80000000400 */
[----:B------:R-:W-:Y:S04]  /*16740*/  STS.U16 [R2+0x4c00], R14 ;  /* 0x004c000e02007388 */ /* 0x000fe80000000400 */
[----:B0-----:R-:W3:Y:S04]  /*16750*/  LDL R0, [R1+0xb88] ;  /* 0x000b880001007983 */ /* 0x001ee80000100800 */
[----:B------:R-:W-:Y:S04]  /*16760*/  STS.U16 [R2+0x5000], R8 ;  /* 0x0050000802007388 */ /* 0x000fe80000000400 */
[----:B------:R-:W-:Y:S04]  /*16770*/  STS.U16 [R2+0x5400], R7 ;  /* 0x0054000702007388 */ /* 0x000fe80000000400 */
[----:B------:R-:W-:Y:S04]  /*16780*/  STS.U16 [R2+0x5800], R6 ;  /* 0x0058000602007388 */ /* 0x000fe80000000400 */
[----:B------:R-:W-:Y:S04]  /*16790*/  STS.U16 [R2+0x6400], R26 ;  /* 0x0064001a02007388 */ /* 0x000fe80000000400 */
[----:B------:R-:W-:Y:S04]  /*167a0*/  STS.U16 [R2+0x6800], R19 ;  /* 0x0068001302007388 */ /* 0x000fe80000000400 */
[----:B----4-:R-:W-:Y:S04]  /*167b0*/  STS.U16 [R2+0x6c00], R13 ;  /* 0x006c000d02007388 */ /* 0x010fe80000000400 */
[----:B------:R-:W-:Y:S04]  /*167c0*/  STS.U16 [R2+0x7000], R12 ;  /* 0x0070000c02007388 */ /* 0x000fe80000000400 */
[----:B------:R-:W-:Y:S04]  /*167d0*/  STS.U16 [R2+0x7400], R10 ;  /* 0x0074000a02007388 */ /* 0x000fe80000000400 */
[----:B------:R-:W-:Y:S04]  /*167e0*/  STS.U16 [R2+0x7800], R9 ;  /* 0x0078000902007388 */ /* 0x000fe80000000400 */
[----:B------:R-:W-:Y:S04]  /*167f0*/  STS.U16 [R2+0x7c00], R11 ;  /* 0x007c000b02007388 */ /* 0x000fe80000000400 */
[----:B------:R0:W-:Y:S04]  /*16800*/  STL [R1+0xce8], R2 ;  /* 0x000ce80201007387 */ /* 0x0001e80000100800 */
[----:B0-----:R-:W4:Y:S04]  /*16810*/  LDL R2, [R1+0xcac] ;  /* 0x000cac0001027983 */ /* 0x001f280000100800 */
[----:B--2---:R0:W-:Y:S04]  /*16820*/  STL [R1+0x4], R29 ;  /* 0x0000041d01007387 */ /* 0x0041e80000100800 */
[----:B0-----:R-:W4:Y:S04]  /*16830*/  LDL.LU R29, [R1+0x1e18] ;  /* 0x001e1800011d7983 */ /* 0x001f280000300800 */
[----:B------:R-:W2:Y:S04]  /*16840*/  LDL R4, [R1+0xbc4] ;  /* 0x000bc40001047983 */ /* 0x000ea80000100800 */
[----:B------:R-:W2:Y:S04]  /*16850*/  LDL R5, [R1+0xbc8] ;  /* 0x000bc80001057983 */ /* 0x000ea80000100800 */
[----:B----4-:R0:W-:Y:S04]  /*16860*/  STS.U16 [R2+0x100], R29 ;  /* 0x0001001d02007388 */ /* 0x0101e80000000400 */
[----:B0-----:R-:W4:Y:S01]  /*16870*/  LDL.LU R29, [R1+0x1e14] ;  /* 0x001e1400011d7983 */ /* 0x001f220000300800 */
[----:B--2---:R-:W-:-:S04]  /*16880*/  @!P0 LOP3.LUT R5, R5, R4, RZ, 0x3c, !PT ;  /* 0x0000000405058212 */ /* 0x004fc800078e3cff */
[----:B------:R-:W-:-:S04]  /*16890*/  @!P0 LOP3.LUT R4, R5, R4, RZ, 0x3c, !PT ;  /* 0x0000000405048212 */ /* 0x000fc800078e3cff */
[----:B------:R-:W-:Y:S02]  /*168a0*/  @!P0 LOP3.LUT R5, R5, R4, RZ, 0x3c, !PT ;  /* 0x0000000405058212 */ /* 0x000fe400078e3cff */
[----:B----4-:R-:W-:-:S06]  /*168b0*/  PRMT R29, RZ, 0x7610, R29 ;  /* 0x00007610ff1d7816 */ /* 0x010fcc000000001d */
[----:B------:R0:W2:Y:S04]  /*168c0*/  @!P0 LDG.E.U16 R29, [R4.64] ;  /* 0x00000006041d8981 */ /* 0x0000a8000c1e1500 */
[----:B0-----:R-:W4:Y:S04]  /*168d0*/  LDL.LU R4, [R1+0xc4] ;  /* 0x0000c40001047983 */ /* 0x001f280000300800 */
[----:B------:R-:W3:Y:S01]  /*168e0*/  LDL R5, [R1+0xba4] ;  /* 0x000ba40001057983 */ /* 0x000ee20000100800 */
[----:B------:R-:W-:-:S03]  /*168f0*/  PRMT R27, RZ, 0x7610, R27 ;  /* 0x00007610ff1b7816 */ /* 0x000fc6000000001b */
[----:B--2---:R0:W-:Y:S04]  /*16900*/  STL [R1+0x1dbc], R29 ;  /* 0x001dbc1d01007387 */ /* 0x0041e80000100800 */
[----:B----4-:R1:W-:Y:S04]  /*16910*/  STS.U16 [R2+0x500], R4 ;  /* 0x0005000402007388 */ /* 0x0103e80000000400 */
[----:B0-----:R-:W2:Y:S01]  /*16920*/  LDL R29, [R1+0xb44] ;  /* 0x000b4400011d7983 */ /* 0x001ea20000100800 */
[----:B-1----:R-:W-:-:S03]  /*16930*/  @!P0 IMAD.MOV.U32 R4, RZ, RZ, R28 ;  /* 0x000000ffff048224 */ /* 0x002fc600078e001c */
[----:B------:R-:W4:Y:S04]  /*16940*/  LDL R28, [R1+0xb48] ;  /* 0x000b4800011c7983 */ /* 0x000f280000100800 */
[----:B---3--:R0:W3:Y:S04]  /*16950*/  @!P0 LDG.E.U16 R27, [R4.64] ;  /* 0x00000006041b8981 */ /* 0x0080e8000c1e1500 */
[----:B0-----:R-:W2:Y:S04]  /*16960*/  LDL.LU R4, [R1+0xc0] ;  /* 0x0000c00001047983 */ /* 0x001ea80000300800 */
[----:B------:R-:W4:Y:S01]  /*16970*/  LDL R5, [R1+0xb84] ;  /* 0x000b840001057983 */ /* 0x000f220000100800 */
[----:B------:R-:W-:-:S03]  /*16980*/  PRMT R26, RZ, 0x7610, R26 ;  /* 0x00007610ff1a7816 */ /* 0x000fc6000000001a */
[----:B---3--:R0:W-:Y:S04]  /*16990*/  STL [R1+0x1dc0], R27 ;  /* 0x001dc01b01007387 */ /* 0x0081e80000100800 */
[----:B--2---:R1:W-:Y:S01]  /*169a0*/  STS.U16 [R2+0x900], R4 ;  /* 0x0009000402007388 */ /* 0x0043e20000000400 */
[----:B------:R-:W-:-:S03]  /*169b0*/  PRMT R25, RZ, 0x7610, R25 ;  /* 0x00007610ff197816 */ /* 0x000fc60000000019 */
[----:B0-----:R-:W2:Y:S01]  /*169c0*/  LDL R27, [R1+0xb24] ;  /* 0x000b2400011b7983 */ /* 0x001ea20000100800 */
[----:B-1----:R-:W-:-:S03]  /*169d0*/  @!P0 IMAD.MOV.U32 R4, RZ, RZ, R0 ;  /* 0x000000ffff048224 */ /* 0x002fc600078e0000 */
[----:B------:R-:W3:Y:S04]  /*169e0*/  LDL R0, [R1+0xb28] ;  /* 0x000b280001007983 */ /* 0x000ee80000100800 */
[----:B----4-:R0:W4:Y:S04]  /*169f0*/  @!P0 LDG.E.U16 R26, [R4.64] ;  /* 0x00000006041a8981 */ /* 0x010128000c1e1500 */
[----:B0-----:R-:W2:Y:S04]  /*16a00*/  LDL R4, [R1+0xb64] ;  /* 0x000b640001047983 */ /* 0x001ea80000100800 */
[----:B------:R-:W2:Y:S02]  /*16a10*/  LDL R5, [R1+0xb68] ;  /* 0x000b680001057983 */ /* 0x000ea40000100800 */
[----:B--2---:R-:W-:-:S04]  /*16a20*/  @!P0 LOP3.LUT R5, R5, R4, RZ, 0x3c, !PT ;  /* 0x0000000405058212 */ /* 0x004fc800078e3cff */
[----:B------:R-:W-:-:S04]  /*16a30*/  @!P0 LOP3.LUT R4, R5, R4, RZ, 0x3c, !PT ;  /* 0x0000000405048212 */ /* 0x000fc800078e3cff */
[----:B------:R-:W-:-:S05]  /*16a40*/  @!P0 LOP3.LUT R5, R5, R4, RZ, 0x3c, !PT ;  /* 0x0000000405058212 */ /* 0x000fca00078e3cff */
[----:B------:R0:W2:Y:S01]  /*16a50*/  @!P0 LDG.E.U16 R25, [R4.64] ;  /* 0x0000000604198981 */ /* 0x0000a2000c1e1500 */
[----:B------:R-:W-:-:S03]  /*16a60*/  PRMT R24, RZ, 0x7610, R24 ;  /* 0x00007610ff187816 */ /* 0x000fc60000000018 */
[----:B------:R1:W-:Y:S01]  /*16a70*/  STS.U16 [R2+0xd00], R23 ;  /* 0x000d001702007388 */ /* 0x0003e20000000400 */
[----:B0-----:R-:W-:Y:S02]  /*16a80*/  @!P0 IMAD.MOV.U32 R4, RZ, RZ, R28 ;  /* 0x000000ffff048224 */ /* 0x001fe400078e001c */
[----:B------:R-:W-:Y:S01]  /*16a90*/  @!P0 IMAD.MOV.U32 R5, RZ, RZ, R29 ;  /* 0x000000ffff058224 */ /* 0x000fe200078e001d */
[----:B----4-:R0:W-:Y:S01]  /*16aa0*/  STL [R1+0x1dc4], R26 ;  /* 0x001dc41a01007387 */ /* 0x0101e20000100800 */
[----:B-1----:R-:W-:-:S03]  /*16ab0*/  PRMT R23, RZ, 0x7610, R23 ;  /* 0x00007610ff177816 */ /* 0x002fc60000000017 */
[----:B------:R3:W4:Y:S04]  /*16ac0*/  @!P0 LDG.E.U16 R24, [R4.64] ;  /* 0x0000000604188981 */ /* 0x000728000c1e1500 */
[----:B0-----:R-:W4:Y:S01]  /*16ad0*/  LDL R26, [R1+0xb08] ;  /* 0x000b0800011a7983 */ /* 0x001f220000100800 */
[----:B---3--:R-:W-:Y:S02]  /*16ae0*/  @!P0 IMAD.MOV.U32 R4, RZ, RZ, R0 ;  /* 0x000000ffff048224 */ /* 0x008fe400078e0000 */
[----:B------:R-:W-:-:S05]  /*16af0*/  @!P0 IMAD.MOV.U32 R5, RZ, RZ, R27 ;  /* 0x000000ffff058224 */ /* 0x000fca00078e001b */
[----:B------:R0:W3:Y:S04]  /*16b00*/  @!P0 LDG.E.U16 R23, [R4.64] ;  /* 0x0000000604178981 */ /* 0x0000e8000c1e1500 */
[----:B--2---:R1:W-:Y:S04]  /*16b10*/  STL [R1+0x1dc8], R25 ;  /* 0x001dc81901007387 */ /* 0x0043e80000100800 */
[----:B-1----:R-:W2:Y:S01]  /*16b20*/  LDL R25, [R1+0xb04] ;  /* 0x000b040001197983 */ /* 0x002ea20000100800 */
[----:B------:R-:W-:-:S03]  /*16b30*/  PRMT R22, RZ, 0x7610, R22 ;  /* 0x00007610ff167816 */ /* 0x000fc60000000016 */
[----:B------:R-:W2:Y:S04]  /*16b40*/  LDL.LU R28, [R1+0xf8] ;  /* 0x0000f800011c7983 */ /* 0x000ea80000300800 */
[----:B----4-:R1:W-:Y:S04]  /*16b50*/  STL [R1+0x1dcc], R24 ;  /* 0x001dcc1801007387 */ /* 0x0103e80000100800 */
[----:B------:R-:W4:Y:S01]  /*16b60*/  LDL R27, [R1+0xae8] ;  /* 0x000ae800011b7983 */ /* 0x000f220000100800 */
[----:B0-----:R-:W-:-:S03]  /*16b70*/  @!P0 IMAD.MOV.U32 R4, RZ, RZ, R26 ;  /* 0x000000ffff048224 */ /* 0x001fc600078e001a */
[----:B------:R-:W4:Y:S04]  /*16b80*/  LDL R29, [R1+0xac8] ;  /* 0x000ac800011d7983 */ /* 0x000f280000100800 */
[----:B------:R-:W4:Y:S04]  /*16b90*/  LDL.LU R0, [R1+0xf4] ;  /* 0x0000f40001007983 */ /* 0x000f280000300800 */
[----:B---3--:R0:W-:Y:S04]  /*16ba0*/  STL [R1+0x1dd0], R23 ;  /* 0x001dd01701007387 */ /* 0x0081e80000100800 */
[----:B-1----:R-:W3:Y:S04]  /*16bb0*/  LDL R24, [R1+0xaa8] ;  /* 0x000aa80001187983 */ /* 0x002ee80000100800 */
[----:B0-----:R-:W3:Y:S01]  /*16bc0*/  LDL R23, [R1+0xac4] ;  /* 0x000ac40001177983 */ /* 0x001ee20000100800 */
[----:B--2---:R-:W-:-:S03]  /*16bd0*/  @!P0 IMAD.MOV.U32 R5, RZ, RZ, R25 ;  /* 0x000000ffff058224 */ /* 0x004fc600078e0019 */
[----:B------:R-:W2:Y:S04]  /*16be0*/  LDL R25, [R1+0xaa4] ;  /* 0x000aa40001197983 */ /* 0x000ea80000100800 */
[----:B------:R-:W2:Y:S04]  /*16bf0*/  LDL.LU R26, [R1+0xf0] ;  /* 0x0000f000011a7983 */ /* 0x000ea80000300800 */
[----:B------:R0:W2:Y:S04]  /*16c00*/  @!P0 LDG.E.U16 R22, [R4.64] ;  /* 0x0000000604168981 */ /* 0x0000a8000c1e1500 */
[----:B0-----:R-:W3:Y:S01]  /*16c10*/  LDL R5, [R1+0xae4] ;  /* 0x000ae40001057983 */ /* 0x001ee20000100800 */
[----:B----4-:R-:W-:-:S03]  /*16c20*/  @!P0 IMAD.MOV.U32 R4, RZ, RZ, R27 ;  /* 0x000000ffff048224 */ /* 0x010fc600078e001b */
[----:B------:R0:W-:Y:S01]  /*16c30*/  STS.U16 [R2+0x1100], R21 ;  /* 0x0011001502007388 */ /* 0x0001e20000000400 */
[----:B------:R-:W-:Y:S02]  /*16c40*/  PRMT R20, RZ, 0x7610, R20 ;  /* 0x00007610ff147816 */ /* 0x000fe40000000014 */
[----:B0-----:R-:W-:Y:S02]  /*16c50*/  PRMT R21, RZ, 0x7610, R21 ;  /* 0x00007610ff157816 */ /* 0x001fe40000000015 */
[----:B------:R-:W-:Y:S01]  /*16c60*/  PRMT R19, RZ, 0x7610, R19 ;  /* 0x00007610ff137816 */ /* 0x000fe20000000013 */
[----:B--2---:R0:W-:Y:S04]  /*16c70*/  STL [R1+0x1dd4], R22 ;  /* 0x001dd41601007387 */ /* 0x0041e80000100800 */
[----:B0-----:R-:W2:Y:S04]  /*16c80*/  LDL.LU R22, [R1+0xe0] ;  /* 0x0000e00001167983 */ /* 0x001ea80000300800 */
[----:B---3--:R0:W3:Y:S04]  /*16c90*/  @!P0 LDG.E.U16 R21, [R4.64] ;  /* 0x0000000604158981 */ /* 0x0080e8000c1e1500 */
[----:B------:R-:W-:Y:S04]  /*16ca0*/  STS.U16 [R2+0x1500], R16 ;  /* 0x0015001002007388 */ /* 0x000fe80000000400 */
[----:B------:R-:W4:Y:S01]  /*16cb0*/  LDL.LU R27, [R1+0xec] ;  /* 0x0000ec00011b7983 */ /* 0x000f220000300800 */
[----:B0-----:R-:W-:-:S02]  /*16cc0*/  @!P0 IMAD.MOV.U32 R4, RZ, RZ, R29 ;  /* 0x000000ffff048224 */ /* 0x001fc400078e001d */
[----:B------:R-:W-:-:S05]  /*16cd0*/  @!P0 IMAD.MOV.U32 R5, RZ, RZ, R23 ;  /* 0x000000ffff058224 */ /* 0x000fca00078e0017 */
[----:B------:R0:W4:Y:S02]  /*16ce0*/  @!P0 LDG.E.U16 R20, [R4.64] ;  /* 0x0000000604148981 */ /* 0x000124000c1e1500 */
[----:B0-----:R-:W-:Y:S02]  /*16cf0*/  @!P0 IMAD.MOV.U32 R4, RZ, RZ, R24 ;  /* 0x000000ffff048224 */ /* 0x001fe400078e0018 */
[----:B------:R-:W-:-:S05]  /*16d00*/  @!P0 IMAD.MOV.U32 R5, RZ, RZ, R25 ;  /* 0x000000ffff058224 */ /* 0x000fca00078e0019 */
[----:B------:R-:W4:Y:S04]  /*16d10*/  @!P0 LDG.E.U16 R19, [R4.64] ;  /* 0x0000000604138981 */ /* 0x000f28000c1e1500 */
[----:B------:R-:W-:Y:S04]  /*16d20*/  STS.U16 [R2+0x1900], R15 ;  /* 0x0019000f02007388 */ /* 0x000fe80000000400 */
[----:B------:R-:W-:Y:S04]  /*16d30*/  STS.U16 [R2+0x1d00], R17 ;  /* 0x001d001102007388 */ /* 0x000fe80000000400 */
[----:B--2---:R0:W-:Y:S04]  /*16d40*/  STS.U16 [R2+0x2100], R22 ;  /* 0x0021001602007388 */ /* 0x0041e80000000400 */
[----:B---3--:R1:W-:Y:S04]  /*16d50*/  STL [R1+0x1dd8], R21 ;  /* 0x001dd81501007387 */ /* 0x0083e80000100800 */
[----:B------:R-:W2:Y:S04]  /*16d60*/  LDL R23, [R1+0xa84] ;  /* 0x000a840001177983 */ /* 0x000ea80000100800 */
[----:B0-----:R-:W3:Y:S04]  /*16d70*/  LDL R22, [R1+0xa88] ;  /* 0x000a880001167983 */ /* 0x001ee80000100800 */
[----:B------:R-:W3:Y:S04]  /*16d80*/  LDL.LU R29, [R1+0xe8] ;  /* 0x0000e800011d7983 */ /* 0x000ee80000300800 */
[----:B----4-:R0:W-:Y:S04]  /*16d90*/  STL [R1+0x1de4], R20 ;  /* 0x001de41401007387 */ /* 0x0101e80000100800 */
[----:B-1----:R-:W4:Y:S04]  /*16da0*/  LDL R21, [R1+0xa64] ;  /* 0x000a640001157983 */ /* 0x002f280000100800 */
[----:B0-----:R-:W4:Y:S04]  /*16db0*/  LDL R20, [R1+0xa68] ;  /* 0x000a680001147983 */ /* 0x001f280000100800 */
[----:B------:R0:W-:Y:S04]  /*16dc0*/  STS.U16 [R2+0x2500], R28 ;  /* 0x0025001c02007388 */ /* 0x0001e80000000400 */
[----:B0-----:R-:W4:Y:S04]  /*16dd0*/  LDL.LU R28, [R1+0xe4] ;  /* 0x0000e400011c7983 */ /* 0x001f280000300800 */
[----:B------:R0:W-:Y:S04]  /*16de0*/  STL [R1+0x1de8], R19 ;  /* 0x001de81301007387 */ /* 0x0001e80000100800 */
[----:B------:R-:W4:Y:S04]  /*16df0*/  LDL R24, [R1+0xa44] ;  /* 0x000a440001187983 */ /* 0x000f280000100800 */
[----:B0-----:R-:W4:Y:S01]  /*16e00*/  LDL R19, [R1+0xa48] ;  /* 0x000a480001137983 */ /* 0x001f220000100800 */
[----:B------:R-:W-:-:S02]  /*16e10*/  PRMT R18, RZ, 0x7610, R18 ;  /* 0x00007610ff127816 */ /* 0x000fc40000000012 */
[----:B------:R-:W-:Y:S02]  /*16e20*/  PRMT R17, RZ, 0x7610, R17 ;  /* 0x00007610ff117816 */ /* 0x000fe40000000011 */
[----:B------:R-:W-:Y:S01]  /*16e30*/  PRMT R16, RZ, 0x7610, R16 ;  /* 0x00007610ff107816 */ /* 0x000fe20000000010 */
[----:B--2---:R-:W-:Y:S02]  /*16e40*/  @!P0 IMAD.MOV.U32 R5, RZ, RZ, R23 ;  /* 0x000000ffff058224 */ /* 0x004fe400078e0017 */
[----:B---3--:R-:W-:-:S05]  /*16e50*/  @!P0 IMAD.MOV.U32 R4, RZ, RZ, R22 ;  /* 0x000000ffff048224 */ /* 0x008fca00078e0016 */
[----:B------:R4:W2:Y:S02]  /*16e60*/  @!P0 LDG.E.U16 R18, [R4.64] ;  /* 0x0000000604128981 */ /* 0x0008a4000c1e1500 */
[----:B----4-:R-:W-:Y:S02]  /*16e70*/  @!P0 IMAD.MOV.U32 R5, RZ, RZ, R21 ;  /* 0x000000ffff058224 */ /* 0x010fe400078e0015 */
[----:B------:R-:W-:-:S05]  /*16e80*/  @!P0 IMAD.MOV.U32 R4, RZ, RZ, R20 ;  /* 0x000000ffff048224 */ /* 0x000fca00078e0014 */
[----:B------:R0:W3:Y:S02]  /*16e90*/  @!P0 LDG.E.U16 R17, [R4.64] ;  /* 0x0000000604118981 */ /* 0x0000e4000c1e1500 */
[----:B0-----:R-:W-:Y:S02]  /*16ea0*/  @!P0 IMAD.MOV.U32 R5, RZ, RZ, R24 ;  /* 0x000000ffff058224 */ /* 0x001fe400078e0018 */
[----:B------:R-:W-:-:S05]  /*16eb0*/  @!P0 IMAD.MOV.U32 R4, RZ, RZ, R19 ;  /* 0x000000ffff048224 */ /* 0x000fca00078e0013 */
[----:B------:R-:W4:Y:S04]  /*16ec0*/  @!P0 LDG.E.U16 R16, [R4.64] ;  /* 0x0000000604108981 */ /* 0x000f28000c1e1500 */
[----:B------:R0:W-:Y:S04]  /*16ed0*/  STS.U16 [R2+0x2900], R0 ;  /* 0x0029000002007388 */ /* 0x0001e80000000400 */
[----:B------:R1:W-:Y:S04]  /*16ee0*/  STS.U16 [R2+0x2d00], R26 ;  /* 0x002d001a02007388 */ /* 0x0003e80000000400 */
[----:B0-----:R-:W4:Y:S04]  /*16ef0*/  LDL.LU R0, [R1+0xfc] ;  /* 0x0000fc0001007983 */ /* 0x001f280000300800 */
[----:B------:R-:W-:Y:S04]  /*16f00*/  STS.U16 [R2+0x3100], R27 ;  /* 0x0031001b02007388 */ /* 0x000fe80000000400 */
[----:B--2---:R0:W-:Y:S04]  /*16f10*/  STL [R1+0x1dec], R18 ;  /* 0x001dec1201007387 */ /* 0x0041e80000100800 */
[----:B------:R-:W2:Y:S04]  /*16f20*/  LDL R23, [R1+0xa24] ;  /* 0x000a240001177983 */ /* 0x000ea80000100800 */
[----:B------:R-:W2:Y:S04]  /*16f30*/  LDL R22, [R1+0xa28] ;  /* 0x000a280001167983 */ /* 0x000ea80000100800 */
[----:B-1----:R-:W2:Y:S04]  /*16f40*/  LDL.LU R26, [R1+0x104] ;  /* 0x00010400011a7983 */ /* 0x002ea80000300800 */
[----:B---3--:R1:W-:Y:S04]  /*16f50*/  STL [R1+0x1df0], R17 ;  /* 0x001df01101007387 */ /* 0x0083e80000100800 */
[----:B------:R-:W3:Y:S04]  /*16f60*/  LDL R21, [R1+0xa04] ;  /* 0x000a040001157983 */ /* 0x000ee80000100800 */
[----:B------:R-:W3:Y:S04]  /*16f70*/  LDL R20, [R1+0xa08] ;  /* 0x000a080001147983 */ /* 0x000ee80000100800 */
[----:B0-----:R-:W3:Y:S04]  /*16f80*/  LDL R18, [R1+0x9e8] ;  /* 0x0009e80001127983 */ /* 0x001ee80000100800 */
[----:B------:R-:W3:Y:S04]  /*16f90*/  LDL.LU R27, [R1+0x108] ;  /* 0x00010800011b7983 */ /* 0x000ee80000300800 */
[----:B----4-:R0:W-:Y:S04]  /*16fa0*/  STL [R1+0x1df4], R16 ;  /* 0x001df41001007387 */ /* 0x0101e80000100800 */
[----:B------:R-:W4:Y:S04]  /*16fb0*/  LDL R19, [R1+0x9e4] ;  /* 0x0009e40001137983 */ /* 0x000f280000100800 */
[----:B-1----:R-:W4:Y:S04]  /*16fc0*/  LDL R17, [R1+0x9c4] ;  /* 0x0009c40001117983 */ /* 0x002f280000100800 */
[----:B0-----:R-:W4:Y:S01]  /*16fd0*/  LDL R16, [R1+0x9c8] ;  /* 0x0009c80001107983 */ /* 0x001f220000100800 */
[----:B------:R-:W-:-:S02]  /*16fe0*/  PRMT R15, RZ, 0x7610, R15 ;  /* 0x00007610ff0f7816 */ /* 0x000fc4000000000f */
[----:B------:R-:W-:Y:S02]  /*16ff0*/  PRMT R14, RZ, 0x7610, R14 ;  /* 0x00007610ff0e7816 */ /* 0x000fe4000000000e */
[----:B------:R-:W-:Y:S02]  /*17000*/  PRMT R13, RZ, 0x7610, R13 ;  /* 0x00007610ff0d7816 */ /* 0x000fe4000000000d */
[----:B------:R-:W-:Y:S01]  /*17010*/  PRMT R12, RZ, 0x7610, R12 ;  /* 0x00007610ff0c7816 */ /* 0x000fe2000000000c */
[----:B--2---:R-:W-:Y:S02]  /*17020*/  @!P0 IMAD.MOV.U32 R5, RZ, RZ, R23 ;  /* 0x000000ffff058224 */ /* 0x004fe400078e0017 */
[----:B------:R-:W-:-:S05]  /*17030*/  @!P0 IMAD.MOV.U32 R4, RZ, RZ, R22 ;  /* 0x000000ffff048224 */ /* 0x000fca00078e0016 */
[----:B------:R3:W2:Y:S02]  /*17040*/  @!P0 LDG.E.U16 R15, [R4.64] ;  /* 0x00000006040f8981 */ /* 0x0006a4000c1e1500 */
[----:B---3--:R-:W-:Y:S02]  /*17050*/  @!P0 IMAD.MOV.U32 R5, RZ, RZ, R21 ;  /* 0x000000ffff058224 */ /* 0x008fe400078e0015 */
[----:B------:R-:W-:-:S05]  /*17060*/  @!P0 IMAD.MOV.U32 R4, RZ, RZ, R20 ;  /* 0x000000ffff048224 */ /* 0x000fca00078e0014 */
[----:B------:R0:W3:Y:S02]  /*17070*/  @!P0 LDG.E.U16 R14, [R4.64] ;  /* 0x00000006040e8981 */ /* 0x0000e4000c1e1500 */
[----:B0-----:R-:W-:Y:S02]  /*17080*/  @!P0 IMAD.MOV.U32 R4, RZ, RZ, R18 ;  /* 0x000000ffff048224 */ /* 0x001fe400078e0012 */
[----:B----4-:R-:W-:-:S05]  /*17090*/  @!P0 IMAD.MOV.U32 R5, RZ, RZ, R19 ;  /* 0x000000ffff058224 */ /* 0x010fca00078e0013 */
[----:B------:R0:W4:Y:S02]  /*170a0*/  @!P0 LDG.E.U16 R13, [R4.64] ;  /* 0x00000006040d8981 */ /* 0x000124000c1e1500 */
[----:B0-----:R-:W-:Y:S02]  /*170b0*/  @!P0 IMAD.MOV.U32 R4, RZ, RZ, R16 ;  /* 0x000000ffff048224 */ /* 0x001fe400078e0010 */
[----:B------:R-:W-:-:S05]  /*170c0*/  @!P0 IMAD.MOV.U32 R5, RZ, RZ, R17 ;  /* 0x000000ffff058224 */ /* 0x000fca00078e0011 */
[----:B------:R-:W4:Y:S04]  /*170d0*/  @!P0 LDG.E.U16 R12, [R4.64] ;  /* 0x00000006040c8981 */ /* 0x000f28000c1e1500 */
[----:B------:R-:W-:Y:S04]  /*170e0*/  STS.U16 [R2+0x3500], R29 ;  /* 0x0035001d02007388 */ /* 0x000fe80000000400 */
[----:B------:R0:W-:Y:S04]  /*170f0*/  STS.U16 [R2+0x3900], R28 ;  /* 0x0039001c02007388 */ /* 0x0001e80000000400 */
[----:B------:R1:W-:Y:S04]  /*17100*/  STS.U16 [R2+0x3d00], R0 ;  /* 0x003d000002007388 */ /* 0x0003e80000000400 */
[----:B--2---:R-:W-:Y:S04]  /*17110*/  STL [R1+0x1df8], R15 ;  /* 0x001df80f01007387 */ /* 0x004fe80000100800 */
[----:B0-----:R-:W2:Y:S04]  /*17120*/  LDL.LU R28, [R1+0x120] ;  /* 0x00012000011c7983 */ /* 0x001ea80000300800 */
[----:B---3--:R0:W-:Y:S04]  /*17130*/  STL [R1+0x1dfc], R14 ;  /* 0x001dfc0e01007387 */ /* 0x0081e80000100800 */
[----:B-1----:R-:W3:Y:S04]  /*17140*/  LDL R0, [R1+0x9a8] ;  /* 0x0009a80001007983 */ /* 0x002ee80000100800 */
[----:B0-----:R-:W2:Y:S04]  /*17150*/  LDL R14, [R1+0x9a4] ;  /* 0x0009a400010e7983 */ /* 0x001ea80000100800 */
[----:B------:R-:W2:Y:S04]  /*17160*/  LDL.LU R2, [R1+0x11c] ;  /* 0x00011c0001027983 */ /* 0x000ea80000300800 */
[----:B------:R-:W2:Y:S04]  /*17170*/  LDL.LU R29, [R1+0x118] ;  /* 0x00011800011d7983 */ /* 0x000ea80000300800 */
[----:B----4-:R0:W-:Y:S04]  /*17180*/  STL [R1+0x1e00], R13 ;  /* 0x001e000d01007387 */ /* 0x0101e80000100800 */
[----:B------:R-:W4:Y:S04]  /*17190*/  LDL R18, [R1+0x984] ;  /* 0x0009840001127983 */ /* 0x000f280000100800 */
[----:B------:R-:W4:Y:S04]  /*171a0*/  LDL R17, [R1+0x988] ;  /* 0x0009880001117983 */ /* 0x000f280000100800 */
[----:B0-----:R-:W4:Y:S04]  /*171b0*/  LDL R13, [R1+0xcac] ;  /* 0x000cac00010d7983 */ /* 0x001f280000100800 */
[----:B------:R-:W4:Y:S04]  /*171c0*/  LDL.LU R22, [R1+0x114] ;  /* 0x0001140001167983 */ /* 0x000f280000300800 */
[----:B------:R-:W-:Y:S04]  /*171d0*/  STL [R1+0x1e04], R12 ;  /* 0x001e040c01007387 */ /* 0x000fe80000100800 */
[----:B------:R-:W4:Y:S04]  /*171e0*/  LDL R16, [R1+0x964] ;  /* 0x0009640001107983 */ /* 0x000f280000100800 */
[----:B------:R-:W4:Y:S01]  /*171f0*/  LDL R15, [R1+0x968] ;  /* 0x00096800010f7983 */ /* 0x000f220000100800 */
[----:B------:R-:W-:-:S02]  /*17200*/  PRMT R11, RZ, 0x7610, R11 ;  /* 0x00007610ff0b7816 */ /* 0x000fc4000000000b */
[----:B------:R-:W-:Y:S02]  /*17210*/  PRMT R10, RZ, 0x7610, R10 ;  /* 0x00007610ff0a7816 */ /* 0x000fe4000000000a */
[----:B------:R-:W-:Y:S01]  /*17220*/  PRMT R9, RZ, 0x7610, R9 ;  /* 0x00007610ff097816 */ /* 0x000fe20000000009 */
[----:B---3--:R-:W-:Y:S02]  /*17230*/  @!P0 IMAD.MOV.U32 R4, RZ, RZ, R0 ;  /* 0x000000ffff048224 */ /* 0x008fe400078e0000 */
[----:B------:R-:W3:Y:S01]  /*17240*/  LDL R0, [R1+0x948] ;  /* 0x0009480001007983 */ /* 0x000ee20000100800 */
[----:B--2---:R-:W-:-:S03]  /*17250*/  @!P0 IMAD.MOV.U32 R5, RZ, RZ, R14 ;  /* 0x000000ffff058224 */ /* 0x004fc600078e000e */
[----:B------:R-:W2:Y:S04]  /*17260*/  LDL R14, [R1+0x944] ;  /* 0x00094400010e7983 */ /* 0x000ea80000100800 */
[----:B------:R4:W2:Y:S04]  /*17270*/  @!P0 LDG.E.U16 R11, [R4.64] ;  /* 0x00000006040b8981 */ /* 0x0008a8000c1e1500 */
[----:B------:R-:W3:Y:S01]  /*17280*/  LDL.LU R23, [R1+0x110] ;  /* 0x0001100001177983 */ /* 0x000ee20000300800 */
[----:B----4-:R-:W-:Y:S02]  /*17290*/  @!P0 IMAD.MOV.U32 R5, RZ, RZ, R18 ;  /* 0x000000ffff058224 */ /* 0x010fe400078e0012 */
[----:B------:R-:W-:-:S05]  /*172a0*/  @!P0 IMAD.MOV.U32 R4, RZ, RZ, R17 ;  /* 0x000000ffff048224 */ /* 0x000fca00078e0011 */
[----:B------:R0:W4:Y:S02]  /*172b0*/  @!P0 LDG.E.U16 R10, [R4.64] ;  /* 0x00000006040a8981 */ /* 0x000124000c1e1500 */
[----:B0-----:R-:W-:Y:S02]  /*172c0*/  @!P0 IMAD.MOV.U32 R5, RZ, RZ, R16 ;  /* 0x000000ffff058224 */ /* 0x001fe400078e0010 */
[----:B------:R-:W-:-:S05]  /*172d0*/  @!P0 IMAD.MOV.U32 R4, RZ, RZ, R15 ;  /* 0x000000ffff048224 */ /* 0x000fca00078e000f */
[----:B------:R3:W4:Y:S04]  /*172e0*/  @!P0 LDG.E.U16 R9, [R4.64] ;  /* 0x0000000604098981 */ /* 0x000728000c1e1500 */
[----:B------:R-:W-:Y:S04]  /*172f0*/  STS.U16 [R13+0x4100], R26 ;  /* 0x0041001a0d007388 */ /* 0x000fe80000000400 */
[----:B------:R-:W-:Y:S04]  /*17300*/  STS.U16 [R13+0x4500], R27 ;  /* 0x0045001b0d007388 */ /* 0x000fe80000000400 */
[----:B------:R0:W-:Y:S04]  /*17310*/  STS.U16 [R13+0x4900], R28 ;  /* 0x0049001c0d007388 */ /* 0x0001e80000000400 */
[----:B------:R-:W-:Y:S04]  /*17320*/  STS.U16 [R13+0x4d00], R2 ;  /* 0x004d00020d007388 */ /* 0x000fe80000000400 */
[----:B--2---:R1:W-:Y:S04]  /*17330*/  STL [R1+0x1e08], R11 ;  /* 0x001e080b01007387 */ /* 0x0043e80000100800 */
[----:B0-----:R-:W2:Y:S04]  /*17340*/  LDL.LU R28, [R1+0x908] ;  /* 0x00090800011c7983 */ /* 0x001ea80000300800 */
[----:B------:R-:W2:Y:S04]  /*17350*/  LDL R12, [R1+0x924] ;  /* 0x00092400010c7983 */ /* 0x000ea80000100800 */
[----:B-1----:R-:W2:Y:S01]  /*17360*/  LDL R11, [R1+0x928] ;  /* 0x00092800010b7983 */ /* 0x002ea20000100800 */
[----:B---3--:R-:W-:-:S03]  /*17370*/  @!P0 IMAD.MOV.U32 R4, RZ, RZ, R0 ;  /* 0x000000ffff048224 */ /* 0x008fc600078e0000 */
[----:B----4-:R-:W-:Y:S04]  /*17380*/  STL [R1+0x1e0c], R10 ;  /* 0x001e0c0a01007387 */ /* 0x010fe80000100800 */
[----:B------:R-:W3:Y:S04]  /*17390*/  LDL.LU R2, [R1+0x8e4] ;  /* 0x0008e40001027983 */ /* 0x000ee80000300800 */
[----:B------:R-:W4:Y:S04]  /*173a0*/  LDL.LU R24, [R1+0x124] ;  /* 0x0001240001187983 */ /* 0x000f280000300800 */
[----:B------:R-:W-:Y:S04]  /*173b0*/  STL [R1+0x1e10], R9 ;  /* 0x001e100901007387 */ /* 0x000fe80000100800 */
[----:B------:R-:W3:Y:S04]  /*173c0*/  LDL.LU R25, [R1+0x128] ;  /* 0x0001280001197983 */ /* 0x000ee80000300800 */
[----:B------:R-:W3:Y:S04]  /*173d0*/  LDL.LU R26, [R1+0x10c] ;  /* 0x00010c00011a7983 */ /* 0x000ee80000300800 */
[----:B------:R-:W3:Y:S01]  /*173e0*/  LDL.LU R0, [R1+0x100] ;  /* 0x0001000001007983 */ /* 0x000ee20000300800 */
[----:B------:R-:W-:Y:S01]  /*173f0*/  PRMT R8, RZ, 0x7610, R8 ;  /* 0x00007610ff087816 */ /* 0x000fe20000000008 */
[----:B------:R-:W-:-:S02]  /*17400*/  @!P0 IMAD.MOV.U32 R5, RZ, RZ, R14 ;  /* 0x000000ffff058224 */ /* 0x000fc400078e000e */
[----:B------:R0:W-:Y:S04]  /*17410*/  STS.U16 [R13+0x5100], R29 ;  /* 0x0051001d0d007388 */ /* 0x0001e80000000400 */
[----:B------:R-:W3:Y:S04]  /*17420*/  LDL.LU R27, [R1+0xcc] ;  /* 0x0000cc00011b7983 */ /* 0x000ee80000300800 */
[----:B------:R2:W3:Y:S04]  /*17430*/  @!P0 LDG.E.U16 R8, [R4.64] ;  /* 0x0000000604088981 */ /* 0x0004e8000c1e1500 */
[----:B0-----:R-:W3:Y:S04]  /*17440*/  LDL.LU R29, [R1+0xbc] ;  /* 0x0000bc00011d7983 */ /* 0x001ee80000300800 */
[----:B------:R-:W3:Y:S04]  /*17450*/  LDL R10, [R1+0x904] ;  /* 0x00090400010a7983 */ /* 0x000ee80000100800 */
[----:B------:R-:W3:Y:S04]  /*17460*/  LDL R9, [R1+0x8e8] ;  /* 0x0008e80001097983 */ /* 0x000ee80000100800 */
[----:B------:R-:W-:Y:S04]  /*17470*/  STS.U16 [R13+0x5500], R22 ;  /* 0x005500160d007388 */ /* 0x000fe80000000400 */
[----:B------:R0:W-:Y:S01]  /*17480*/  STS.U16 [R13+0x5900], R23 ;  /* 0x005900170d007388 */ /* 0x0001e20000000400 */
[----:B--2---:R-:W-:-:S02]  /*17490*/  @!P0 IMAD.MOV.U32 R5, RZ, RZ, R12 ;  /* 0x000000ffff058224 */ /* 0x004fc400078e000c */
[----:B------:R-:W-:Y:S02]  /*174a0*/  @!P0 IMAD.MOV.U32 R4, RZ, RZ, R11 ;  /* 0x000000ffff048224 */ /* 0x000fe400078e000b */
[----:B------:R-:W2:Y:S04]  /*174b0*/  LDL.LU R11, [R1+0xb8] ;  /* 0x0000b800010b7983 */ /* 0x000ea80000300800 */
        /* <DEDUP_REMOVED lines=9> */
[----:B0-----:R-:W2:Y:S04]  /*17550*/  LDL R23, [R1+0xca8] ;  /* 0x000ca80001177983 */ /* 0x001ea80000100800 */
[----:B----4-:R-:W-:Y:S04]  /*17560*/  STS.U16 [R13+0x5d00], R24 ;  /* 0x005d00180d007388 */ /* 0x010fe80000000400 */
[----:B---3--:R-:W-:Y:S04]  /*17570*/  STS.U16 [R13+0x6100], R25 ;  /* 0x006100190d007388 */ /* 0x008fe80000000400 */
[----:B------:R-:W-:Y:S04]  /*17580*/  STL [R1+0xcf8], R28 ;  /* 0x000cf81c01007387 */ /* 0x000fe80000100800 */
[----:B------:R-:W-:Y:S04]  /*17590*/  STS.U16 [R13+0x6500], R26 ;  /* 0x0065001a0d007388 */ /* 0x000fe80000000400 */
[----:B------:R-:W-:Y:S04]  /*175a0*/  STL [R1+0xcfc], R2 ;  /* 0x000cfc0201007387 */ /* 0x000fe80000100800 */
[----:B------:R0:W-:Y:S04]  /*175b0*/  STS.U16 [R13+0x6900], R0 ;  /* 0x006900000d007388 */ /* 0x0001e80000000400 */
[----:B0-----:R-:W3:Y:S01]  /*175c0*/  LDL.LU R0, [R1+0x80] ;  /* 0x0000800001007983 */ /* 0x001ee20000300800 */
[----:B------:R-:W-:-:S02]  /*175d0*/  PRMT R7, RZ, 0x7610, R7 ;  /* 0x00007610ff077816 */ /* 0x000fc40000000007 */
[----:B------:R-:W-:Y:S01]  /*175e0*/  PRMT R6, RZ, 0x7610, R6 ;  /* 0x00007610ff067816 */ /* 0x000fe20000000006 */
[----:B------:R-:W3:Y:S04]  /*175f0*/  LDL.LU R22, [R1+0x7c] ;  /* 0x00007c0001167983 */ /* 0x000ee80000300800 */
[----:B------:R0:W3:Y:S04]  /*17600*/  @!P0 LDG.E.U16 R7, [R4.64] ;  /* 0x0000000604078981 */ /* 0x0000e8000c1e1500 */
[----:B------:R-:W3:Y:S04]  /*17610*/  LDL.LU R24, [R1+0x78] ;  /* 0x0000780001187983 */ /* 0x000ee80000300800 */
[----:B------:R-:W3:Y:S01]  /*17620*/  LDL.LU R25, [R1+0x74] ;  /* 0x0000740001197983 */ /* 0x000ee20000300800 */
[----:B0-----:R-:W-:-:S02]  /*17630*/  @!P0 IMAD.MOV.U32 R4, RZ, RZ, R28 ;  /* 0x000000ffff048224 */ /* 0x001fc400078e001c */
[----:B------:R-:W-:Y:S01]  /*17640*/  @!P0 IMAD.MOV.U32 R5, RZ, RZ, R10 ;  /* 0x000000ffff058224 */ /* 0x000fe200078e000a */
[----:B------:R0:W-:Y:S04]  /*17650*/  STS.U16 [R13+0x6d00], R27 ;  /* 0x006d001b0d007388 */ /* 0x0001e80000000400 */
[----:B------:R-:W3:Y:S04]  /*17660*/  LDL.LU R26, [R1+0x70] ;  /* 0x00007000011a7983 */ /* 0x000ee80000300800 */
[----:B------:R1:W-:Y:S04]  /*17670*/  STS.U16 [R13+0x7100], R29 ;  /* 0x0071001d0d007388 */ /* 0x0003e80000000400 */
[----:B0-----:R-:W3:Y:S04]  /*17680*/  LDL.LU R27, [R1+0x6c] ;  /* 0x00006c00011b7983 */ /* 0x001ee80000300800 */
[----:B------:R0:W3:Y:S04]  /*17690*/  @!P0 LDG.E.U16 R6, [R4.64] ;  /* 0x0000000604068981 */ /* 0x0000e8000c1e1500 */
[----:B-1----:R-:W3:Y:S01]  /*176a0*/  LDL.LU R29, [R1+0x68] ;  /* 0x00006800011d7983 */ /* 0x002ee20000300800 */
[----:B0-----:R-:W-:-:S03]  /*176b0*/  @!P0 IMAD.MOV.U32 R4, RZ, RZ, R9 ;  /* 0x000000ffff048224 */ /* 0x001fc600078e0009 */
[----:B------:R-:W3:Y:S04]  /*176c0*/  LDL.LU R9, [R1+0x64] ;  /* 0x0000640001097983 */ /* 0x000ee80000300800 */
[----:B------:R-:W3:Y:S01]  /*176d0*/  LDL.LU R10, [R1+0x60] ;  /* 0x00006000010a7983 */ /* 0x000ee20000300800 */
[----:B------:R-:W-:-:S03]  /*176e0*/  @!P0 IMAD.MOV.U32 R5, RZ, RZ, R2 ;  /* 0x000000ffff058224 */ /* 0x000fc600078e0002 */
[----:B--2---:R0:W-:Y:S04]  /*176f0*/  STS.U16 [R13+0x7500], R11 ;  /* 0x0075000b0d007388 */ /* 0x0041e80000000400 */
[----:B------:R1:W-:Y:S04]  /*17700*/  STS.U16 [R13+0x7900], R12 ;  /* 0x0079000c0d007388 */ /* 0x0003e80000000400 */
[----:B------:R2:W-:Y:S04]  /*17710*/  STS.U16 [R13+0x7d00], R14 ;  /* 0x007d000e0d007388 */ /* 0x0005e80000000400 */
[----:B0-----:R-:W4:Y:S04]  /*17720*/  LDL.LU R11, [R1+0x5c] ;  /* 0x00005c00010b7983 */ /* 0x001f280000300800 */
[----:B-1----:R-:W4:Y:S04]  /*17730*/  LDL.LU R12, [R1+0x58] ;  /* 0x00005800010c7983 */ /* 0x002f280000300800 */
[----:B--2---:R-:W2:Y:S04]  /*17740*/  LDL.LU R13, [R1+0x54] ;  /* 0x00005400010d7983 */ /* 0x004ea80000300800 */
[----:B------:R-:W2:Y:S04]  /*17750*/  LDL.LU R14, [R1+0x50] ;  /* 0x00005000010e7983 */ /* 0x000ea80000300800 */
[----:B------:R0:W-:Y:S04]  /*17760*/  STS.U16 [R23+0x200], R15 ;  /* 0x0002000f17007388 */ /* 0x0001e80000000400 */
[----:B------:R1:W-:Y:S04]  /*17770*/  STS.U16 [R23+0x600], R16 ;  /* 0x0006001017007388 */ /* 0x0003e80000000400 */
[----:B------:R1:W-:Y:S04]  /*17780*/  STS.U16 [R23+0xa00], R17 ;  /* 0x000a001117007388 */ /* 0x0003e80000000400 */
[----:B0-----:R-:W2:Y:S04]  /*17790*/  LDL.LU R15, [R1+0x4c] ;  /* 0x00004c00010f7983 */ /* 0x001ea80000300800 */
[----:B-1----:R-:W2:Y:S04]  /*177a0*/  LDL.LU R16, [R1+0x48] ;  /* 0x0000480001107983 */ /* 0x002ea80000300800 */
[----:B------:R0:W-:Y:S04]  /*177b0*/  STS.U16 [R23+0xe00], R18 ;  /* 0x000e001217007388 */ /* 0x0001e80000000400 */
[----:B------:R-:W2:Y:S04]  /*177c0*/  LDL.LU R17, [R1+0x44] ;  /* 0x0000440001117983 */ /* 0x000ea80000300800 */
[----:B------:R1:W-:Y:S04]  /*177d0*/  STS.U16 [R23+0x1200], R19 ;  /* 0x0012001317007388 */ /* 0x0003e80000000400 */
[----:B0-----:R-:W2:Y:S04]  /*177e0*/  LDL.LU R18, [R1+0x40] ;  /* 0x0000400001127983 */ /* 0x001ea80000300800 */
[----:B------:R0:W-:Y:S04]  /*177f0*/  STS.U16 [R23+0x1600], R20 ;  /* 0x0016001417007388 */ /* 0x0001e80000000400 */
[----:B-1----:R-:W2:Y:S04]  /*17800*/  LDL.LU R19, [R1+0x3c] ;  /* 0x00003c0001137983 */ /* 0x002ea80000300800 */
[----:B------:R-:W-:Y:S04]  /*17810*/  STS.U16 [R23+0x1a00], R21 ;  /* 0x001a001517007388 */ /* 0x000fe80000000400 */
[----:B------:R-:W2:Y:S04]  /*17820*/  LDL.LU R2, [R1+0x38] ;  /* 0x0000380001027983 */ /* 0x000ea80000300800 */
[----:B---3--:R1:W-:Y:S04]  /*17830*/  STS.U16 [R23+0x1e00], R0 ;  /* 0x001e000017007388 */ /* 0x0083e80000000400 */
[----:B0-----:R-:W3:Y:S04]  /*17840*/  LDL.LU R20, [R1+0x34] ;  /* 0x0000340001147983 */ /* 0x001ee80000300800 */
[----:B-1----:R-:W3:Y:S01]  /*17850*/  LDL.LU R0, [R1+0x30] ;  /* 0x0000300001007983 */ /* 0x002ee20000300800 */
[----:B------:R-:W-:-:S03]  /*17860*/  PRMT R3, RZ, 0x7610, R3 ;  /* 0x00007610ff037816 */ /* 0x000fc60000000003 */
[----:B------:R0:W-:Y:S04]  /*17870*/  STS.U16 [R23+0x2200], R22 ;  /* 0x0022001617007388 */ /* 0x0001e80000000400 */
[----:B------:R-:W3:Y:S04]  /*17880*/  LDL.LU R21, [R1+0x28] ;  /* 0x0000280001157983 */ /* 0x000ee80000300800 */
[----:B------:R1:W-:Y:S04]  /*17890*/  STS.U16 [R23+0x2600], R24 ;  /* 0x0026001817007388 */ /* 0x0003e80000000400 */
[----:B0-----:R-:W3:Y:S04]  /*178a0*/  LDL.LU R22, [R1+0x24] ;  /* 0x0000240001167983 */ /* 0x001ee80000300800 */
[----:B------:R0:W-:Y:S04]  /*178b0*/  STS.U16 [R23+0x2a00], R25 ;  /* 0x002a001917007388 */ /* 0x0001e80000000400 */
[----:B-1----:R-:W3:Y:S04]  /*178c0*/  LDL.LU R24, [R1+0x20] ;  /* 0x0000200001187983 */ /* 0x002ee80000300800 */
[----:B------:R1:W-:Y:S04]  /*178d0*/  STS.U16 [R23+0x2e00], R26 ;  /* 0x002e001a17007388 */ /* 0x0003e80000000400 */
[----:B0-----:R-:W3:Y:S04]  /*178e0*/  LDL.LU R25, [R1+0x144] ;  /* 0x0001440001197983 */ /* 0x001ee80000300800 */
[----:B------:R0:W-:Y:S04]  /*178f0*/  STS.U16 [R23+0x3200], R27 ;  /* 0x0032001b17007388 */ /* 0x0001e80000000400 */
[----:B-1----:R-:W3:Y:S04]  /*17900*/  LDL.LU R26, [R1+0x1c] ;  /* 0x00001c00011a7983 */ /* 0x002ee80000300800 */
[----:B------:R1:W-:Y:S04]  /*17910*/  STS.U16 [R23+0x3600], R29 ;  /* 0x0036001d17007388 */ /* 0x0003e80000000400 */
[----:B0-----:R-:W3:Y:S04]  /*17920*/  LDL.LU R27, [R1+0x18] ;  /* 0x00001800011b7983 */ /* 0x001ee80000300800 */
[----:B------:R0:W3:Y:S04]  /*17930*/  @!P0 LDG.E.U16 R3, [R4.64] ;  /* 0x0000000604038981 */ /* 0x0000e8000c1e1500 */
[----:B-1----:R-:W3:Y:S04]  /*17940*/  LDL.LU R29, [R1+0x14] ;  /* 0x00001400011d7983 */ /* 0x002ee80000300800 */
[----:B------:R1:W-:Y:S04]  /*17950*/  STS.U16 [R23+0x3a00], R9 ;  /* 0x003a000917007388 */ /* 0x0003e80000000400 */
[----:B0-----:R-:W3:Y:S04]  /*17960*/  LDL.LU R4, [R1+0xc] ;  /* 0x00000c0001047983 */ /* 0x001ee80000300800 */
[----:B------:R-:W3:Y:S04]  /*17970*/  LDL.LU R5, [R1+0x8] ;  /* 0x0000080001057983 */ /* 0x000ee80000300800 */
[----:B------:R-:W3:Y:S04]  /*17980*/  LDL.LU R28, [R1+0x4] ;  /* 0x00000400011c7983 */ /* 0x000ee80000300800 */
[----:B------:R0:W-:Y:S04]  /*17990*/  STS.U16 [R23+0x3e00], R10 ;  /* 0x003e000a17007388 */ /* 0x0001e80000000400 */
[----:B-1----:R-:W3:Y:S04]  /*179a0*/  LDL.LU R9, [R1+0x1e10] ;  /* 0x001e100001097983 */ /* 0x002ee80000300800 */
[----:B0-----:R-:W3:Y:S04]  /*179b0*/  LDL.LU R10, [R1+0x1e0c] ;  /* 0x001e0c00010a7983 */ /* 0x001ee80000300800 */
[----:B----4-:R0:W-:Y:S04]  /*179c0*/  STS.U16 [R23+0x4200], R11 ;  /* 0x0042000b17007388 */ /* 0x0101e80000000400 */
[----:B------:R1:W-:Y:S04]  /*179d0*/  STS.U16 [R23+0x4600], R12 ;  /* 0x0046000c17007388 */ /* 0x0003e80000000400 */
[----:B--2---:R2:W-:Y:S04]  /*179e0*/  STS.U16 [R23+0x4a00], R13 ;  /* 0x004a000d17007388 */ /* 0x0045e80000000400 */
[----:B0-----:R-:W4:Y:S04]  /*179f0*/  LDL.LU R11, [R1+0x1e08] ;  /* 0x001e0800010b7983 */ /* 0x001f280000300800 */
[----:B-1----:R-:W4:Y:S04]  /*17a00*/  LDL.LU R12, [R1+0x1e04] ;  /* 0x001e0400010c7983 */ /* 0x002f280000300800 */
[----:B------:R0:W-:Y:S04]  /*17a10*/  STS.U16 [R23+0x4e00], R14 ;  /* 0x004e000e17007388 */ /* 0x0001e80000000400 */
[----:B--2---:R-:W2:Y:S04]  /*17a20*/  LDL.LU R13, [R1+0x1e00] ;  /* 0x001e0000010d7983 */ /* 0x004ea80000300800 */
[----:B0-----:R-:W2:Y:S04]  /*17a30*/  LDL.LU R14, [R1+0x1dfc] ;  /* 0x001dfc00010e7983 */ /* 0x001ea80000300800 */
[----:B------:R0:W-:Y:S04]  /*17a40*/  STS.U16 [R23+0x5200], R15 ;  /* 0x0052000f17007388 */ /* 0x0001e80000000400 */
[----:B------:R1:W-:Y:S04]  /*17a50*/  STS.U16 [R23+0x5600], R16 ;  /* 0x0056001017007388 */ /* 0x0003e80000000400 */
[----:B0-----:R-:W2:Y:S04]  /*17a60*/  LDL.LU R15, [R1+0x1df8] ;  /* 0x001df800010f7983 */ /* 0x001ea80000300800 */
[----:B------:R0:W-:Y:S04]  /*17a70*/  STS.U16 [R23+0x5a00], R17 ;  /* 0x005a001117007388 */ /* 0x0001e80000000400 */
[----:B-1----:R-:W2:Y:S04]  /*17a80*/  LDL.LU R16, [R1+0x1df4] ;  /* 0x001df40001107983 */ /* 0x002ea80000300800 */
[----:B------:R1:W-:Y:S04]  /*17a90*/  STS.U16 [R23+0x5e00], R18 ;  /* 0x005e001217007388 */ /* 0x0003e80000000400 */
[----:B0-----:R-:W2:Y:S04]  /*17aa0*/  LDL.LU R17, [R1+0x1df0] ;  /* 0x001df00001117983 */ /* 0x001ea80000300800 */
[----:B------:R0:W-:Y:S04]  /*17ab0*/  STS.U16 [R23+0x6200], R19 ;  /* 0x0062001317007388 */ /* 0x0001e80000000400 */
[----:B-1----:R-:W2:Y:S04]  /*17ac0*/  LDL.LU R18, [R1+0x1dec] ;  /* 0x001dec0001127983 */ /* 0x002ea80000300800 */
[----:B------:R-:W-:Y:S04]  /*17ad0*/  STS.U16 [R23+0x6600], R2 ;  /* 0x0066000217007388 */ /* 0x000fe80000000400 */
[----:B0-----:R-:W2:Y:S04]  /*17ae0*/  LDL.LU R19, [R1+0x1de8] ;  /* 0x001de80001137983 */ /* 0x001ea80000300800 */
[----:B---3--:R0:W-:Y:S04]  /*17af0*/  STS.U16 [R23+0x6a00], R20 ;  /* 0x006a001417007388 */ /* 0x0081e80000000400 */
[----:B------:R1:W-:Y:S04]  /*17b00*/  STS.U16 [R23+0x6e00], R0 ;  /* 0x006e000017007388 */ /* 0x0003e80000000400 */
[----:B0-----:R-:W3:Y:S04]  /*17b10*/  LDL.LU R20, [R1+0x1de4] ;  /* 0x001de40001147983 */ /* 0x001ee80000300800 */
[----:B-1----:R-:W2:Y:S04]  /*17b20*/  LDL.LU R0, [R1+0x1de0] ;  /* 0x001de00001007983 */ /* 0x002ea80000300800 */
[----:B------:R-:W0:Y:S04]  /*17b30*/  S2R R2, SR_TID.X ;  /* 0x0000000000027919 */ /* 0x000e280000002100 */
[----:B--2---:R1:W-:Y:S04]  /*17b40*/  STS.U16 [R23+0x7200], R0 ;  /* 0x0072000017007388 */ /* 0x0043e80000000400 */
[----:B-1----:R-:W2:Y:S01]  /*17b50*/  LDL.LU R0, [R1+0x1ddc] ;  /* 0x001ddc0001007983 */ /* 0x002ea20000300800 */
[----:B0-----:R-:W-:-:S04]  /*17b60*/  SHF.R.S32.HI R2, RZ, 0x6, R2 ;  /* 0x00000006ff027819 */ /* 0x001fc80000011402 */
[----:B------:R-:W-:Y:S01]  /*17b70*/  SGXT R2, R2, 0x1 ;  /* 0x000000010202781a */ /* 0x000fe20000000200 */
[----:B------:R0:W-:Y:S04]  /*17b80*/  STS.U16 [R23+0x7600], R21 ;  /* 0x0076001517007388 */ /* 0x0001e80000000400 */
[----:B------:R1:W-:Y:S04]  /*17b90*/  STS.U16 [R23+0x7a00], R22 ;  /* 0x007a001617007388 */ /* 0x0003e80000000400 */
[----:B------:R0:W-:Y:S01]  /*17ba0*/  STS.U16 [R23+0x7e00], R24 ;  /* 0x007e001817007388 */ /* 0x0001e20000000400 */
[----:B--2---:R-:W-:-:S05]  /*17bb0*/  IMAD.SHL.U32 R0, R0, 0x2, RZ ;  /* 0x0000000200007824 */ /* 0x004fca00078e00ff */
[----:B------:R-:W-:Y:S02]  /*17bc0*/  LOP3.LUT R0, R0, 0x90, R2, 0x78, !PT ;  /* 0x0000009000007812 */ /* 0x000fe400078e7802 */
[----:B------:R-:W2:Y:S02]  /*17bd0*/  LDL.LU R2, [R1+0x10] ;  /* 0x0000100001027983 */ /* 0x000ea40000300800 */
[----:B------:R-:W-:Y:S02]  /*17be0*/  LOP3.LUT R0, R0, 0x60, RZ, 0x3c, !PT ;  /* 0x0000006000007812 */ /* 0x000fe400078e3cff */
[----:B0-----:R-:W3:Y:S04]  /*17bf0*/  LDL.LU R21, [R1+0x1dd8] ;  /* 0x001dd80001157983 */ /* 0x001ee80000300800 */
[----:B-1----:R-:W3:Y:S04]  /*17c00*/  LDL.LU R22, [R1+0x1dd4] ;  /* 0x001dd40001167983 */ /* 0x002ee80000300800 */
[----:B------:R-:W3:Y:S04]  /*17c10*/  LDL.LU R23, [R1+0x1dd0] ;  /* 0x001dd00001177983 */ /* 0x000ee80000300800 */
[----:B------:R-:W3:Y:S04]  /*17c20*/  LDL.LU R24, [R1+0x1dcc] ;  /* 0x001dcc0001187983 */ /* 0x000ee80000300800 */
[----:B------:R0:W-:Y:S04]  /*17c30*/  STS.U16 [R0+0x7f00], R25 ;  /* 0x007f001900007388 */ /* 0x0001e80000000400 */
[----:B------:R1:W-:Y:S04]  /*17c40*/  STS.U16 [R0+0x300], R26 ;  /* 0x0003001a00007388 */ /* 0x0003e80000000400 */
[----:B------:R4:W-:Y:S04]  /*17c50*/  STS.U16 [R0+0x700], R27 ;  /* 0x0007001b00007388 */ /* 0x0009e80000000400 */
[----:B0-----:R-:W3:Y:S04]  /*17c60*/  LDL.LU R25, [R1+0x1dc8] ;  /* 0x001dc80001197983 */ /* 0x001ee80000300800 */
[----:B-1----:R-:W3:Y:S04]  /*17c70*/  LDL.LU R26, [R1+0x1dc4] ;  /* 0x001dc400011a7983 */ /* 0x002ee80000300800 */
[----:B----4-:R-:W4:Y:S04]  /*17c80*/  LDL.LU R27, [R1+0x1dc0] ;  /* 0x001dc000011b7983 */ /* 0x010f280000300800 */
[----:B------:R0:W-:Y:S04]  /*17c90*/  STS.U16 [R0+0xb00], R29 ;  /* 0x000b001d00007388 */ /* 0x0001e80000000400 */
[----:B0-----:R-:W3:Y:S04]  /*17ca0*/  LDL.LU R29, [R1+0x1dbc] ;  /* 0x001dbc00011d7983 */ /* 0x001ee80000300800 */
[----:B--2---:R-:W-:Y:S04]  /*17cb0*/  STS.U16 [R0+0xf00], R2 ;  /* 0x000f000200007388 */ /* 0x004fe80000000400 */
[----:B------:R-:W-:Y:S04]  /*17cc0*/  STS.U16 [R0+0x1300], R4 ;  /* 0x0013000400007388 */ /* 0x000fe80000000400 */
[----:B------:R-:W-:Y:S04]  /*17cd0*/  STS.U16 [R0+0x1700], R5 ;  /* 0x0017000500007388 */ /* 0x000fe80000000400 */
[----:B------:R-:W-:Y:S04]  /*17ce0*/  STS.U16 [R0+0x1b00], R28 ;  /* 0x001b001c00007388 */ /* 0x000fe80000000400 */
[----:B---3--:R0:W-:Y:S04]  /*17cf0*/  STS.U16 [R0+0x1f00], R29 ;  /* 0x001f001d00007388 */ /* 0x0081e80000000400 */
[----:B0-----:R-:W2:Y:S04]  /*17d00*/  LDL.LU R29, [R1+0x1db8] ;  /* 0x001db800011d7983 */ /* 0x001ea80000300800 */
[----:B------:R-:W3:Y:S04]  /*17d10*/  LDL R4, [R1+0x698] ;  /* 0x0006980001047983 */ /* 0x000ee80000100800 */
[----:B----4-:R-:W-:Y:S04]  /*17d20*/  STS.U16 [R0+0x2300], R27 ;  /* 0x0023001b00007388 */ /* 0x010fe80000000400 */
[----:B------:R-:W-:Y:S04]  /*17d30*/  STS.U16 [R0+0x2700], R26 ;  /* 0x0027001a00007388 */ /* 0x000fe80000000400 */
        /* <DEDUP_REMOVED lines=21> */
[----:B------:R-:W-:Y:S06]  /*17e90*/  BAR.SYNC.DEFER_BLOCKING 0x0 ;  /* 0x0000000000007b1d */ /* 0x000fec0000010000 */
[----:B--2---:R-:W-:Y:S04]  /*17ea0*/  LDSM.16.MT88.4 R12, [R29+0x8000] ;  /* 0x008000001d0c783b */ /* 0x004fe80000004200 */
[----:B---3--:R-:W0:Y:S04]  /*17eb0*/  LDSM.16.M88.4 R16, [R4] ;  /* 0x000000000410783b */ /* 0x008e280000000200 */
[----:B------:R-:W1:Y:S04]  /*17ec0*/  LDSM.16.M88.4 R8, [R4+0x1000] ;  /* 0x001000000408783b */ /* 0x000e680000000200 */
[----:B------:R-:W-:Y:S04]  /*17ed0*/  LDSM.16.M88.4 R24, [R4+0x3000] ;  /* 0x003000000418783b */ /* 0x000fe80000000200 */
[----:B------:R-:W-:Y:S04]  /*17ee0*/  LDSM.16.M88.4 R20, [R4+0x5000] ;  /* 0x005000000414783b */ /* 0x000fe80000000200 */
[----:B0-----:R-:W-:Y:S04]  /*17ef0*/  STL.64 [R1+0xc0], R16 ;  /* 0x0000c01001007387 */ /* 0x001fe80000100a00 */
[----:B------:R-:W-:Y:S01]  /*17f00*/  STL.64 [R1+0xc8], R18 ;  /* 0x0000c81201007387 */ /* 0x000fe20000100a00 */
[----:B-1----:R-:W-:-:S02]  /*17f10*/  IMAD.MOV.U32 R2, RZ, RZ, R8 ;  /* 0x000000ffff027224 */ /* 0x002fc400078e0008 */
[----:B------:R-:W-:Y:S01]  /*17f20*/  IMAD.MOV.U32 R0, RZ, RZ, R9 ;  /* 0x000000ffff007224 */ /* 0x000fe200078e0009 */
[----:B------:R-:W-:Y:S04]  /*17f30*/  STL.64 [R1+0xb0], R8 ;  /* 0x0000b00801007387 */ /* 0x000fe80000100a00 */
[----:B------:R-:W0:Y:S04]  /*17f40*/  LDSM.16.M88.4 R16, [R4+0x2000] ;  /* 0x002000000410783b */ /* 0x000e280000000200 */
[----:B------:R-:W-:Y:S04]  /*17f50*/  STL.64 [R1+0xb8], R10 ;  /* 0x0000b80a01007387 */ /* 0x000fe80000100a00 */
[----:B------:R-:W1:Y:S04]  /*17f60*/  LDSM.16.M88.4 R8, [R4+0x4000] ;  /* 0x004000000408783b */ /* 0x000e680000000200 */
[----:B0-----:R-:W-:Y:S04]  /*17f70*/  STL.64 [R1+0xa0], R16 ;  /* 0x0000a01001007387 */ /* 0x001fe80000100a00 */
[----:B------:R-:W-:Y:S04]  /*17f80*/  STL.64 [R1+0xa8], R18 ;  /* 0x0000a81201007387 */ /* 0x000fe80000100a00 */
[----:B-1----:R-:W-:Y:S01]  /*17f90*/  STL.64 [R1+0x30], R8 ;  /* 0x0000300801007387 */ /* 0x002fe20000100a00 */
[----:B------:R-:W-:-:S02]  /*17fa0*/  IMAD.MOV.U32 R5, RZ, RZ, R8 ;  /* 0x000000ffff057224 */ /* 0x000fc400078e0008 */
[----:B------:R-:W-:Y:S01]  /*17fb0*/  IMAD.MOV.U32 R3, RZ, RZ, R9 ;  /* 0x000000ffff037224 */ /* 0x000fe200078e0009 */
[----:B------:R-:W-:Y:S04]  /*17fc0*/  STL.64 [R1+0x38], R10 ;  /* 0x0000380a01007387 */ /* 0x000fe80000100a00 */
[----:B------:R-:W0:Y:S04]  /*17fd0*/  LDSM.16.M88.4 R8, [R4+0x6000] ;  /* 0x006000000408783b */ /* 0x000e280000000200 */
[----:B------:R-:W-:Y:S04]  /*17fe0*/  LDSM.16.MT88.4 R16, [R29+0x8080] ;  /* 0x008080001d10783b */ /* 0x000fe80000004200 */
[----:B0-----:R-:W-:Y:S04]  /*17ff0*/  STL.64 [R1+0x1d70], R10 ;  /* 0x001d700a01007387 */ /* 0x001fe80000100a00 */
[----:B------:R0:W-:Y:S02]  /*18000*/  STL.64 [R1+0x1d68], R8 ;  /* 0x001d680801007387 */ /* 0x0001e40000100a00 */
[----:B0-----:R-:W-:-:S02]  /*18010*/  IMAD.MOV.U32 R8, RZ, RZ, R5 ;  /* 0x000000ffff087224 */ /* 0x001fc400078e0005 */
[----:B------:R-:W-:Y:S01]  /*18020*/  IMAD.MOV.U32 R9, RZ, RZ, R3 ;  /* 0x000000ffff097224 */ /* 0x000fe200078e0003 */
[----:B------:R-:W0:Y:S04]  /*18030*/  LDSM.16.M88.4 R4, [R4+0x7000] ;  /* 0x007000000404783b */ /* 0x000e280000000200 */
[----:B------:R-:W-:Y:S04]  /*18040*/  STL.64 [R1+0x1d80], R8 ;  /* 0x001d800801007387 */ /* 0x000fe80000100a00 */
[----:B------:R-:W-:Y:S04]  /*18050*/  STL.64 [R1+0x98], R26 ;  /* 0x0000981a01007387 */ /* 0x000fe80000100a00 */
[----:B------:R1:W-:Y:S04]  /*18060*/  STL.64 [R1+0x1d88], R24 ;  /* 0x001d881801007387 */ /* 0x0003e80000100a00 */
[----:B-1----:R-:W2:Y:S04]  /*18070*/  LDL.LU.64 R24, [R1+0x610] ;  /* 0x0006100001187983 */ /* 0x002ea80000300a00 */
[----:B------:R-:W3:Y:S04]  /*18080*/  LDL.LU.64 R26, [R1+0x618] ;  /* 0x00061800011a7983 */ /* 0x000ee80000300a00 */
[----:B---3--:R-:W-:Y:S04]  /*18090*/  STL.64 [R1+0x1da8], R26 ;  /* 0x001da81a01007387 */ /* 0x008fe80000100a00 */
[----:B--2---:R-:W-:Y:S04]  /*180a0*/  STL.64 [R1+0x1da0], R24 ;  /* 0x001da01801007387 */ /* 0x004fe80000100a00 */
[----:B------:R-:W2:Y:S04]  /*180b0*/  LDL.LU.64 R8, [R1+0x600] ;  /* 0x0006000001087983 */ /* 0x000ea80000300a00 */
[----:B------:R-:W3:Y:S04]  /*180c0*/  LDL.LU.64 R10, [R1+0x608] ;  /* 0x00060800010a7983 */ /* 0x000ee80000300a00 */
[----:B---3--:R-:W-:Y:S04]  /*180d0*/  STL.64 [R1+0x1d98], R10 ;  /* 0x001d980a01007387 */ /* 0x008fe80000100a00 */
[----:B--2---:R1:W-:Y:S04]  /*180e0*/  STL.64 [R1+0x1d90], R8 ;  /* 0x001d900801007387 */ /* 0x0043e80000100a00 */
[----:B-1----:R-:W2:Y:S04]  /*180f0*/  LDL.64 R8, [R1+0xa0] ;  /* 0x0000a00001087983 */ /* 0x002ea80000100a00 */
[----:B--2---:R1:W-:Y:S04]  /*18100*/  STL.64 [R1+0x1db0], R8 ;  /* 0x001db00801007387 */ /* 0x0043e80000100a00 */
[----:B-1----:R-:W2:Y:S04]  /*18110*/  LDL.LU.64 R8, [R1+0x620] ;  /* 0x0006200001087983 */ /* 0x002ea80000300a00 */
[----:B------:R-:W2:Y:S04]  /*18120*/  LDL.LU.64 R10, [R1+0x628] ;  /* 0x00062800010a7983 */ /* 0x000ea80000300a00 */
[----:B------:R-:W-:Y:S04]  /*18130*/  STL.64 [R1+0x20], R20 ;  /* 0x0000201401007387 */ /* 0x000fe80000100a00 */
[----:B------:R-:W-:Y:S04]  /*18140*/  STL.64 [R1+0x28], R22 ;  /* 0x0000281601007387 */ /* 0x000fe80000100a00 */
[----:B------:R1:W-:Y:S04]  /*18150*/  STL.64 [R1+0x1d78], R20 ;  /* 0x001d781401007387 */ /* 0x0003e80000100a00 */
[----:B-1----:R-:W3:Y:S04]  /*18160*/  LDL.LU.64 R20, [R1+0x630] ;  /* 0x0006300001147983 */ /* 0x002ee80000300a00 */
[----:B------:R-:W3:Y:S04]  /*18170*/  LDL.LU.64 R22, [R1+0x638] ;  /* 0x0006380001167983 */ /* 0x000ee80000300a00 */
[----:B0-----:R-:W-:Y:S04]  /*18180*/  STL [R1+0x1964], R6 ;  /* 0x0019640601007387 */ /* 0x001fe80000100800 */
[----:B------:R-:W-:Y:S04]  /*18190*/  STL [R1+0x1960], R7 ;  /* 0x0019600701007387 */ /* 0x000fe80000100800 */
[----:B------:R-:W-:Y:S04]  /*181a0*/  STL.64 [R1+0x1d60], R18 ;  /* 0x001d601201007387 */ /* 0x000fe80000100a00 */
[----:B------:R0:W-:Y:S04]  /*181b0*/  STL.64 [R1+0x1d58], R16 ;  /* 0x001d581001007387 */ /* 0x0001e80000100a00 */
[----:B0-----:R-:W3:Y:S01]  /*181c0*/  LDL.64 R16, [R1+0xc0] ;  /* 0x0000c00001107983 */ /* 0x001ee20000100a00 */
[----:B------:R-:W-:-:S02]  /*181d0*/  IMAD.MOV.U32 R24, RZ, RZ, R2 ;  /* 0x000000ffff187224 */ /* 0x000fc400078e0002 */
[----:B------:R-:W-:Y:S01]  /*181e0*/  IMAD.MOV.U32 R25, RZ, RZ, R0 ;  /* 0x000000ffff197224 */ /* 0x000fe200078e0000 */
[----:B------:R-:W-:Y:S06]  /*181f0*/  STL [R1+0x1a60], R29 ;  /* 0x001a601d01007387 */ /* 0x000fec0000100800 */
[C---:B--2---:R-:W-:Y:S08]  /*18200*/  HMMA.16816.F32.BF16 R24, R12.reuse, R24, R8 ;  /* 0x000000180c18723c */ /* 0x044ff00000041808 */
[----:B---3--:R-:W-:Y:S01]  /*18210*/  HMMA.16816.F32.BF16 R20, R12, R16, R20 ;  /* 0x000000100c14723c */ /* 0x008fe20000041814 */
[----:B------:R-:W-:-:S02]  /*18220*/  IMAD.MOV.U32 R3, RZ, RZ, R16 ;  /* 0x000000ffff037224 */ /* 0x000fc400078e0010 */
[----:B------:R-:W-:Y:S11]  /*18230*/  IMAD.MOV.U32 R2, RZ, RZ, R17 ;  /* 0x000000ffff027224 */ /* 0x000ff600078e0011 */
[----:B------:R-:W-:Y:S09]  /*18240*/  @!UPT UIADD3 URZ, URZ, URZ, URZ ;  /* 0x0000003f3f3ff290 */ /* 0x000ff2000fffe03f */
[----:B------:R0:W-:Y:S01]  /*18250*/  STL.64 [R1+0x1e0], R20 ;  /* 0x0001e01401007387 */ /* 0x0001e20000100a00 */
[----:B------:R-:W-:-:S03]  /*18260*/  IMAD.MOV.U32 R0, RZ, RZ, R23 ;  /* 0x000000ffff007224 */ /* 0x000fc600078e0017 */
[----:B------:R1:W-:Y:S04]  /*18270*/  STL [R1+0x1e8], R22 ;  /* 0x0001e81601007387 */ /* 0x0003e80000100800 */
[----:B0-----:R-:W2:Y:S04]  /*18280*/  LDL.LU.64 R20, [R1+0x480] ;  /* 0x0004800001147983 */ /* 0x001ea80000300a00 */
[----:B-1----:R-:W2:Y:S04]  /*18290*/  LDL.LU.64 R22, [R1+0x488] ;  /* 0x0004880001167983 */ /* 0x002ea80000300a00 */
[----:B------:R-:W3:Y:S04]  /*182a0*/  LDL.LU.64 R16, [R1+0x410] ;  /* 0x0004100001107983 */ /* 0x000ee80000300a00 */
[----:B------:R-:W3:Y:S04]  /*182b0*/  LDL.LU.64 R18, [R1+0x418] ;  /* 0x0004180001127983 */ /* 0x000ee80000300a00 */
[----:B------:R-:W-:Y:S04]  /*182c0*/  STL [R1+0x1a28], R0 ;  /* 0x001a280001007387 */ /* 0x000fe80000100800 */
[----:B------:R-:W4:Y:S04]  /*182d0*/  LDL.LU.64 R8, [R1+0x1db0] ;  /* 0x001db00001087983 */ /* 0x000f280000300a00 */
[----:B------:R-:W-:Y:S04]  /*182e0*/  STL.64 [R1+0x1d0], R24 ;  /* 0x0001d01801007387 */ /* 0x000fe80000100a00 */
[----:B------:R0:W-:Y:S04]  /*182f0*/  STL.64 [R1+0x1d8], R26 ;  /* 0x0001d81a01007387 */ /* 0x0001e80000100a00 */
[----:B0-----:R-:W2:Y:S04]  /*18300*/  LDL.LU.64 R26, [R1+0x1da8] ;  /* 0x001da800011a7983 */ /* 0x001ea80000300a00 */
[----:B------:R-:W2:Y:S04]  /*18310*/  LDL.LU.64 R24, [R1+0x1da0] ;  /* 0x001da00001187983 */ /* 0x000ea80000300a00 */
[----:B------:R-:W3:Y:S01]  /*18320*/  LDL.LU.64 R10, [R1+0x1d98] ;  /* 0x001d9800010a7983 */ /* 0x000ee20000300a00 */
[----:B----4-:R-:W-:-:S02]  /*18330*/  IMAD.MOV.U32 R7, RZ, RZ, R8 ;  /* 0x000000ffff077224 */ /* 0x010fc400078e0008 */
[----:B------:R-:W-:Y:S01]  /*18340*/  IMAD.MOV.U32 R6, RZ, RZ, R9 ;  /* 0x000000ffff067224 */ /* 0x000fe200078e0009 */
[----:B--2---:R-:W-:Y:S01]  /*18350*/  HMMA.16816.F32.BF16 R24, R12, R8, R24 ;  /* 0x000000080c18723c */ /* 0x004fe20000041818 */
[----:B------:R-:W3:Y:S11]  /*18360*/  LDL.LU.64 R8, [R1+0x1d90] ;  /* 0x001d900001087983 */ /* 0x000ef60000300a00 */
[----:B------:R-:W-:Y:S11]  /*18370*/  @!UPT UIADD3 URZ, URZ, URZ, URZ ;  /* 0x0000003f3f3ff290 */ /* 0x000ff6000fffe03f */
[----:B------:R0:W-:Y:S04]  /*18380*/  STL.64 [R1+0x1c0], R24 ;  /* 0x0001c01801007387 */ /* 0x0001e80000100a00 */
[----:B------:R-:W-:Y:S04]  /*18390*/  STL [R1+0x1c8], R26 ;  /* 0x0001c81a01007387 */ /* 0x000fe80000100800 */
[----:B0-----:R-:W3:Y:S01]  /*183a0*/  LDL.LU.64 R24, [R1+0x1d88] ;  /* 0x001d880001187983 */ /* 0x001ee20000300a00 */
[----:B------:R-:W-:-:S05]  /*183b0*/  IMAD.MOV.U32 R0, RZ, RZ, R27 ;  /* 0x000000ffff007224 */ /* 0x000fca00078e001b */
[----:B------:R-:W-:Y:S01]  /*183c0*/  STL [R1+0x1a2c], R0 ;  /* 0x001a2c0001007387 */ /* 0x000fe20000100800 */
[----:B---3--:R-:W-:Y:S11]  /*183d0*/  HMMA.16816.F32.BF16 R8, R12, R24, R8 ;  /* 0x000000180c08723c */ /* 0x008ff60000041808 */
[----:B------:R-:W-:Y:S11]  /*183e0*/  @!UPT UIADD3 URZ, URZ, URZ, URZ ;  /* 0x0000003f3f3ff290 */ /* 0x000ff6000fffe03f */
[----:B------:R-:W-:Y:S01]  /*183f0*/  @!UPT UIADD3 URZ, URZ, URZ, URZ ;  /* 0x0000003f3f3ff290 */ /* 0x000fe2000fffe03f */
[----:B------:R0:W-:Y:S04]  /*18400*/  STL.64 [R1+0x1b0], R8 ;  /* 0x0001b00801007387 */ /* 0x0001e80000100a00 */
[----:B------:R-:W-:Y:S04]  /*18410*/  STL.64 [R1+0x1b8], R10 ;  /* 0x0001b80a01007387 */ /* 0x000fe80000100a00 */
[----:B0-----:R-:W2:Y:S04]  /*18420*/  LDL.LU.64 R8, [R1+0x1d80] ;  /* 0x001d800001087983 */ /* 0x001ea80000300a00 */
[----:B------:R0:W-:Y:S02]  /*18430*/  STL.64 [R1+0x1d30], R24 ;  /* 0x001d301801007387 */ /* 0x0001e40000100a00 */
[----:B0-----:R-:W-:-:S02]  /*18440*/  IMAD.MOV.U32 R24, RZ, RZ, R7 ;  /* 0x000000ffff187224 */ /* 0x001fc400078e0007 */
[----:B------:R-:W-:-:S05]  /*18450*/  IMAD.MOV.U32 R25, RZ, RZ, R6 ;  /* 0x000000ffff197224 */ /* 0x000fca00078e0006 */
[----:B------:R0:W-:Y:S04]  /*18460*/  STL.64 [R1+0x1d48], R24 ;  /* 0x001d481801007387 */ /* 0x0001e80000100a00 */
[----:B0-----:R-:W3:Y:S01]  /*18470*/  LDL.64 R24, [R1+0xb0] ;  /* 0x0000b00001187983 */ /* 0x001ee20000100a00 */
[C---:B--2---:R-:W-:Y:S03]  /*18480*/  HMMA.16816.F32.BF16 R8, R12.reuse, R8, R20 ;  /* 0x000000080c08723c */ /* 0x044fe60000041814 */
[----:B---3--:R0:W-:Y:S04]  /*18490*/  STL.64 [R1+0x1d50], R24 ;  /* 0x001d501801007387 */ /* 0x0081e80000100a00 */
[----:B0-----:R-:W2:Y:S04]  /*184a0*/  LDL.LU.64 R24, [R1+0x420] ;  /* 0x0004200001187983 */ /* 0x001ea80000300a00 */
[----:B------:R-:W2:Y:S04]  /*184b0*/  LDL.LU.64 R26, [R1+0x428] ;  /* 0x00042800011a7983 */ /* 0x000ea80000300a00 */
[----:B------:R-:W2:Y:S08]  /*184c0*/  LDL.LU.64 R20, [R1+0x1d78] ;  /* 0x001d780001147983 */ /* 0x000eb00000300a00 */
[----:B------:R-:W-:Y:S04]  /*184d0*/  STL.64 [R1+0x1a0], R8 ;  /* 0x0001a00801007387 */ /* 0x000fe80000100a00 */
[----:B------:R0:W-:Y:S04]  /*184e0*/  STL.64 [R1+0x1a8], R10 ;  /* 0x0001a80a01007387 */ /* 0x0001e80000100a00 */
[----:B0-----:R-:W3:Y:S04]  /*184f0*/  LDL.LU.64 R10, [R1+0x1d70] ;  /* 0x001d7000010a7983 */ /* 0x001ee80000300a00 */
[----:B------:R-:W4:Y:S01]  /*18500*/  LDL.LU.64 R8, [R1+0x1d68] ;  /* 0x001d680001087983 */ /* 0x000f220000300a00 */
[C---:B--2---:R-:W-:Y:S08]  /*18510*/  HMMA.16816.F32.BF16 R24, R12.reuse, R20, R24 ;  /* 0x000000140c18723c */ /* 0x044ff00000041818 */
[C---:B----4-:R-:W-:Y:S01]  /*18520*/  HMMA.16816.F32.BF16 R20, R12.reuse, R8, R16 ;  /* 0x000000080c14723c */ /* 0x050fe20000041810 */
[----:B------:R-:W2:Y:S11]  /*18530*/  LDL.LU.64 R16, [R1+0x3c0] ;  /* 0x0003c00001107983 */ /* 0x000eb60000300a00 */
[----:B------:R-:W-:Y:S03]  /*18540*/  @!UPT UIADD3 URZ, URZ, URZ, URZ ;  /* 0x0000003f3f3ff290 */ /* 0x000fe6000fffe03f */
[----:B------:R0:W-:Y:S04]  /*18550*/  STL.64 [R1+0x190], R24 ;  /* 0x0001901801007387 */ /* 0x0001e80000100a00 */
[----:B------:R1:W-:Y:S04]  /*18560*/  STL.64 [R1+0x198], R26 ;  /* 0x0001981a01007387 */ /* 0x0003e80000100a00 */
[----:B------:R-:W2:Y:S04]  /*18570*/  LDL.LU.64 R18, [R1+0x3c8] ;  /* 0x0003c80001127983 */ /* 0x000ea80000300a00 */
[----:B------:R4:W-:Y:S04]  /*18580*/  STL.64 [R1+0x180], R20 ;  /* 0x0001801401007387 */ /* 0x0009e80000100a00 */
[----:B------:R3:W-:Y:S04]  /*18590*/  STL.64 [R1+0x188], R22 ;  /* 0x0001881601007387 */ /* 0x0007e80000100a00 */
[----:B0-----:R-:W2:Y:S04]  /*185a0*/  LDL.LU.64 R24, [R1+0x530] ;  /* 0x0005300001187983 */ /* 0x001ea80000300a00 */
[----:B-1----:R-:W2:Y:S04]  /*185b0*/  LDL.LU.64 R26, [R1+0x538] ;  /* 0x00053800011a7983 */ /* 0x002ea80000300a00 */
[----:B----4-:R-:W4:Y:S04]  /*185c0*/  LDL.LU.64 R20, [R1+0x520] ;  /* 0x0005200001147983 */ /* 0x010f280000300a00 */
[----:B---3--:R-:W4:Y:S04]  /*185d0*/  LDL.LU.64 R22, [R1+0x528] ;  /* 0x0005280001167983 */ /* 0x008f280000300a00 */
[----:B------:R-:W-:Y:S04]  /*185e0*/  STL.64 [R1+0x1d10], R10 ;  /* 0x001d100a01007387 */ /* 0x000fe80000100a00 */
[----:B------:R0:W-:Y:S04]  /*185f0*/  STL.64 [R1+0x1d08], R8 ;  /* 0x001d080801007387 */ /* 0x0001e80000100a00 */
[----:B0-----:R-:W3:Y:S04]  /*18600*/  LDL.64 R8, [R1+0x20] ;  /* 0x0000200001087983 */ /* 0x001ee80000100a00 */
[----:B---3--:R0:W-:Y:S04]  /*18610*/  STL.64 [R1+0x1d18], R8 ;  /* 0x001d180801007387 */ /* 0x0081e80000100a00 */
[----:B0-----:R-:W3:Y:S04]  /*18620*/  LDL.LU.64 R8, [R1+0x3a0] ;  /* 0x0003a00001087983 */ /* 0x001ee80000300a00 */
[----:B------:R-:W2:Y:S04]  /*18630*/  LDL.LU.64 R10, [R1+0x3a8] ;  /* 0x0003a800010a7983 */ /* 0x000ea80000300a00 */
[----:B--2---:R-:W-:Y:S04]  /*18640*/  STL.64 [R1+0x1d28], R10 ;  /* 0x001d280a01007387 */ /* 0x004fe80000100a00 */
[----:B---3--:R0:W-:Y:S04]  /*18650*/  STL.64 [R1+0x1d20], R8 ;  /* 0x001d200801007387 */ /* 0x0081e80000100a00 */
[----:B0-----:R-:W2:Y:S04]  /*18660*/  LDL.LU.64 R8, [R1+0x500] ;  /* 0x0005000001087983 */ /* 0x001ea80000300a00 */
[----:B------:R-:W3:Y:S01]  /*18670*/  LDL.LU.64 R10, [R1+0x508] ;  /* 0x00050800010a7983 */ /* 0x000ee20000300a00 */
[----:B------:R-:W-:Y:S03]  /*18680*/  HMMA.16816.F32.BF16 R12, R12, R4, R16 ;  /* 0x000000040c0c723c */ /* 0x000fe60000041810 */
[----:B---3--:R-:W-:Y:S04]  /*18690*/  STL.64 [R1+0x1d40], R10 ;  /* 0x001d400a01007387 */ /* 0x008fe80000100a00 */
[----:B--2---:R0:W-:Y:S04]  /*186a0*/  STL.64 [R1+0x1d38], R8 ;  /* 0x001d380801007387 */ /* 0x0041e80000100a00 */
[----:B0-----:R-:W2:Y:S04]  /*186b0*/  LDL.LU.64 R8, [R1+0x510] ;  /* 0x0005100001087983 */ /* 0x001ea80000300a00 */
[----:B------:R-:W2:Y:S04]  /*186c0*/  LDL.LU.64 R10, [R1+0x518] ;  /* 0x00051800010a7983 */ /* 0x000ea80000300a00 */
[----:B------:R-:W3:Y:S04]  /*186d0*/  LDL.LU.64 R18, [R1+0x1d60] ;  /* 0x001d600001127983 */ /* 0x000ee80000300a00 */
[----:B------:R-:W3:Y:S04]  /*186e0*/  LDL.LU.64 R16, [R1+0x1d58] ;  /* 0x001d580001107983 */ /* 0x000ee80000300a00 */
[----:B------:R0:W-:Y:S04]  /*186f0*/  STL.64 [R1+0x170], R12 ;  /* 0x0001700c01007387 */ /* 0x0001e80000100a00 */
[----:B------:R3:W-:Y:S01]  /*18700*/  STL.64 [R1+0x178], R14 ;  /* 0x0001780e01007387 */ /* 0x0007e20000100a00 */
[----:B0-----:R-:W-:-:S02]  /*18710*/  IMAD.MOV.U32 R12, RZ, RZ, R3 ;  /* 0x000000ffff0c7224 */ /* 0x001fc400078e0003 */
[----:B------:R-:W-:-:S07]  /*18720*/  IMAD.MOV.U32 R13, RZ, RZ, R2 ;  /* 0x000000ffff0d7224 */ /* 0x000fce00078e0002 */
[C---:B---3--:R-:W-:Y:S01]  /*18730*/  HMMA.16816.F32.BF16 R12, R16.reuse, R12, R24 ;  /* 0x0000000c100c723c */ /* 0x048fe20000041818 */
[----:B------:R-:W4:Y:S11]  /*18740*/  LDL.LU.64 R24, [R1+0x1d50] ;  /* 0x001d500001187983 */ /* 0x000f360000300a00 */
[----:B------:R-:W-:Y:S11]  /*18750*/  @!UPT UIADD3 URZ, URZ, URZ, URZ ;  /* 0x0000003f3f3ff290 */ /* 0x000ff6000fffe03f */
[----:B------:R0:W-:Y:S04]  /*18760*/  STL.64 [R1+0x140], R12 ;  /* 0x0001400c01007387 */ /* 0x0001e80000100a00 */
[----:B------:R1:W-:Y:S04]  /*18770*/  STL.64 [R1+0x148], R14 ;  /* 0x0001480e01007387 */ /* 0x0003e80000100a00 */
[----:B0-----:R-:W3:Y:S04]  /*18780*/  LDL.LU.64 R12, [R1+0x390] ;  /* 0x00039000010c7983 */ /* 0x001ee80000300a00 */
[----:B-1----:R-:W3:Y:S01]  /*18790*/  LDL.LU.64 R14, [R1+0x398] ;  /* 0x00039800010e7983 */ /* 0x002ee20000300a00 */
[C---:B----4-:R-:W-:Y:S11]  /*187a0*/  HMMA.16816.F32.BF16 R20, R16.reuse, R24, R20 ;  /* 0x000000181014723c */ /* 0x050ff60000041814 */
[----:B------:R-:W-:Y:S11]  /*187b0*/  @!UPT UIADD3 URZ, URZ, URZ, URZ ;  /* 0x0000003f3f3ff290 */ /* 0x000ff6000fffe03f */
[----:B------:R-:W-:Y:S01]  /*187c0*/  @!UPT UIADD3 URZ, URZ, URZ, URZ ;  /* 0x0000003f3f3ff290 */ /* 0x000fe2000fffe03f */
[----:B------:R0:W-:Y:S04]  /*187d0*/  STL.64 [R1+0x130], R20 ;  /* 0x0001301401007387 */ /* 0x0001e80000100a00 */
[----:B------:R-:W-:Y:S01]  /*187e0*/  STL.64 [R1+0x138], R22 ;  /* 0x0001381601007387 */ /* 0x000fe20000100a00 */
[----:B0-----:R-:W-:Y:S02]  /*187f0*/  IMAD.MOV.U32 R21, RZ, RZ, R24 ;  /* 0x000000ffff157224 */ /* 0x001fe400078e0018 */
[----:B------:R-:W-:Y:S02]  /*18800*/  IMAD.MOV.U32 R20, RZ, RZ, R25 ;  /* 0x000000ffff147224 */ /* 0x000fe400078e0019 */
[----:B------:R-:W2:Y:S04]  /*18810*/  LDL.LU.64 R24, [R1+0x1d48] ;  /* 0x001d480001187983 */ /* 0x000ea80000300a00 */
[----:B------:R-:W4:Y:S01]  /*18820*/  LDL R2, [R1+0xcb8] ;  /* 0x000cb80001027983 */ /* 0x000f220000100800 */
[C---:B--2---:R-:W-:Y:S03]  /*18830*/  HMMA.16816.F32.BF16 R24, R16.reuse, R24, R8 ;  /* 0x000000181018723c */ /* 0x044fe60000041808 */
[----:B------:R-:W2:Y:S04]  /*18840*/  LDL.LU.64 R10, [R1+0x1d40] ;  /* 0x001d4000010a7983 */ /* 0x000ea80000300a00 */
[----:B------:R-:W2:Y:S11]  /*18850*/  LDL.LU.64 R8, [R1+0x1d38] ;  /* 0x001d380001087983 */ /* 0x000eb60000300a00 */
[----:B------:R-:W-:Y:S05]  /*18860*/  @!UPT UIADD3 URZ, URZ, URZ, URZ ;  /* 0x0000003f3f3ff290 */ /* 0x000fea000fffe03f */
[----:B------:R0:W-:Y:S04]  /*18870*/  STL.64 [R1+0x120], R24 ;  /* 0x0001201801007387 */ /* 0x0001e80000100a00 */
[----:B------:R-:W-:Y:S04]  /*18880*/  STL.64 [R1+0x128], R26 ;  /* 0x0001281a01007387 */ /* 0x000fe80000100a00 */
[----:B0-----:R-:W2:Y:S02]  /*18890*/  LDL.LU.64 R24, [R1+0x1d30] ;  /* 0x001d300001187983 */ /* 0x001ea40000300a00 */
[----:B--2---:R-:W-:Y:S11]  /*188a0*/  HMMA.16816.F32.BF16 R8, R16, R24, R8 ;  /* 0x000000181008723c */ /* 0x004ff60000041808 */
[----:B------:R-:W-:Y:S11]  /*188b0*/  @!UPT UIADD3 URZ, URZ, URZ, URZ ;  /* 0x0000003f3f3ff290 */ /* 0x000ff6000fffe03f */
[----:B------:R-:W-:Y:S01]  /*188c0*/  @!UPT UIADD3 URZ, URZ, URZ, URZ ;  /* 0x0000003f3f3ff290 */ /* 0x000fe2000fffe03f */
[----:B------:R-:W-:Y:S01]  /*188d0*/  STL.64 [R1+0x110], R8 ;  /* 0x0001100801007387 */ /* 0x000fe20000100a00 */
[----:B------:R-:W-:-:S03]  /*188e0*/  IMAD.MOV.U32 R3, RZ, RZ, R11 ;  /* 0x000000ffff037224 */ /* 0x000fc600078e000b */
[----:B------:R0:W-:Y:S04]  /*188f0*/  STL [R1+0x118], R10 ;  /* 0x0001180a01007387 */ /* 0x0001e80000100800 */
[----:B0-----:R-:W2:Y:S04]  /*18900*/  LDL.LU.64 R10, [R1+0x1d28] ;  /* 0x001d2800010a7983 */ /* 0x001ea80000300a00 */
[----:B------:R-:W2:Y:S04]  /*18910*/  LDL.LU.64 R8, [R1+0x1d20] ;  /* 0x001d200001087983 */ /* 0x000ea80000300a00 */
[----:B------:R0:W-:Y:S04]  /*18920*/  STL.64 [R1+0x1cc0], R24 ;  /* 0x001cc01801007387 */ /* 0x0001e80000100a00 */
[----:B0-----:R-:W2:Y:S04]  /*18930*/  LDL.64 R24, [R1+0x30] ;  /* 0x0000300001187983 */ /* 0x001ea80000100a00 */
[----:B------:R-:W-:Y:S01]  /*18940*/  STL [R1+0x1968], R3 ;  /* 0x0019680301007387 */ /* 0x000fe20000100800 */
[----:B--2---:R-:W-:Y:S11]  /*18950*/  HMMA.16816.F32.BF16 R8, R16, R24, R8 ;  /* 0x000000181008723c */ /* 0x004ff60000041808 */
[----:B------:R-:W-:Y:S11]  /*18960*/  @!UPT UIADD3 URZ, URZ, URZ, URZ ;  /* 0x0000003f3f3ff290 */ /* 0x000ff6000fffe03f */
[----:B------:R-:W-:Y:S01]  /*18970*/  @!UPT UIADD3 URZ, URZ, URZ, URZ ;  /* 0x0000003f3f3ff290 */ /* 0x000fe2000fffe03f */
[----:B------:R0:W-:Y:S04]  /*18980*/  STL.64 [R1+0x100], R8 ;  /* 0x0001000801007387 */ /* 0x0001e80000100a00 */
[----:B------:R-:W-:Y:S04]  /*18990*/  STL.64 [R1+0x108], R10 ;  /* 0x0001080a01007387 */ /* 0x000fe80000100a00 */
[----:B0-----:R-:W3:Y:S01]  /*189a0*/  LDL.LU.64 R8, [R1+0x1d18] ;  /* 0x001d180001087983 */ /* 0x001ee20000300a00 */
[----:B------:R-:W-:Y:S02]  /*189b0*/  IMAD.MOV.U32 R23, RZ, RZ, R24 ;  /* 0x000000ffff177224 */ /* 0x000fe400078e0018 */
[----:B------:R-:W-:-:S05]  /*189c0*/  IMAD.MOV.U32 R22, RZ, RZ, R25 ;  /* 0x000000ffff167224 */ /* 0x000fca00078e0019 */
[----:B------:R-:W-:Y:S04]  /*189d0*/  STL.64 [R1+0x1d00], R22 ;  /* 0x001d001601007387 */ /* 0x000fe80000100a00 */
[----:B------:R0:W-:Y:S04]  /*189e0*/  STL.64 [R1+0x1cf8], R20 ;  /* 0x001cf81401007387 */ /* 0x0001e80000100a00 */
[----:B0-----:R-:W2:Y:S04]  /*189f0*/  LDL.LU.64 R20, [R1+0x380] ;  /* 0x0003800001147983 */ /* 0x001ea80000300a00 */
[----:B------:R-:W2:Y:S04]  /*18a00*/  LDL.LU.64 R22, [R1+0x388] ;  /* 0x0003880001167983 */ /* 0x000ea80000300a00 */
[----:B------:R-:W2:Y:S01]  /*18a10*/  LDL.LU.64 R10, [R1+0x1d10] ;  /* 0x001d1000010a7983 */ /* 0x000ea20000300a00 */
[----:B---3--:R-:W-:Y:S01]  /*18a20*/  HMMA.16816.F32.BF16 R12, R16, R8, R12 ;  /* 0x00000008100c723c */ /* 0x008fe2000004180c */
[----:B------:R-:W-:-:S02]  /*18a30*/  IMAD.MOV.U32 R25, RZ, RZ, R8 ;  /* 0x000000ffff197224 */ /* 0x000fc400078e0008 */
[----:B------:R-:W-:Y:S02]  /*18a40*/  IMAD.MOV.U32 R24, RZ, RZ, R9 ;  /* 0x000000ffff187224 */ /* 0x000fe400078e0009 */
[----:B------:R-:W2:Y:S11]  /*18a50*/  LDL.LU.64 R8, [R1+0x1d08] ;  /* 0x001d080001087983 */ /* 0x000eb60000300a00 */
[----:B------:R-:W-:Y:S07]  /*18a60*/  @!UPT UIADD3 URZ, URZ, URZ, URZ ;  /* 0x0000003f3f3ff290 */ /* 0x000fee000fffe03f */
[----:B------:R0:W-:Y:S01]  /*18a70*/  STL [R1+0xfc], R15 ;  /* 0x0000fc0f01007387 */ /* 0x0001e20000100800 */
[----:B------:R-:W-:Y:S02]  /*18a80*/  IMAD.MOV.U32 R3, RZ, RZ, R12 ;  /* 0x000000ffff037224 */ /* 0x000fe400078e000c */
[----:B------:R-:W-:Y:S02]  /*18a90*/  IMAD.MOV.U32 R6, RZ, RZ, R13 ;  /* 0x000000ffff067224 */ /* 0x000fe400078e000d */
[----:B------:R-:W-:Y:S01]  /*18aa0*/  IMAD.MOV.U32 R7, RZ, RZ, R14 ;  /* 0x000000ffff077224 */ /* 0x000fe200078e000e */
[----:B------:R-:W3:Y:S04]  /*18ab0*/  LDL.LU.64 R12, [R1+0x2c0] ;  /* 0x0002c000010c7983 */ /* 0x000ee80000300a00 */
[----:B0-----:R-:W3:Y:S04]  /*18ac0*/  LDL.LU.64 R14, [R1+0x2c8] ;  /* 0x0002c800010e7983 */ /* 0x001ee80000300a00 */
[----:B------:R-:W-:Y:S04]  /*18ad0*/  STL [R1+0x1a78], R6 ;  /* 0x001a780601007387 */ /* 0x000fe80000100800 */
[----:B------:R-:W-:Y:S01]  /*18ae0*/  STL [R1+0x1a30], R3 ;  /* 0x001a300301007387 */ /* 0x000fe20000100800 */
[C---:B--2---:R-:W-:Y:S11]  /*18af0*/  HMMA.16816.F32.BF16 R20, R16.reuse, R8, R20 ;  /* 0x000000081014723c */ /* 0x044ff60000041814 */
[----:B------:R-:W-:Y:S11]  /*18b00*/  @!UPT UIADD3 URZ, URZ, URZ, URZ ;  /* 0x0000003f3f3ff290 */ /* 0x000ff6000fffe03f */
[----:B------:R-:W-:Y:S01]  /*18b10*/  @!UPT UIADD3 URZ, URZ, URZ, URZ ;  /* 0x0000003f3f3ff290 */ /* 0x000fe2000fffe03f */
[----:B------:R-:W-:Y:S04]  /*18b20*/  STL.64 [R1+0xe0], R20 ;  /* 0x0000e01401007387 */ /* 0x000fe80000100a00 */
[----:B------:R0:W-:Y:S04]  /*18b30*/  STL.64 [R1+0xe8], R22 ;  /* 0x0000e81601007387 */ /* 0x0001e80000100a00 */
[----:B0-----:R-:W2:Y:S04]  /*18b40*/  LDL.LU.64 R22, [R1+0x1d00] ;  /* 0x001d000001167983 */ /* 0x001ea80000300a00 */
[----:B------:R-:W4:Y:S01]  /*18b50*/  LDL.LU.64 R20, [R1+0x1cf8] ;  /* 0x001cf80001147983 */ /* 0x000f220000300a00 */
[----:B---3--:R-:W-:Y:S03]  /*18b60*/  HMMA.16816.F32.BF16 R12, R16, R4, R12 ;  /* 0x00000004100c723c */ /* 0x008fe6000004180c */
[----:B------:R-:W3:Y:S04]  /*18b70*/  LDL R0, [R1+0xcbc] ;  /* 0x000cbc0001007983 */ /* 0x000ee80000100800 */
[----:B------:R-:W-:Y:S04]  /*18b80*/  STL.64 [R1+0x1c80], R10 ;  /* 0x001c800a01007387 */ /* 0x000fe80000100a00 */
[----:B------:R0:W-:Y:S02]  /*18b90*/  STL.64 [R1+0x1c78], R8 ;  /* 0x001c780801007387 */ /* 0x0001e40000100a00 */
[----:B0-----:R-:W-:-:S02]  /*18ba0*/  IMAD.MOV.U32 R8, RZ, RZ, R25 ;  /* 0x000000ffff087224 */ /* 0x001fc400078e0019 */
[----:B------:R-:W-:-:S05]  /*18bb0*/  IMAD.MOV.U32 R9, RZ, RZ, R24 ;  /* 0x000000ffff097224 */ /* 0x000fca00078e0018 */
[----:B------:R2:W-:Y:S02]  /*18bc0*/  STL.64 [R1+0x1c98], R8 ;  /* 0x001c980801007387 */ /* 0x0005e40000100a00 */
[----:B--2---:R-:W-:Y:S02]  /*18bd0*/  IMAD.MOV.U32 R8, RZ, RZ, R23 ;  /* 0x000000ffff087224 */ /* 0x004fe400078e0017 */
[----:B------:R-:W-:-:S05]  /*18be0*/  IMAD.MOV.U32 R9, RZ, RZ, R22 ;  /* 0x000000ffff097224 */ /* 0x000fca00078e0016 */
[----:B------:R4:W-:Y:S04]  /*18bf0*/  STL.64 [R1+0x1cc8], R8 ;  /* 0x001cc80801007387 */ /* 0x0009e80000100a00 */
[----:B---3--:R-:W0:Y:S01]  /*18c00*/  LDSM.16.MT88.4 R16, [R0+0x8080] ;  /* 0x008080000010783b */ /* 0x008e220000004200 */
[----:B----4-:R-:W-:Y:S02]  /*18c10*/  IMAD.MOV.U32 R8, RZ, RZ, R21 ;  /* 0x000000ffff087224 */ /* 0x010fe400078e0015 */
[----:B------:R-:W-:Y:S02]  /*18c20*/  IMAD.MOV.U32 R9, RZ, RZ, R20 ;  /* 0x000000ffff097224 */ /* 0x000fe400078e0014 */
[----:B------:R-:W-:Y:S04]  /*18c30*/  LDSM.16.MT88.4 R20, [R2+0x8000] ;  /* 0x008000000214783b */ /* 0x000fe80000004200 */
[----:B------:R1:W-:Y:S04]  /*18c40*/  STL.64 [R1+0x1ce0], R8 ;  /* 0x001ce00801007387 */ /* 0x0003e80000100a00 */
[----:B-1----:R-:W2:Y:S04]  /*18c50*/  LDL.64 R8, [R1+0xc0] ;  /* 0x0000c00001087983 */ /* 0x002ea80000100a00 */
[----:B------:R-:W-:Y:S04]  /*18c60*/  STL [R1+0x1c70], R7 ;  /* 0x001c700701007387 */ /* 0x000fe80000100800 */
[----:B------:R-:W-:Y:S04]  /*18c70*/  STL.64 [R1+0x1c68], R4 ;  /* 0x001c680401007387 */ /* 0x000fe80000100a00 */
[----:B------:R-:W-:Y:S04]  /*18c80*/  STL.64 [R1], R12 ;  /* 0x0000000c01007387 */ /* 0x000fe80000100a00 */
[----:B------:R-:W-:Y:S04]  /*18c90*/  STL.64 [R1+0x8], R14 ;  /* 0x0000080e01007387 */ /* 0x000fe80000100a00 */
[----:B------:R-:W3:Y:S04]  /*18ca0*/  LDL.LU.64 R24, [R1+0x5d0] ;  /* 0x0005d00001187983 */ /* 0x000ee80000300a00 */
[----:B------:R-:W4:Y:S04]  /*18cb0*/  LDL.LU.64 R26, [R1+0x5d8] ;  /* 0x0005d800011a7983 */ /* 0x000f280000300a00 */
[----:B------:R-:W2:Y:S04]  /*18cc0*/  LDSM.16.MT88.4 R12, [R0+0x8000] ;  /* 0x00800000000c783b */ /* 0x000ea80000004200 */
[----:B----4-:R-:W-:Y:S04]  /*18cd0*/  STL.64 [R1+0x1cd8], R26 ;  /* 0x001cd81a01007387 */ /* 0x010fe80000100a00 */
[----:B---3--:R1:W-:Y:S04]  /*18ce0*/  STL.64 [R1+0x1cd0], R24 ;  /* 0x001cd01801007387 */ /* 0x0083e80000100a00 */
[----:B-1----:R-:W3:Y:S04]  /*18cf0*/  LDL.LU.64 R24, [R1+0x5e0] ;  /* 0x0005e00001187983 */ /* 0x002ee80000300a00 */
[----:B------:R-:W4:Y:S04]  /*18d00*/  LDL.LU.64 R26, [R1+0x5e8] ;  /* 0x0005e800011a7983 */ /* 0x000f280000300a00 */
[----:B----4-:R-:W-:Y:S04]  /*18d10*/  STL.64 [R1+0x1cf0], R26 ;  /* 0x001cf01a01007387 */ /* 0x010fe80000100a00 */
[----:B---3--:R1:W-:Y:S04]  /*18d20*/  STL.64 [R1+0x1ce8], R24 ;  /* 0x001ce81801007387 */ /* 0x0083e80000100a00 */
[----:B-1----:R-:W2:Y:S04]  /*18d30*/  LDL.LU.64 R24, [R1+0x5f0] ;  /* 0x0005f00001187983 */ /* 0x002ea80000300a00 */
[----:B------:R-:W2:Y:S04]  /*18d40*/  LDL.LU.64 R26, [R1+0x5f8] ;  /* 0x0005f800011a7983 */ /* 0x000ea80000300a00 */
[----:B0-----:R-:W-:Y:S04]  /*18d50*/  STL.64 [R1+0x1c90], R18 ;  /* 0x001c901201007387 */ /* 0x001fe80000100a00 */
[----:B------:R0:W-:Y:S04]  /*18d60*/  STL.64 [R1+0x1c88], R16 ;  /* 0x001c881001007387 */ /* 0x0001e80000100a00 */
[----:B0-----:R-:W3:Y:S04]  /*18d70*/  LDL.LU.64 R16, [R1+0x4a0] ;  /* 0x0004a00001107983 */ /* 0x001ee80000300a00 */
[----:B------:R-:W4:Y:S04]  /*18d80*/  LDL.LU.64 R18, [R1+0x4a8] ;  /* 0x0004a80001127983 */ /* 0x000f280000300a00 */
[----:B----4-:R-:W-:Y:S04]  /*18d90*/  STL.64 [R1+0x1ca8], R18 ;  /* 0x001ca81201007387 */ /* 0x010fe80000100a00 */
[----:B---3--:R0:W-:Y:S04]  /*18da0*/  STL.64 [R1+0x1ca0], R16 ;  /* 0x001ca01001007387 */ /* 0x0081e80000100a00 */
[----:B0-----:R-:W3:Y:S04]  /*18db0*/  LDL.LU.64 R16, [R1+0x4b0] ;  /* 0x0004b00001107983 */ /* 0x001ee80000300a00 */
[----:B------:R-:W4:Y:S01]  /*18dc0*/  LDL.LU.64 R18, [R1+0x4b8] ;  /* 0x0004b80001127983 */ /* 0x000f220000300a00 */
[----:B--2---:R-:W-:Y:S01]  /*18dd0*/  HMMA.16816.F32.BF16 R24, R12, R8, R24 ;  /* 0x000000080c18723c */ /* 0x004fe20000041818 */
[----:B------:R-:W-:-:S02]  /*18de0*/  IMAD.MOV.U32 R3, RZ, RZ, R8 ;  /* 0x000000ffff037224 */ /* 0x000fc400078e0008 */
[----:B------:R-:W-:Y:S01]  /*18df0*/  IMAD.MOV.U32 R0, RZ, RZ, R9 ;  /* 0x000000ffff007224 */ /* 0x000fe200078e0009 */
[----:B----4-:R-:W-:Y:S04]  /*18e00*/  STL.64 [R1+0x1cb8], R18 ;  /* 0x001cb81201007387 */ /* 0x010fe80000100a00 */
[----:B---3--:R0:W-:Y:S04]  /*18e10*/  STL.64 [R1+0x1cb0], R16 ;  /* 0x001cb01001007387 */ /* 0x0081e80000100a00 */
[----:B0-----:R-:W2:Y:S04]  /*18e20*/  LDL.LU.64 R16, [R1+0x5c0] ;  /* 0x0005c00001107983 */ /* 0x001ea80000300a00 */
[----:B------:R-:W2:Y:S04]  /*18e30*/  LDL.LU.64 R18, [R1+0x5c8] ;  /* 0x0005c80001127983 */ /* 0x000ea80000300a00 */
[----:B------:R-:W3:Y:S04]  /*18e40*/  LDL.LU.64 R4, [R1+0x490] ;  /* 0x0004900001047983 */ /* 0x000ee80000300a00 */
[----:B------:R-:W3:Y:S04]  /*18e50*/  LDL.LU.64 R6, [R1+0x498] ;  /* 0x0004980001067983 */ /* 0x000ee80000300a00 */
[----:B------:R-:W-:Y:S04]  /*18e60*/  STL.64 [R1+0x1be8], R22 ;  /* 0x001be81601007387 */ /* 0x000fe80000100a00 */
[----:B------:R0:W-:Y:S04]  /*18e70*/  STL.64 [R1+0x1be0], R20 ;  /* 0x001be01401007387 */ /* 0x0001e80000100a00 */
[----:B0-----:R-:W4:Y:S04]  /*18e80*/  LDL.64 R20, [R1+0xa0] ;  /* 0x0000a00001147983 */ /* 0x001f280000100a00 */
[----:B------:R-:W-:Y:S04]  /*18e90*/  STL.64 [R1+0x80], R24 ;  /* 0x0000801801007387 */ /* 0x000fe80000100a00 */
[----:B------:R0:W-:Y:S04]  /*18ea0*/  STL.64 [R1+0x88], R26 ;  /* 0x0000881a01007387 */ /* 0x0001e80000100a00 */
[----:B0-----:R-:W2:Y:S04]  /*18eb0*/  LDL.LU.64 R26, [R1+0x1cf0] ;  /* 0x001cf000011a7983 */ /* 0x001ea80000300a00 */
[----:B------:R-:W2:Y:S04]  /*18ec0*/  LDL.LU.64 R24, [R1+0x1ce8] ;  /* 0x001ce80001187983 */ /* 0x000ea80000300a00 */
[----:B------:R-:W2:Y:S02]  /*18ed0*/  LDL.LU.64 R8, [R1+0x1ce0] ;  /* 0x001ce00001087983 */ /* 0x000ea40000300a00 */
[C---:B--2---:R-:W-:Y:S02]  /*18ee0*/  HMMA.16816.F32.BF16 R8, R12.reuse, R8, R24 ;  /* 0x000000080c08723c */ /* 0x044fe40000041818 */
[----:B------:R-:W4:Y:S04]  /*18ef0*/  LDL.LU.64 R26, [R1+0x1cd8] ;  /* 0x001cd800011a7983 */ /* 0x000f280000300a00 */
[----:B------:R-:W4:Y:S11]  /*18f00*/  LDL.LU.64 R24, [R1+0x1cd0] ;  /* 0x001cd00001187983 */ /* 0x000f360000300a00 */
[----:B------:R-:W-:Y:S06]  /*18f10*/  @!UPT UIADD3 URZ, URZ, URZ, URZ ;  /* 0x0000003f3f3ff290 */ /* 0x000fec000fffe03f */
[----:B------:R0:W-:Y:S04]  /*18f20*/  STL.64 [R1+0x70], R8 ;  /* 0x0000700801007387 */ /* 0x0001e80000100a00 */
[----:B------:R-:W-:Y:S04]  /*18f30*/  STL.64 [R1+0x78], R10 ;  /* 0x0000780a01007387 */ /* 0x000fe80000100a00 */
[----:B0-----:R-:W2:Y:S01]  /*18f40*/  LDL.LU.64 R8, [R1+0x1cc8] ;  /* 0x001cc80001087983 */ /* 0x001ea20000300a00 */
[----:B----4-:R-:W-:Y:S11]  /*18f50*/  HMMA.16816.F32.BF16 R24, R12, R20, R24 ;  /* 0x000000140c18723c */ /* 0x010ff60000041818 */
[----:B------:R-:W-:Y:S11]  /*18f60*/  @!UPT UIADD3 URZ, URZ, URZ, URZ ;  /* 0x0000003f3f3ff290 */ /* 0x000ff6000fffe03f */
[----:B------:R-:W-:Y:S01]  /*18f70*/  @!UPT UIADD3 URZ, URZ, URZ, URZ ;  /* 0x0000003f3f3ff290 */ /* 0x000fe2000fffe03f */
[----:B------:R0:W-:Y:S04]  /*18f80*/  STL.64 [R1+0x60], R24 ;  /* 0x0000601801007387 */ /* 0x0001e80000100a00 */
[----:B------:R-:W-:Y:S04]  /*18f90*/  STL.64 [R1+0x68], R26 ;  /* 0x0000681a01007387 */ /* 0x000fe80000100a00 */
[----:B0-----:R-:W4:Y:S01]  /*18fa0*/  LDL.LU.64 R24, [R1+0x1cc0] ;  /* 0x001cc00001187983 */ /* 0x001f220000300a00 */
[----:B------:R-:W-:Y:S02]  /*18fb0*/  IMAD.MOV.U32 R11, RZ, RZ, R20 ;  /* 0x000000ffff0b7224 */ /* 0x000fe400078e0014 */
[----:B------:R-:W-:-:S02]  /*18fc0*/  IMAD.MOV.U32 R10, RZ, RZ, R21 ;  /* 0x000000ffff0a7224 */ /* 0x000fc400078e0015 */
[----:B------:R-:W2:Y:S04]  /*18fd0*/  LDL.LU.64 R20, [R1+0x330] ;  /* 0x0003300001147983 */ /* 0x000ea80000300a00 */
[----:B------:R-:W2:Y:S01]  /*18fe0*/  LDL.LU.64 R22, [R1+0x338] ;  /* 0x0003380001167983 */ /* 0x000ea20000300a00 */
[----:B----4-:R-:W-:Y:S11]  /*18ff0*/  HMMA.16816.F32.BF16 R16, R12, R24, R16 ;  /* 0x000000180c10723c */ /* 0x010ff60000041810 */
[----:B------:R-:W-:Y:S11]  /*19000*/  @!UPT UIADD3 URZ, URZ, URZ, URZ ;  /* 0x0000003f3f3ff290 */ /* 0x000ff6000fffe03f */
[----:B------:R-:W-:Y:S01]  /*19010*/  @!UPT UIADD3 URZ, URZ, URZ, URZ ;  /* 0x0000003f3f3ff290 */ /* 0x000fe2000fffe03f */
[----:B------:R-:W-:Y:S04]  /*19020*/  STL.64 [R1+0x50], R16 ;  /* 0x0000501001007387 */ /* 0x000fe80000100a00 */
[----:B------:R0:W-:Y:S04]  /*19030*/  STL.64 [R1+0x58], R18 ;  /* 0x0000581201007387 */ /* 0x0001e80000100a00 */
[----:B0-----:R-:W2:Y:S04]  /*19040*/  LDL.LU.64 R18, [R1+0x1cb8] ;  /* 0x001cb80001127983 */ /* 0x001ea80000300a00 */
[----:B------:R-:W2:Y:S04]  /*19050*/  LDL.LU.64 R16, [R1+0x1cb0] ;  /* 0x001cb00001107983 */ /* 0x000ea80000300a00 */
[----:B------:R0:W-:Y:S02]  /*19060*/  STL.64 [R1+0x1c38], R24 ;  /* 0x001c381801007387 */ /* 0x0001e40000100a00 */
[----:B0-----:R-:W-:-:S02]  /*19070*/  IMAD.MOV.U32 R24, RZ, RZ, R11 ;  /* 0x000000ffff187224 */ /* 0x001fc400078e000b */
[----:B------:R-:W-:-:S05]  /*19080*/  IMAD.MOV.U32 R25, RZ, RZ, R10 ;  /* 0x000000ffff197224 */ /* 0x000fca00078e000a */
[----:B------:R-:W-:Y:S01]  /*19090*/  STL.64 [R1+0x1c50], R24 ;  /* 0x001c501801007387 */ /* 0x000fe20000100a00 */
[C---:B--2---:R-:W-:Y:S03]  /*190a0*/  HMMA.16816.F32.BF16 R8, R12.reuse, R8, R16 ;  /* 0x000000080c08723c */ /* 0x044fe60000041810 */
[----:B------:R-:W2:Y:S01]  /*190b0*/  LDL.LU.64 R18, [R1+0x1ca8] ;  /* 0x001ca80001127983 */ /* 0x000ea20000300a00 */
[----:B------:R-:W2:Y:S11]  /*190c0*/  LDL.LU.64 R16, [R1+0x1ca0] ;  /* 0x001ca00001107983 */ /* 0x000eb60000300a00 */
[----:B------:R-:W-:Y:S08]  /*190d0*/  @!UPT UIADD3 URZ, URZ, URZ, URZ ;  /* 0x0000003f3f3ff290 */ /* 0x000ff0000fffe03f */
[----:B------:R0:W-:Y:S01]  /*190e0*/  STL.64 [R1+0x40], R8 ;  /* 0x0000400801007387 */ /* 0x0001e20000100a00 */
[----:B------:R2:W-:Y:S03]  /*190f0*/  STL.64 [R1+0x48], R10 ;  /* 0x0000480a01007387 */ /* 0x0005e60000100a00 */
[----:B0-----:R-:W2:Y:S02]  /*19100*/  LDL.LU.64 R8, [R1+0x1c98] ;  /* 0x001c980001087983 */ /* 0x001ea40000300a00 */
[C---:B--2---:R-:W-:Y:S02]  /*19110*/  HMMA.16816.F32.BF16 R8, R12.reuse, R8, R16 ;  /* 0x000000080c08723c */ /* 0x044fe40000041810 */
[----:B------:R-:W2:Y:S01]  /*19120*/  LDL.LU.64 R18, [R1+0x1c90] ;  /* 0x001c900001127983 */ /* 0x000ea20000300a00 */
[----:B------:R-:W2:Y:S11]  /*19130*/  LDL.LU.64 R16, [R1+0x1c88] ;  /* 0x001c880001107983 */ /* 0x000eb60000300a00 */
[----:B------:R-:W-:Y:S09]  /*19140*/  @!UPT UIADD3 URZ, URZ, URZ, URZ ;  /* 0x0000003f3f3ff290 */ /* 0x000ff2000fffe03f */
[----:B------:R-:W-:Y:S01]  /*19150*/  STL.64 [R1+0x10], R8 ;  /* 0x0000100801007387 */ /* 0x000fe20000100a00 */
[----:B------:R0:W-:Y:S03]  /*19160*/  STL.64 [R1+0x18], R10 ;  /* 0x0000180a01007387 */ /* 0x0001e60000100a00 */
[----:B0-----:R-:W4:Y:S01]  /*19170*/  LDL.LU.64 R10, [R1+0x1c80] ;  /* 0x001c8000010a7983 */ /* 0x001f220000300a00 */
[----:B------:R-:W3:Y:S02]  /*19180*/  LDL.LU.64 R8, [R1+0x1c78] ;  /* 0x001c780001087983 */ /* 0x000ee40000300a00 */
[C---:B---3--:R-:W-:Y:S11]  /*19190*/  HMMA.16816.F32.BF16 R4, R12.reuse, R8, R4 ;  /* 0x000000080c04723c */ /* 0x048ff60000041804 */
[----:B------:R-:W-:Y:S11]  /*191a0*/  @!UPT UIADD3 URZ, URZ, URZ, URZ ;  /* 0x0000003f3f3ff290 */ /* 0x000ff6000fffe03f */
[----:B------:R-:W-:Y:S01]  /*191b0*/  @!UPT UIADD3 URZ, URZ, URZ, URZ ;  /* 0x0000003f3f3ff290 */ /* 0x000fe2000fffe03f */
[----:B------:R-:W-:Y:S01]  /*191c0*/  STL.64 [R1+0x160], R4 ;  /* 0x0001600401007387 */ /* 0x000fe20000100a00 */
[----:B------:R0:W-:Y:S03]  /*191d0*/  STL.64 [R1+0x168], R6 ;  /* 0x0001680601007387 */ /* 0x0001e60000100a00 */
[----:B0-----:R-:W3:Y:S01]  /*191e0*/  LDL.LU R7, [R1+0x1c70] ;  /* 0x001c700001077983 */ /* 0x001ee20000300800 */
[----:B------:R-:W2:Y:S02]  /*191f0*/  LDL.LU.64 R4, [R1+0x1c68] ;  /* 0x001c680001047983 */ /* 0x000ea40000300a00 */
[----:B----4-:R-:W-:Y:S02]  /*19200*/  STL.64 [R1+0x1c00], R10 ;  /* 0x001c000a01007387 */ /* 0x010fe40000100a00 */
[----:B------:R0:W-:Y:S02]  /*19210*/  STL.64 [R1+0x1bf8], R8 ;  /* 0x001bf80801007387 */ /* 0x0001e40000100a00 */
[----:B0-----:R-:W4:Y:S04]  /*19220*/  LDL.64 R8, [R1+0x20] ;  /* 0x0000200001087983 */ /* 0x001f280000100a00 */
[----:B----4-:R0:W-:Y:S04]  /*19230*/  STL.64 [R1+0x1c18], R8 ;  /* 0x001c180801007387 */ /* 0x0101e80000100a00 */
[----:B0-----:R-:W4:Y:S04]  /*19240*/  LDL.64 R8, [R1+0x30] ;  /* 0x0000300001087983 */ /* 0x001f280000100a00 */
[----:B----4-:R2:W-:Y:S02]  /*19250*/  STL.64 [R1+0x1c30], R8 ;  /* 0x001c300801007387 */ /* 0x0105e40000100a00 */
[----:B--2---:R-:W-:Y:S02]  /*19260*/  HMMA.16816.F32.BF16 R8, R12, R4, R20 ;  /* 0x000000040c08723c */ /* 0x004fe40000041814 */
[----:B------:R-:W2:Y:S01]  /*19270*/  LDL.LU.64 R20, [R1+0x4e0] ;  /* 0x0004e00001147983 */ /* 0x000ea20000300a00 */
[----:B------:R-:W4:Y:S11]  /*19280*/  LDL.LU.64 R22, [R1+0x4e8] ;  /* 0x0004e80001167983 */ /* 0x000f360000300a00 */
[----:B------:R-:W-:Y:S09]  /*19290*/  @!UPT UIADD3 URZ, URZ, URZ, URZ ;  /* 0x0000003f3f3ff290 */ /* 0x000ff2000fffe03f */
[----:B------:R-:W-:Y:S01]  /*192a0*/  STL.64 [R1+0x150], R8 ;  /* 0x0001500801007387 */ /* 0x000fe20000100a00 */
[----:B------:R-:W-:Y:S03]  /*192b0*/  STL.64 [R1+0x158], R10 ;  /* 0x0001580a01007387 */ /* 0x000fe60000100a00 */
[----:B----4-:R-:W-:Y:S01]  /*192c0*/  STL.64 [R1+0x1c60], R22 ;  /* 0x001c601601007387 */ /* 0x010fe20000100a00 */
[----:B--2---:R0:W-:Y:S03]  /*192d0*/  STL.64 [R1+0x1c58], R20 ;  /* 0x001c581401007387 */ /* 0x0041e60000100a00 */
[----:B0-----:R-:W2:Y:S01]  /*192e0*/  LDL.LU.64 R20, [R1+0x4f0] ;  /* 0x0004f00001147983 */ /* 0x001ea20000300a00 */
[----:B------:R-:W2:Y:S02]  /*192f0*/  LDL.LU.64 R22, [R1+0x4f8] ;  /* 0x0004f80001167983 */ /* 0x000ea40000300a00 */
[----:B------:R-:W4:Y:S02]  /*19300*/  LDL.LU.64 R8, [R1+0x2e0] ;  /* 0x0002e00001087983 */ /* 0x000f240000300a00 */
[----:B------:R-:W2:Y:S02]  /*19310*/  LDL.LU.64 R10, [R1+0x2e8] ;  /* 0x0002e800010a7983 */ /* 0x000ea40000300a00 */
[----:B------:R-:W-:-:S02]  /*19320*/  IMAD.MOV.U32 R24, RZ, RZ, R3 ;  /* 0x000000ffff187224 */ /* 0x000fc400078e0003 */
[----:B------:R-:W-:Y:S01]  /*19330*/  IMAD.MOV.U32 R25, RZ, RZ, R0 ;  /* 0x000000ffff197224 */ /* 0x000fe200078e0000 */
[----:B--2---:R-:W-:Y:S01]  /*19340*/  STL.64 [R1+0x1c48], R10 ;  /* 0x001c480a01007387 */ /* 0x004fe20000100a00 */
[----:B----4-:R0:W-:Y:S03]  /*19350*/  STL.64 [R1+0x1c40], R8 ;  /* 0x001c400801007387 */ /* 0x0101e60000100a00 */
[----:B0-----:R-:W2:Y:S01]  /*19360*/  LDL.LU.64 R8, [R1+0x4d0] ;  /* 0x0004d00001087983 */ /* 0x001ea20000300a00 */
[----:B------:R-:W2:Y:S02]  /*19370*/  LDL.LU.64 R10, [R1+0x4d8] ;  /* 0x0004d800010a7983 */ /* 0x000ea40000300a00 */
[----:B---3--:R-:W-:Y:S02]  /*19380*/  STL [R1+0x1c10], R7 ;  /* 0x001c100701007387 */ /* 0x008fe40000100800 */
[----:B------:R0:W-:Y:S02]  /*19390*/  STL.64 [R1+0x1c08], R4 ;  /* 0x001c080401007387 */ /* 0x0001e40000100a00 */
[----:B0-----:R-:W3:Y:S01]  /*193a0*/  LDL.LU.64 R4, [R1+0x2b0] ;  /* 0x0002b00001047983 */ /* 0x001ee20000300a00 */
[----:B------:R-:W4:Y:S01]  /*193b0*/  LDL.LU.64 R6, [R1+0x2b8] ;  /* 0x0002b80001067983 */ /* 0x000f220000300a00 */
[C---:B------:R-:W-:Y:S02]  /*193c0*/  HMMA.16816.F32.BF16 R24, R16.reuse, R24, R20 ;  /* 0x000000181018723c */ /* 0x040fe40000041814 */
[----:B----4-:R-:W-:Y:S01]  /*193d0*/  STL.64 [R1+0x1c28], R6 ;  /* 0x001c280601007387 */ /* 0x010fe20000100a00 */
[----:B---3--:R0:W-:Y:S03]  /*193e0*/  STL.64 [R1+0x1c20], R4 ;  /* 0x001c200401007387 */ /* 0x0081e60000100a00 */
[----:B0-----:R-:W3:Y:S01]  /*193f0*/  LDL.LU.64 R4, [R1+0x2d0] ;  /* 0x0002d00001047983 */ /* 0x001ee20000300a00 */
[----:B------:R-:W3:Y:S02]  /*19400*/  LDL.LU.64 R6, [R1+0x2d8] ;  /* 0x0002d80001067983 */ /* 0x000ee40000300a00 */
[----:B------:R-:W4:Y:S02]  /*19410*/  LDL.64 R12, [R1+0xb0] ;  /* 0x0000b000010c7983 */ /* 0x000f240000100a00 */
[----:B------:R-:W4:Y:S01]  /*19420*/  LDL.LU.64 R22, [R1+0x1c60] ;  /* 0x001c600001167983 */ /* 0x000f220000300a00 */
[----:B------:R-:W4:Y:S11]  /*19430*/  LDL.LU.64 R20, [R1+0x1c58] ;  /* 0x001c580001147983 */ /* 0x000f360000300a00 */
[----:B------:R0:W-:Y:S02]  /*19440*/  STL.64 [R1+0x200], R24 ;  /* 0x0002001801007387 */ /* 0x0001e40000100a00 */
[----:B------:R2:W-:Y:S01]  /*19450*/  STL.64 [R1+0x208], R26 ;  /* 0x0002081a01007387 */ /* 0x0005e20000100a00 */
[----:B0-----:R-:W2:Y:S01]  /*19460*/  LDL.LU.64 R24, [R1+0x1c50] ;  /* 0x001c500001187983 */ /* 0x001ea20000300a00 */
[C---:B----4-:R-:W-:Y:S08]  /*19470*/  HMMA.16816.F32.BF16 R20, R16.reuse, R12, R20 ;  /* 0x0000000c1014723c */ /* 0x050ff00000041814 */
[C---:B--2---:R-:W-:Y:S01]  /*19480*/  HMMA.16816.F32.BF16 R24, R16.reuse, R24, R8 ;  /* 0x000000181018723c */ /* 0x044fe20000041808 */
[----:B------:R0:W-:Y:S04]  /*19490*/  STL.64 [R1+0x1bf0], R12 ;  /* 0x001bf00c01007387 */ /* 0x0001e80000100a00 */
[----:B0-----:R-:W2:Y:S10]  /*194a0*/  LDL.LU.64 R12, [R1+0x2a0] ;  /* 0x0002a000010c7983 */ /* 0x001eb40000300a00 */
[----:B------:R0:W-:Y:S02]  /*194b0*/  STL.64 [R1+0x230], R20 ;  /* 0x0002301401007387 */ /* 0x0001e40000100a00 */
[----:B------:R1:W-:Y:S02]  /*194c0*/  STL.64 [R1+0x238], R22 ;  /* 0x0002381601007387 */ /* 0x0003e40000100a00 */
[----:B------:R-:W2:Y:S01]  /*194d0*/  LDL.LU.64 R14, [R1+0x2a8] ;  /* 0x0002a800010e7983 */ /* 0x000ea20000300a00 */
[----:B0-----:R-:W4:Y:S01]  /*194e0*/  LDL.LU.64 R20, [R1+0x290] ;  /* 0x0002900001147983 */ /* 0x001f220000300a00 */
[----:B-1----:R-:W4:Y:S02]  /*194f0*/  LDL.LU.64 R22, [R1+0x298] ;  /* 0x0002980001167983 */ /* 0x002f240000300a00 */
[----:B------:R-:W2:Y:S02]  /*19500*/  LDL.LU.64 R10, [R1+0x1c48] ;  /* 0x001c4800010a7983 */ /* 0x000ea40000300a00 */
[----:B------:R-:W2:Y:S01]  /*19510*/  LDL.LU.64 R8, [R1+0x1c40] ;  /* 0x001c400001087983 */ /* 0x000ea20000300a00 */
[----:B------:R0:W-:Y:S01]  /*19520*/  STL.64 [R1+0x250], R24 ;  /* 0x0002501801007387 */ /* 0x0001e20000100a00 */
[----:B------:R-:W-:Y:S03]  /*19530*/  STL.64 [R1+0x258], R26 ;  /* 0x0002581a01007387 */ /* 0x000fe60000100a00 */
[----:B0-----:R-:W2:Y:S02]  /*19540*/  LDL.LU.64 R24, [R1+0x1c38] ;  /* 0x001c380001187983 */ /* 0x001ea40000300a00 */
[C---:B--2---:R-:W-:Y:S11]  /*19550*/  HMMA.16816.F32.BF16 R8, R16.reuse, R24, R8 ;  /* 0x000000181008723c */ /* 0x044ff60000041808 */
[----:B------:R-:W-:Y:S11]  /*19560*/  @!UPT UIADD3 URZ, URZ, URZ, URZ ;  /* 0x0000003f3f3ff290 */ /* 0x000ff6000fffe03f */
[----:B------:R-:W-:Y:S01]  /*19570*/  @!UPT UIADD3 URZ, URZ, URZ, URZ ;  /* 0x0000003f3f3ff290 */ /* 0x000fe2000fffe03f */
[----:B------:R0:W-:Y:S01]  /*19580*/  STL.64 [R1+0x260], R8 ;  /* 0x0002600801007387 */ /* 0x0001e20000100a00 */
[----:B------:R-:W-:Y:S03]  /*19590*/  STL.64 [R1+0x268], R10 ;  /* 0x0002680a01007387 */ /* 0x000fe60000100a00 */
[----:B0-----:R-:W3:Y:S02]  /*195a0*/  LDL.LU.64 R8, [R1+0x1c30] ;  /* 0x001c300001087983 */ /* 0x001ee40000300a00 */
[C---:B---3--:R-:W-:Y:S01]  /*195b0*/  HMMA.16816.F32.BF16 R4, R16.reuse, R8, R4 ;  /* 0x000000081004723c */ /* 0x048fe20000041804 */
[----:B------:R-:W-:Y:S02]  /*195c0*/  IMAD.MOV.U32 R3, RZ, RZ, R8 ;  /* 0x000000ffff037224 */ /* 0x000fe400078e0008 */
[----:B------:R-:W-:Y:S11]  /*195d0*/  IMAD.MOV.U32 R0, RZ, RZ, R9 ;  /* 0x000000ffff007224 */ /* 0x000ff600078e0009 */
[----:B------:R-:W-:Y:S09]  /*195e0*/  @!UPT UIADD3 URZ, URZ, URZ, URZ ;  /* 0x0000003f3f3ff290 */ /* 0x000ff2000fffe03f */
[----:B------:R-:W-:Y:S01]  /*195f0*/  STL.64 [R1+0x270], R4 ;  /* 0x0002700401007387 */ /* 0x000fe20000100a00 */
[----:B------:R0:W-:Y:S03]  /*19600*/  STL.64 [R1+0x278], R6 ;  /* 0x0002780601007387 */ /* 0x0001e60000100a00 */
[----:B0-----:R-:W2:Y:S01]  /*19610*/  LDL.LU.64 R6, [R1+0x1c28] ;  /* 0x001c280001067983 */ /* 0x001ea20000300a00 */
[----:B------:R-:W2:Y:S02]  /*19620*/  LDL.LU.64 R4, [R1+0x1c20] ;  /* 0x001c200001047983 */ /* 0x000ea40000300a00 */
[----:B------:R-:W2:Y:S02]  /*19630*/  LDL.LU.64 R8, [R1+0x1c18] ;  /* 0x001c180001087983 */ /* 0x000ea40000300a00 */
[C---:B--2---:R-:W-:Y:S01]  /*19640*/  HMMA.16816.F32.BF16 R4, R16.reuse, R8, R4 ;  /* 0x000000081004723c */ /* 0x044fe20000041804 */
[----:B------:R-:W-:Y:S11]  /*19650*/  IMAD.MOV.U32 R26, RZ, RZ, R8 ;  /* 0x000000ffff1a7224 */ /* 0x000ff600078e0008 */
[----:B------:R-:W-:Y:S11]  /*19660*/  @!UPT UIADD3 URZ, URZ, URZ, URZ ;  /* 0x0000003f3f3ff290 */ /* 0x000ff6000fffe03f */
[----:B------:R-:W-:Y:S01]  /*19670*/  STL.64 [R1+0x280], R4 ;  /* 0x0002800401007387 */ /* 0x000fe20000100a00 */
[----:B------:R0:W-:Y:S03]  /*19680*/  STL.64 [R1+0x288], R6 ;  /* 0x0002880601007387 */ /* 0x0001e60000100a00 */
[----:B0-----:R-:W2:Y:S01]  /*19690*/  LDL.LU R7, [R1+0x1c10] ;  /* 0x001c100001077983 */ /* 0x001ea20000300800 */
[----:B------:R-:W4:Y:S02]  /*196a0*/  LDL.LU.64 R4, [R1+0x1c08] ;  /* 0x001c080001047983 */ /* 0x000f240000300a00 */
[----:B------:R-:W-:Y:S02]  /*196b0*/  IMAD.MOV.U32 R6, RZ, RZ, R9 ;  /* 0x000000ffff067224 */ /* 0x000fe400078e0009 */
[----:B------:R-:W3:Y:S01]  /*196c0*/  LDL.LU.64 R10, [R1+0x1c00] ;  /* 0x001c0000010a7983 */ /* 0x000ee20000300a00 */
[----:B------:R-:W2:Y:S01]  /*196d0*/  LDL.LU.64 R8, [R1+0x1bf8] ;  /* 0x001bf80001087983 */ /* 0x000ea20000300a00 */
[----:B------:R-:W-:Y:S02]  /*196e0*/  STL [R1+0x1bd8], R26 ;  /* 0x001bd81a01007387 */ /* 0x000fe40000100800 */
[----:B------:R0:W-:Y:S02]  /*196f0*/  STL.64 [R1+0x1bd0], R24 ;  /* 0x001bd01801007387 */ /* 0x0001e40000100a00 */
[----:B0-----:R-:W3:Y:S01]  /*19700*/  LDL.64 R24, [R1+0xc0] ;  /* 0x0000c00001187983 */ /* 0x001ee20000100a00 */
[C---:B--2---:R-:W-:Y:S08]  /*19710*/  HMMA.16816.F32.BF16 R12, R16.reuse, R8, R12 ;  /* 0x00000008100c723c */ /* 0x044ff0000004180c */
[----:B----4-:R-:W-:Y:S11]  /*19720*/  HMMA.16816.F32.BF16 R16, R16, R4, R20 ;  /* 0x000000041010723c */ /* 0x010ff60000041814 */
[----:B------:R-:W-:Y:S04]  /*19730*/  @!UPT UIADD3 URZ, URZ, URZ, URZ ;  /* 0x0000003f3f3ff290 */ /* 0x000fe8000fffe03f */
[----:B------:R0:W-:Y:S01]  /*19740*/  STL.64 [R1+0x2a0], R12 ;  /* 0x0002a00c01007387 */ /* 0x0001e20000100a00 */
[----:B------:R-:W-:Y:S03]  /*19750*/  STL.64 [R1+0x2a8], R14 ;  /* 0x0002a80e01007387 */ /* 0x000fe60000100a00 */
[----:B0-----:R-:W2:Y:S01]  /*19760*/  LDL.LU.64 R12, [R1+0x1bf0] ;  /* 0x001bf000010c7983 */ /* 0x001ea20000300a00 */
[----:B---3--:R-:W-:Y:S02]  /*19770*/  STL.64 [R1+0x1b78], R10 ;  /* 0x001b780a01007387 */ /* 0x008fe40000100a00 */
[----:B------:R0:W-:Y:S02]  /*19780*/  STL.64 [R1+0x1b70], R8 ;  /* 0x001b700801007387 */ /* 0x0001e40000100a00 */
[----:B0-----:R-:W3:Y:S01]  /*19790*/  LDL.LU.64 R8, [R1+0x5b0] ;  /* 0x0005b00001087983 */ /* 0x001ee20000300a00 */
[----:B------:R-:W3:Y:S02]  /*197a0*/  LDL.LU.64 R10, [R1+0x5b8] ;  /* 0x0005b800010a7983 */ /* 0x000ee40000300a00 */
[----:B------:R-:W3:Y:S02]  /*197b0*/  LDL.LU.64 R22, [R1+0x1be8] ;  /* 0x001be80001167983 */ /* 0x000ee40000300a00 */
[----:B------:R-:W3:Y:S01]  /*197c0*/  LDL.LU.64 R20, [R1+0x1be0] ;  /* 0x001be00001147983 */ /* 0x000ee20000300a00 */
[----:B------:R-:W-:Y:S01]  /*197d0*/  STL [R1+0x1b88], R7 ;  /* 0x001b880701007387 */ /* 0x000fe20000100800 */
[----:B------:R0:W-:Y:S02]  /*197e0*/  STL.64 [R1+0x1b80], R4 ;  /* 0x001b800401007387 */ /* 0x0001e40000100a00 */
[----:B------:R-:W-:Y:S02]  /*197f0*/  STL.64 [R1+0x290], R16 ;  /* 0x0002901001007387 */ /* 0x000fe40000100a00 */
[----:B------:R-:W-:Y:S02]  /*19800*/  STL.64 [R1+0x298], R18 ;  /* 0x0002981201007387 */ /* 0x000fe40000100a00 */
[----:B0-----:R-:W-:-:S02]  /*19810*/  IMAD.MOV.U32 R4, RZ, RZ, R3 ;  /* 0x000000ffff047224 */ /* 0x001fc400078e0003 */
[----:B------:R-:W-:Y:S02]  /*19820*/  IMAD.MOV.U32 R5, RZ, RZ, R0 ;  /* 0x000000ffff057224 */ /* 0x000fe400078e0000 */
[----:B------:R-:W-:Y:S02]  /*19830*/  IMAD.MOV.U32 R3, RZ, RZ, R24 ;  /* 0x000000ffff037224 */ /* 0x000fe400078e0018 */
[----:B------:R-:W-:Y:S01]  /*19840*/  IMAD.MOV.U32 R0, RZ, RZ, R25 ;  /* 0x000000ffff007224 */ /* 0x000fe200078e0019 */
[C---:B---3--:R-:W-:Y:S11]  /*19850*/  HMMA.16816.F32.BF16 R8, R20.reuse, R24, R8 ;  /* 0x000000181408723c */ /* 0x048ff60000041808 */
[----:B------:R-:W-:Y:S11]  /*19860*/  @!UPT UIADD3 URZ, URZ, URZ, URZ ;  /* 0x0000003f3f3ff290 */ /* 0x000ff6000fffe03f */
[----:B------:R-:W-:Y:S01]  /*19870*/  @!UPT UIADD3 URZ, URZ, URZ, URZ ;  /* 0x0000003f3f3ff290 */ /* 0x000fe2000fffe03f */
[----:B------:R0:W-:Y:S01]  /*19880*/  STL.64 [R1+0x2b0], R8 ;  /* 0x0002b00801007387 */ /* 0x0001e20000100a00 */
[----:B------:R1:W-:Y:S02]  /*19890*/  STL.64 [R1+0x2b8], R10 ;  /* 0x0002b80a01007387 */ /* 0x0003e40000100a00 */
[----:B------:R-:W2:Y:S02]  /*198a0*/  LDL.LU.64 R24, [R1+0x5a0] ;  /* 0x0005a00001187983 */ /* 0x000ea40000300a00 */
[----:B------:R-:W2:Y:S01]  /*198b0*/  LDL.LU.64 R26, [R1+0x5a8] ;  /* 0x0005a800011a7983 */ /* 0x000ea20000300a00 */
[----:B0-----:R-:W3:Y:S01]  /*198c0*/  LDL.LU.64 R8, [R1+0x300] ;  /* 0x0003000001087983 */ /* 0x001ee20000300a00 */
[----:B-1----:R-:W4:Y:S03]  /*198d0*/  LDL.LU.64 R10, [R1+0x308] ;  /* 0x00030800010a7983 */ /* 0x002f260000300a00 */
[----:B----4-:R-:W-:Y:S01]  /*198e0*/  STL.64 [R1+0x1b98], R10 ;  /* 0x001b980a01007387 */ /* 0x010fe20000100a00 */
[----:B---3--:R0:W-:Y:S03]  /*198f0*/  STL.64 [R1+0x1b90], R8 ;  /* 0x001b900801007387 */ /* 0x0081e60000100a00 */
[----:B0-----:R-:W3:Y:S01]  /*19900*/  LDL.LU.64 R8, [R1+0x2f0] ;  /* 0x0002f00001087983 */ /* 0x001ee20000300a00 */
[----:B------:R-:W4:Y:S03]  /*19910*/  LDL.LU.64 R10, [R1+0x2f8] ;  /* 0x0002f800010a7983 */ /* 0x000f260000300a00 */
[----:B----4-:R-:W-:Y:S01]  /*19920*/  STL.64 [R1+0x1ba8], R10 ;  /* 0x001ba80a01007387 */ /* 0x010fe20000100a00 */
[----:B---3--:R0:W-:Y:S03]  /*19930*/  STL.64 [R1+0x1ba0], R8 ;  /* 0x001ba00801007387 */ /* 0x0081e60000100a00 */
[----:B0-----:R-:W3:Y:S01]  /*19940*/  LDL.LU.64 R8, [R1+0x580] ;  /* 0x0005800001087983 */ /* 0x001ee20000300a00 */
[----:B------:R-:W4:Y:S03]  /*19950*/  LDL.LU.64 R10, [R1+0x588] ;  /* 0x00058800010a7983 */ /* 0x000f260000300a00 */
[----:B----4-:R-:W-:Y:S01]  /*19960*/  STL.64 [R1+0x1bb8], R10 ;  /* 0x001bb80a01007387 */ /* 0x010fe20000100a00 */
[----:B---3--:R0:W-:Y:S03]  /*19970*/  STL.64 [R1+0x1bb0], R8 ;  /* 0x001bb00801007387 */ /* 0x0081e60000100a00 */
[----:B0-----:R-:W3:Y:S01]  /*19980*/  LDL.64 R8, [R1+0xa0] ;  /* 0x0000a00001087983 */ /* 0x001ee20000100a00 */
[----:B------:R-:W4:Y:S02]  /*19990*/  LDL.LU.64 R16, [R1+0x320] ;  /* 0x0003200001107983 */ /* 0x000f240000300a00 */
[----:B------:R-:W3:Y:S01]  /*199a0*/  LDL.LU.64 R18, [R1+0x328] ;  /* 0x0003280001127983 */ /* 0x000ee20000300a00 */
[----:B--2---:R-:W-:Y:S01]  /*199b0*/  HMMA.16816.F32.BF16 R24, R20, R12, R24 ;  /* 0x0000000c1418723c */ /* 0x004fe20000041818 */
[----:B---3--:R-:W-:Y:S01]  /*199c0*/  STL.64 [R1+0x1bc8], R18 ;  /* 0x001bc81201007387 */ /* 0x008fe20000100a00 */
[----:B----4-:R0:W-:Y:S03]  /*199d0*/  STL.64 [R1+0x1bc0], R16 ;  /* 0x001bc01001007387 */ /* 0x0101e60000100a00 */
[----:B0-----:R-:W2:Y:S01]  /*199e0*/  LDL.LU.64 R16, [R1+0x590] ;  /* 0x0005900001107983 */ /* 0x001ea20000300a00 */
[----:B------:R-:W2:Y:S11]  /*199f0*/  LDL.LU.64 R18, [R1+0x598] ;  /* 0x0005980001127983 */ /* 0x000eb60000300a00 */
[----:B------:R-:W-:Y:S06]  /*19a00*/  @!UPT UIADD3 URZ, URZ, URZ, URZ ;  /* 0x0000003f3f3ff290 */ /* 0x000fec000fffe03f */
[----:B------:R-:W-:Y:S02]  /*19a10*/  STL.64 [R1+0x2c0], R24 ;  /* 0x0002c01801007387 */ /* 0x000fe40000100a00 */
[----:B------:R0:W-:Y:S02]  /*19a20*/  STL.64 [R1+0x2c8], R26 ;  /* 0x0002c81a01007387 */ /* 0x0001e40000100a00 */
[----:B------:R-:W-:Y:S02]  /*19a30*/  IMAD.MOV.U32 R7, RZ, RZ, R13 ;  /* 0x000000ffff077224 */ /* 0x000fe400078e000d */
[----:B------:R-:W-:Y:S02]  /*19a40*/  IMAD.MOV.U32 R29, RZ, RZ, R8 ;  /* 0x000000ffff1d7224 */ /* 0x000fe400078e0008 */
[----:B------:R-:W-:Y:S01]  /*19a50*/  IMAD.MOV.U32 R28, RZ, RZ, R9 ;  /* 0x000000ffff1c7224 */ /* 0x000fe200078e0009 */
[----:B0-----:R-:W3:Y:S01]  /*19a60*/  LDL.LU R26, [R1+0x1bd8] ;  /* 0x001bd800011a7983 */ /* 0x001ee20000300800 */
[----:B------:R-:W4:Y:S02]  /*19a70*/  LDL.LU.64 R24, [R1+0x1bd0] ;  /* 0x001bd00001187983 */ /* 0x000f240000300a00 */
[----:B------:R-:W-:-:S02]  /*19a80*/  IMAD.MOV.U32 R27, RZ, RZ, R12 ;  /* 0x000000ffff1b7224 */ /* 0x000fc400078e000c */
[----:B------:R-:W3:Y:S01]  /*19a90*/  LDL.LU.64 R12, [R1+0x310] ;  /* 0x00031000010c7983 */ /* 0x000ee20000300a00 */
[----:B------:R-:W3:Y:S01]  /*19aa0*/  LDL.LU.64 R14, [R1+0x318] ;  /* 0x00031800010e7983 */ /* 0x000ee20000300a00 */
[C---:B--2---:R-:W-:Y:S11]  /*19ab0*/  HMMA.16816.F32.BF16 R16, R20.reuse, R8, R16 ;  /* 0x000000081410723c */ /* 0x044ff60000041810 */
[----:B------:R-:W-:Y:S11]  /*19ac0*/  @!UPT UIADD3 URZ, URZ, URZ, URZ ;  /* 0x0000003f3f3ff290 */ /* 0x000ff6000fffe03f */
[----:B------:R-:W-:Y:S01]  /*19ad0*/  @!UPT UIADD3 URZ, URZ, URZ, URZ ;  /* 0x0000003f3f3ff290 */ /* 0x000fe2000fffe03f */
[----:B------:R-:W-:Y:S01]  /*19ae0*/  STL.64 [R1+0x2d0], R16 ;  /* 0x0002d01001007387 */ /* 0x000fe20000100a00 */
[----:B------:R0:W-:Y:S03]  /*19af0*/  STL.64 [R1+0x2d8], R18 ;  /* 0x0002d81201007387 */ /* 0x0001e60000100a00 */
[----:B0-----:R-:W2:Y:S01]  /*19b00*/  LDL.LU.64 R18, [R1+0x1bc8] ;  /* 0x001bc80001127983 */ /* 0x001ea20000300a00 */
[----:B------:R-:W2:Y:S02]  /*19b10*/  LDL.LU.64 R16, [R1+0x1bc0] ;  /* 0x001bc00001107983 */ /* 0x000ea40000300a00 */
[----:B------:R-:W4:Y:S02]  /*19b20*/  LDL.LU.64 R10, [R1+0x1bb8] ;  /* 0x001bb800010a7983 */ /* 0x000f240000300a00 */
[----:B------:R-:W4:Y:S02]  /*19b30*/  LDL.LU.64 R8, [R1+0x1bb0] ;  /* 0x001bb00001087983 */ /* 0x000f240000300a00 */
[----:B----4-:R-:W-:Y:S11]  /*19b40*/  HMMA.16816.F32.BF16 R8, R20, R24, R8 ;  /* 0x000000181408723c */ /* 0x010ff60000041808 */
[----:B------:R-:W-:Y:S11]  /*19b50*/  @!UPT UIADD3 URZ, URZ, URZ, URZ ;  /* 0x0000003f3f3ff290 */ /* 0x000ff6000fffe03f */
[----:B------:R-:W-:Y:S01]  /*19b60*/  @!UPT UIADD3 URZ, URZ, URZ, URZ ;  /* 0x0000003f3f3ff290 */ /* 0x000fe2000fffe03f */
[----:B------:R-:W-:Y:S01]  /*19b70*/  STL.64 [R1+0x2e0], R8 ;  /* 0x0002e00801007387 */ /* 0x000fe20000100a00 */
[----:B------:R0:W-:Y:S03]  /*19b80*/  STL.64 [R1+0x2e8], R10 ;  /* 0x0002e80a01007387 */ /* 0x0001e60000100a00 */
[----:B0-----:R-:W4:Y:S01]  /*19b90*/  LDL.LU.64 R10, [R1+0x1ba8] ;  /* 0x001ba800010a7983 */ /* 0x001f220000300a00 */
[----:B------:R-:W4:Y:S02]  /*19ba0*/  LDL.LU.64 R8, [R1+0x1ba0] ;  /* 0x001ba00001087983 */ /* 0x000f240000300a00 */
[----:B------:R0:W-:Y:S02]  /*19bb0*/  STL.64 [R1+0x1b28], R24 ;  /* 0x001b281801007387 */ /* 0x0001e40000100a00 */
[----:B0-----:R-:W-:Y:S02]  /*19bc0*/  IMAD.MOV.U32 R24, RZ, RZ, R29 ;  /* 0x000000ffff187224 */ /* 0x001fe400078e001d */
[----:B------:R-:W-:-:S05]  /*19bd0*/  IMAD.MOV.U32 R25, RZ, RZ, R28 ;  /* 0x000000ffff197224 */ /* 0x000fca00078e001c */
[----:B------:R0:W-:Y:S02]  /*19be0*/  STL.64 [R1+0x1b40], R24 ;  /* 0x001b401801007387 */ /* 0x0001e40000100a00 */
[----:B0-----:R-:W-:Y:S02]  /*19bf0*/  IMAD.MOV.U32 R24, RZ, RZ, R27 ;  /* 0x000000ffff187224 */ /* 0x001fe400078e001b */
[----:B------:R-:W-:-:S05]  /*19c00*/  IMAD.MOV.U32 R25, RZ, RZ, R7 ;  /* 0x000000ffff197224 */ /* 0x000fca00078e0007 */
[----:B------:R0:W-:Y:S02]  /*19c10*/  STL.64 [R1+0x1b58], R24 ;  /* 0x001b581801007387 */ /* 0x0001e40000100a00 */
[----:B0-----:R-:W-:Y:S02]  /*19c20*/  IMAD.MOV.U32 R25, RZ, RZ, R6 ;  /* 0x000000ffff197224 */ /* 0x001fe400078e0006 */
[C---:B----4-:R-:W-:Y:S01]  /*19c30*/  HMMA.16816.F32.BF16 R4, R20.reuse, R4, R8 ;  /* 0x000000041404723c */ /* 0x050fe20000041808 */
[----:B------:R-:W4:Y:S01]  /*19c40*/  LDL.LU.64 R10, [R1+0x1b98] ;  /* 0x001b9800010a7983 */ /* 0x000f220000300a00 */
[----:B------:R-:W4:Y:S02]  /*19c50*/  LDL.LU.64 R8, [R1+0x1b90] ;  /* 0x001b900001087983 */ /* 0x000f240000300a00 */
[----:B---3--:R-:W-:Y:S11]  /*19c60*/  IMAD.MOV.U32 R24, RZ, RZ, R26 ;  /* 0x000000ffff187224 */ /* 0x008ff600078e001a */
[----:B------:R-:W-:Y:S08]  /*19c70*/  @!UPT UIADD3 URZ, URZ, URZ, URZ ;  /* 0x0000003f3f3ff290 */ /* 0x000ff0000fffe03f */
[----:B------:R-:W-:Y:S01]  /*19c80*/  STL.64 [R1+0x2f0], R4 ;  /* 0x0002f00401007387 */ /* 0x000fe20000100a00 */
[----:B------:R0:W-:Y:S03]  /*19c90*/  STL.64 [R1+0x2f8], R6 ;  /* 0x0002f80601007387 */ /* 0x0001e60000100a00 */
[----:B0-----:R-:W3:Y:S01]  /*19ca0*/  LDL.LU R7, [R1+0x1b88] ;  /* 0x001b880001077983 */ /* 0x001ee20000300800 */
[----:B------:R-:W2:Y:S01]  /*19cb0*/  LDL.LU.64 R4, [R1+0x1b80] ;  /* 0x001b800001047983 */ /* 0x000ea20000300a00 */
[C---:B----4-:R-:W-:Y:S02]  /*19cc0*/  HMMA.16816.F32.BF16 R24, R20.reuse, R24, R8 ;  /* 0x000000181418723c */ /* 0x050fe40000041808 */
[----:B------:R-:W4:Y:S01]  /*19cd0*/  LDL.LU.64 R10, [R1+0x1b78] ;  /* 0x001b7800010a7983 */ /* 0x000f220000300a00 */
[----:B------:R-:W2:Y:S11]  /*19ce0*/  LDL.LU.64 R8, [R1+0x1b70] ;  /* 0x001b700001087983 */ /* 0x000eb60000300a00 */
[----:B------:R-:W-:Y:S09]  /*19cf0*/  @!UPT UIADD3 URZ, URZ, URZ, URZ ;  /* 0x0000003f3f3ff290 */ /* 0x000ff2000fffe03f */
[----:B------:R0:W-:Y:S01]  /*19d00*/  STL.64 [R1+0x300], R24 ;  /* 0x0003001801007387 */ /* 0x0001e20000100a00 */
[----:B------:R-:W-:Y:S02]  /*19d10*/  STL.64 [R1+0x308], R26 ;  /* 0x0003081a01007387 */ /* 0x000fe40000100a00 */
[----:B0-----:R-:W-:Y:S01]  /*19d20*/  IMAD.MOV.U32 R25, RZ, RZ, R0 ;  /* 0x000000ffff197224 */ /* 0x001fe200078e0000 */
[C---:B--2---:R-:W-:Y:S01]  /*19d30*/  HMMA.16816.F32.BF16 R16, R20.reuse, R8, R16 ;  /* 0x000000081410723c */ /* 0x044fe20000041810 */
[----:B----4-:R-:W-:Y:S01]  /*19d40*/  STL.64 [R1+0x1af8], R10 ;  /* 0x001af80a01007387 */ /* 0x010fe20000100a00 */
[----:B------:R0:W-:Y:S06]  /*19d50*/  STL.64 [R1+0x1af0], R8 ;  /* 0x001af00801007387 */ /* 0x0001ec0000100a00 */
[----:B0-----:R-:W-:Y:S11]  /*19d60*/  HMMA.16816.F32.BF16 R8, R20, R4, R12 ;  /* 0x000000041408723c */ /* 0x001ff6000004180c */
[----:B------:R-:W-:Y:S04]  /*19d70*/  @!UPT UIADD3 URZ, URZ, URZ, URZ ;  /* 0x0000003f3f3ff290 */ /* 0x000fe8000fffe03f */
[----:B------:R-:W-:Y:S01]  /*19d80*/  STL.64 [R1+0x330], R16 ;  /* 0x0003301001007387 */ /* 0x000fe20000100a00 */
[----:B------:R-:W-:Y:S02]  /*19d90*/  STL.64 [R1+0x338], R18 ;  /* 0x0003381201007387 */ /* 0x000fe40000100a00 */
[----:B------:R-:W2:Y:S02]  /*19da0*/  LDL R0, [R1+0xcb4] ;  /* 0x000cb40001007983 */ /* 0x000ea40000100800 */
[----:B---3--:R-:W-:Y:S01]  /*19db0*/  STL [R1+0x1b08], R7 ;  /* 0x001b080701007387 */ /* 0x008fe20000100800 */
[----:B------:R-:W-:Y:S04]  /*19dc0*/  LDSM.16.MT88.4 R16, [R2+0x8080] ;  /* 0x008080000210783b */ /* 0x000fe80000004200 */
[----:B------:R-:W-:Y:S01]  /*19dd0*/  STL.64 [R1+0x320], R8 ;  /* 0x0003200801007387 */ /* 0x000fe20000100a00 */
[----:B------:R-:W-:Y:S02]  /*19de0*/  STL.64 [R1+0x328], R10 ;  /* 0x0003280a01007387 */ /* 0x000fe40000100a00 */
[----:B------:R0:W-:Y:S02]  /*19df0*/  STL.64 [R1+0x1b00], R4 ;  /* 0x001b000401007387 */ /* 0x0001e40000100a00 */
[----:B0-----:R-:W3:Y:S01]  /*19e00*/  LDL.64 R4, [R1+0x30] ;  /* 0x0000300001047983 */ /* 0x001ee20000100a00 */
[----:B------:R-:W-:-:S03]  /*19e10*/  IMAD.MOV.U32 R24, RZ, RZ, R3 ;  /* 0x000000ffff187224 */ /* 0x000fc600078e0003 */
[----:B--2---:R-:W0:Y:S04]  /*19e20*/  LDSM.16.MT88.4 R20, [R0+0x8000] ;  /* 0x008000000014783b */ /* 0x004e280000004200 */
[----:B------:R-:W1:Y:S04]  /*19e30*/  LDSM.16.MT88.4 R12, [R0+0x8080] ;  /* 0x00808000000c783b */ /* 0x000e680000004200 */
[----:B---3--:R2:W-:Y:S04]  /*19e40*/  STL.64 [R1+0x1b20], R4 ;  /* 0x001b200401007387 */ /* 0x0085e80000100a00 */
[----:B--2---:R-:W2:Y:S01]  /*19e50*/  LDL.LU.64 R4, [R1+0x370] ;  /* 0x0003700001047983 */ /* 0x004ea20000300a00 */
[----:B------:R-:W3:Y:S03]  /*19e60*/  LDL.LU.64 R6, [R1+0x378] ;  /* 0x0003780001067983 */ /* 0x000ee60000300a00 */
[----:B---3--:R-:W-:Y:S01]  /*19e70*/  STL.64 [R1+0x1b38], R6 ;  /* 0x001b380601007387 */ /* 0x008fe20000100a00 */
[----:B--2---:R2:W-:Y:S03]  /*19e80*/  STL.64 [R1+0x1b30], R4 ;  /* 0x001b300401007387 */ /* 0x0045e60000100a00 */
        /* <DEDUP_REMOVED lines=9> */
[----:B------:R-:W2:Y:S02]  /*19f20*/  LDL.LU.64 R6, [R1+0x4c8] ;  /* 0x0004c80001067983 */ /* 0x000ea40000300a00 */
[----:B0-----:R-:W-:Y:S02]  /*19f30*/  STL.64 [R1+0x1b18], R22 ;  /* 0x001b181601007387 */ /* 0x001fe40000100a00 */
[----:B------:R0:W-:Y:S02]  /*19f40*/  STL.64 [R1+0x1b10], R20 ;  /* 0x001b101401007387 */ /* 0x0001e40000100a00 */
[----:B0-----:R-:W3:Y:S01]  /*19f50*/  LDL.LU.64 R20, [R1+0x360] ;  /* 0x0003600001147983 */ /* 0x001ee20000300a00 */
[----:B------:R-:W3:Y:S02]  /*19f60*/  LDL.LU.64 R22, [R1+0x368] ;  /* 0x0003680001167983 */ /* 0x000ee40000300a00 */
[----:B------:R-:W4:Y:S02]  /*19f70*/  LDL.LU.64 R8, [R1+0x350] ;  /* 0x0003500001087983 */ /* 0x000f240000300a00 */
[----:B------:R-:W4:Y:S01]  /*19f80*/  LDL.LU.64 R10, [R1+0x358] ;  /* 0x00035800010a7983 */ /* 0x000f220000300a00 */
[----:B-1----:R-:W-:Y:S01]  /*19f90*/  STL.64 [R1+0x1a70], R14 ;  /* 0x001a700e01007387 */ /* 0x002fe20000100a00 */
[----:B------:R0:W-:Y:S03]  /*19fa0*/  STL.64 [R1+0x1a68], R12 ;  /* 0x001a680c01007387 */ /* 0x0001e60000100a00 */
[----:B0-----:R-:W4:Y:S01]  /*19fb0*/  LDL.LU.64 R12, [R1+0x20] ;  /* 0x00002000010c7983 */ /* 0x001f220000300a00 */
        /* <DEDUP_REMOVED lines=26> */
[----:B0-----:R-:W3:Y:S01]  /*1a160*/  LDL.LU.64 R4, [R1+0x1b20] ;  /* 0x001b200001047983 */ /* 0x001ee20000300a00 */
[----:B------:R0:W-:Y:S03]  /*1a170*/  STL.64 [R1+0x1aa8], R24 ;  /* 0x001aa81801007387 */ /* 0x0001e60000100a00 */
[----:B0-----:R-:W2:Y:S01]  /*1a180*/  LDL.64 R24, [R1+0xa0] ;  /* 0x0000a00001187983 */ /* 0x001ea20000100a00 */
[C---:B----4-:R-:W-:Y:S03]  /*1a190*/  HMMA.16816.F32.BF16 R8, R16.reuse, R12, R8 ;  /* 0x0000000c1008723c */ /* 0x050fe60000041808 */
[----:B--2---:R0:W-:Y:S04]  /*1a1a0*/  STL.64 [R1+0x1ac0], R24 ;  /* 0x001ac01801007387 */ /* 0x0041e80000100a00 */
[----:B0-----:R-:W2:Y:S01]  /*1a1b0*/  LDL.64 R24, [R1+0xb0] ;  /* 0x0000b00001187983 */ /* 0x001ea20000100a00 */
[----:B---3--:R-:W-:Y:S01]  /*1a1c0*/  HMMA.16816.F32.BF16 R20, R16, R4, R20 ;  /* 0x000000041014723c */ /* 0x008fe20000041814 */
[----:B------:R-:W-:-:S02]  /*1a1d0*/  IMAD.MOV.U32 R2, RZ, RZ, R4 ;  /* 0x000000ffff027224 */ /* 0x000fc400078e0004 */
[----:B------:R-:W-:Y:S01]  /*1a1e0*/  IMAD.MOV.U32 R0, RZ, RZ, R5 ;  /* 0x000000ffff007224 */ /* 0x000fe200078e0005 */
[----:B--2---:R0:W-:Y:S04]  /*1a1f0*/  STL.64 [R1+0x1ad8], R24 ;  /* 0x001ad81801007387 */ /* 0x0041e80000100a00 */
[----:B0-----:R-:W2:Y:S11]  /*1a200*/  LDL.LU.64 R24, [R1+0xc0] ;  /* 0x0000c00001187983 */ /* 0x001eb60000300a00 */
[----:B------:R-:W-:Y:S04]  /*1a210*/  @!UPT UIADD3 URZ, URZ, URZ, URZ ;  /* 0x0000003f3f3ff290 */ /* 0x000fe8000fffe03f */
[----:B------:R-:W-:Y:S02]  /*1a220*/  STL.64 [R1+0x360], R20 ;  /* 0x0003601401007387 */ /* 0x000fe40000100a00 */
[----:B------:R0:W-:Y:S02]  /*1a230*/  STL.64 [R1+0x368], R22 ;  /* 0x0003681601007387 */ /* 0x0001e40000100a00 */
[----:B0-----:R-:W2:Y:S01]  /*1a240*/  LDL.LU.64 R22, [R1+0x1b18] ;  /* 0x001b180001167983 */ /* 0x001ea20000300a00 */
[----:B------:R-:W2:Y:S02]  /*1a250*/  LDL.LU.64 R20, [R1+0x1b10] ;  /* 0x001b100001147983 */ /* 0x000ea40000300a00 */
[----:B------:R-:W3:Y:S02]  /*1a260*/  LDL.LU R7, [R1+0x1b08] ;  /* 0x001b080001077983 */ /* 0x000ee40000300800 */
[----:B------:R-:W4:Y:S01]  /*1a270*/  LDL.LU.64 R4, [R1+0x1b00] ;  /* 0x001b000001047983 */ /* 0x000f220000300a00 */
[----:B------:R-:W-:Y:S01]  /*1a280*/  STL.64 [R1+0x350], R8 ;  /* 0x0003500801007387 */ /* 0x000fe20000100a00 */
[----:B------:R0:W-:Y:S03]  /*1a290*/  STL.64 [R1+0x358], R10 ;  /* 0x0003580a01007387 */ /* 0x0001e60000100a00 */
[----:B0-----:R-:W2:Y:S01]  /*1a2a0*/  LDL.LU.64 R10, [R1+0x1af8] ;  /* 0x001af800010a7983 */ /* 0x001ea20000300a00 */
[----:B------:R-:W2:Y:S02]  /*1a2b0*/  LDL.LU.64 R8, [R1+0x1af0] ;  /* 0x001af00001087983 */ /* 0x000ea40000300a00 */
[----:B------:R0:W-:Y:S02]  /*1a2c0*/  STL.64 [R1+0x1a90], R12 ;  /* 0x001a900c01007387 */ /* 0x0001e40000100a00 */
[----:B0-----:R-:W2:Y:S01]  /*1a2d0*/  LDL.LU.64 R12, [R1+0x340] ;  /* 0x00034000010c7983 */ /* 0x001ea20000300a00 */
[----:B------:R-:W2:Y:S02]  /*1a2e0*/  LDL.LU.64 R14, [R1+0x348] ;  /* 0x00034800010e7983 */ /* 0x000ea40000300a00 */
[----:B--2---:R-:W-:Y:S11]  /*1a2f0*/  HMMA.16816.F32.BF16 R12, R16, R8, R12 ;  /* 0x00000008100c723c */ /* 0x004ff6000004180c */
[----:B------:R-:W-:Y:S11]  /*1a300*/  @!UPT UIADD3 URZ, URZ, URZ, URZ ;  /* 0x0000003f3f3ff290 */ /* 0x000ff6000fffe03f */
[----:B------:R-:W-:Y:S01]  /*1a310*/  @!UPT UIADD3 URZ, URZ, URZ, URZ ;  /* 0x0000003f3f3ff290 */ /* 0x000fe2000fffe03f */
[----:B------:R0:W-:Y:S01]  /*1a320*/  STL.64 [R1+0x340], R12 ;  /* 0x0003400c01007387 */ /* 0x0001e20000100a00 */
[----:B------:R1:W-:Y:S03]  /*1a330*/  STL.64 [R1+0x348], R14 ;  /* 0x0003480e01007387 */ /* 0x0003e60000100a00 */
[----:B0-----:R-:W2:Y:S01]  /*1a340*/  LDL.LU.64 R12, [R1+0x3e0] ;  /* 0x0003e000010c7983 */ /* 0x001ea20000300a00 */
[----:B-1----:R-:W2:Y:S03]  /*1a350*/  LDL.LU.64 R14, [R1+0x3e8] ;  /* 0x0003e800010e7983 */ /* 0x002ea60000300a00 */
[----:B--2---:R-:W-:Y:S01]  /*1a360*/  STL.64 [R1+0x1aa0], R14 ;  /* 0x001aa00e01007387 */ /* 0x004fe20000100a00 */
[----:B------:R0:W-:Y:S03]  /*1a370*/  STL.64 [R1+0x1a98], R12 ;  /* 0x001a980c01007387 */ /* 0x0001e60000100a00 */
[----:B0-----:R-:W2:Y:S01]  /*1a380*/  LDL.LU.64 R12, [R1+0x540] ;  /* 0x00054000010c7983 */ /* 0x001ea20000300a00 */
[----:B------:R-:W2:Y:S03]  /*1a390*/  LDL.LU.64 R14, [R1+0x548] ;  /* 0x00054800010e7983 */ /* 0x000ea60000300a00 */
        /* <DEDUP_REMOVED lines=11> */
[----:B------:R-:W2:Y:S02]  /*1a450*/  LDL.LU.64 R14, [R1+0x578] ;  /* 0x00057800010e7983 */ /* 0x000ea40000300a00 */
[----:B------:R-:W-:Y:S02]  /*1a460*/  STL.64 [R1+0x1a88], R10 ;  /* 0x001a880a01007387 */ /* 0x000fe40000100a00 */
[----:B------:R0:W-:Y:S02]  /*1a470*/  STL.64 [R1+0x1a80], R8 ;  /* 0x001a800801007387 */ /* 0x0001e40000100a00 */
[----:B0-----:R-:W4:Y:S01]  /*1a480*/  LDL.LU.64 R8, [R1+0x3d0] ;  /* 0x0003d00001087983 */ /* 0x001f220000300a00 */
[----:B------:R-:W4:Y:S01]  /*1a490*/  LDL.LU.64 R10, [R1+0x3d8] ;  /* 0x0003d800010a7983 */ /* 0x000f220000300a00 */
[----:B--2---:R-:W-:Y:S08]  /*1a4a0*/  HMMA.16816.F32.BF16 R12, R20, R24, R12 ;  /* 0x00000018140c723c */ /* 0x004ff0000004180c */
[----:B----4-:R-:W-:Y:S07]  /*1a4b0*/  HMMA.16816.F32.BF16 R8, R16, R4, R8 ;  /* 0x000000041008723c */ /* 0x010fee0000041808 */
[----:B------:R-:W-:-:S02]  /*1a4c0*/  IMAD.MOV.U32 R16, RZ, RZ, R2 ;  /* 0x000000ffff107224 */ /* 0x000fc400078e0002 */
[----:B------:R-:W-:Y:S02]  /*1a4d0*/  IMAD.MOV.U32 R17, RZ, RZ, R0 ;  /* 0x000000ffff117224 */ /* 0x000fe400078e0000 */
[----:B------:R-:W-:Y:S02]  /*1a4e0*/  IMAD.MOV.U32 R2, RZ, RZ, R24 ;  /* 0x000000ffff027224 */ /* 0x000fe400078e0018 */
[----:B------:R-:W-:-:S10]  /*1a4f0*/  IMAD.MOV.U32 R0, RZ, RZ, R25 ;  /* 0x000000ffff007224 */ /* 0x000fd400078e0019 */
[----:B------:R0:W-:Y:S01]  /*1a500*/  STL.64 [R1+0x310], R8 ;  /* 0x0003100801007387 */ /* 0x0001e20000100a00 */
[----:B------:R1:W-:Y:S03]  /*1a510*/  STL.64 [R1+0x318], R10 ;  /* 0x0003180a01007387 */ /* 0x0003e60000100a00 */
[----:B0-----:R-:W2:Y:S01]  /*1a520*/  LDL.LU.64 R8, [R1+0x470] ;  /* 0x0004700001087983 */ /* 0x001ea20000300a00 */
[----:B-1----:R-:W2:Y:S02]  /*1a530*/  LDL.LU.64 R10, [R1+0x478] ;  /* 0x00047800010a7983 */ /* 0x002ea40000300a00 */
[----:B------:R-:W-:Y:S02]  /*1a540*/  STL.64 [R1+0x420], R12 ;  /* 0x0004200c01007387 */ /* 0x000fe40000100a00 */
[----:B------:R0:W-:Y:S02]  /*1a550*/  STL.64 [R1+0x428], R14 ;  /* 0x0004280e01007387 */ /* 0x0001e40000100a00 */
[----:B0-----:R-:W4:Y:S01]  /*1a560*/  LDL.LU.64 R14, [R1+0x1ae8] ;  /* 0x001ae800010e7983 */ /* 0x001f220000300a00 */
[----:B------:R-:W4:Y:S02]  /*1a570*/  LDL.LU.64 R12, [R1+0x1ae0] ;  /* 0x001ae000010c7983 */ /* 0x000f240000300a00 */
[----:B------:R-:W4:Y:S02]  /*1a580*/  LDL.LU.64 R24, [R1+0x1ad8] ;  /* 0x001ad80001187983 */ /* 0x000f240000300a00 */
[C---:B----4-:R-:W-:Y:S01]  /*1a590*/  HMMA.16816.F32.BF16 R12, R20.reuse, R24, R12 ;  /* 0x00000018140c723c */ /* 0x050fe2000004180c */
[----:B------:R-:W-:Y:S11]  /*1a5a0*/  IMAD.MOV.U32 R29, RZ, RZ, R25 ;  /* 0x000000ffff1d7224 */ /* 0x000ff600078e0019 */
[----:B------:R-:W-:Y:S11]  /*1a5b0*/  @!UPT UIADD3 URZ, URZ, URZ, URZ ;  /* 0x0000003f3f3ff290 */ /* 0x000ff6000fffe03f */
[----:B------:R-:W-:Y:S01]  /*1a5c0*/  STL.64 [R1+0x410], R12 ;  /* 0x0004100c01007387 */ /* 0x000fe20000100a00 */
[----:B------:R0:W-:Y:S03]  /*1a5d0*/  STL.64 [R1+0x418], R14 ;  /* 0x0004180e01007387 */ /* 0x0001e60000100a00 */
        /* <DEDUP_REMOVED lines=11> */
[C---:B----4-:R-:W-:Y:S11]  /*1a690*/  HMMA.16816.F32.BF16 R12, R20.reuse, R24, R12 ;  /* 0x00000018140c723c */ /* 0x050ff6000004180c */
[----:B------:R-:W-:Y:S11]  /*1a6a0*/  @!UPT UIADD3 URZ, URZ, URZ, URZ ;  /* 0x0000003f3f3ff290 */ /* 0x000ff6000fffe03f */
[----:B------:R-:W-:Y:S01]  /*1a6b0*/  @!UPT UIADD3 URZ, URZ, URZ, URZ ;  /* 0x0000003f3f3ff290 */ /* 0x000fe2000fffe03f */
[----:B------:R-:W-:Y:S01]  /*1a6c0*/  STL.64 [R1+0x3f0], R12 ;  /* 0x0003f00c01007387 */ /* 0x000fe20000100a00 */
[----:B------:R0:W-:Y:S03]  /*1a6d0*/  STL.64 [R1+0x3f8], R14 ;  /* 0x0003f80e01007387 */ /* 0x0001e60000100a00 */
[----:B0-----:R-:W4:Y:S01]  /*1a6e0*/  LDL.LU.64 R14, [R1+0x1aa0] ;  /* 0x001aa000010e7983 */ /* 0x001f220000300a00 */
[----:B------:R-:W4:Y:S02]  /*1a6f0*/  LDL.LU.64 R12, [R1+0x1a98] ;  /* 0x001a9800010c7983 */ /* 0x000f240000300a00 */
[----:B------:R0:W-:Y:S02]  /*1a700*/  STL.64 [R1+0x1a38], R24 ;  /* 0x001a381801007387 */ /* 0x0001e40000100a00 */
[----:B0-----:R-:W2:Y:S01]  /*1a710*/  LDL.LU.64 R24, [R1+0x460] ;  /* 0x0004600001187983 */ /* 0x001ea20000300a00 */
[----:B------:R-:W2:Y:S01]  /*1a720*/  LDL.LU.64 R26, [R1+0x468] ;  /* 0x00046800011a7983 */ /* 0x000ea20000300a00 */
[C---:B----4-:R-:W-:Y:S02]  /*1a730*/  HMMA.16816.F32.BF16 R16, R20.reuse, R16, R12 ;  /* 0x000000101410723c */ /* 0x050fe4000004180c */
[----:B------:R-:W2:Y:S11]  /*1a740*/  LDL.LU.64 R12, [R1+0x1a90] ;  /* 0x001a9000010c7983 */ /* 0x000eb60000300a00 */
[----:B------:R-:W-:Y:S10]  /*1a750*/  @!UPT UIADD3 URZ, URZ, URZ, URZ ;  /* 0x0000003f3f3ff290 */ /* 0x000ff4000fffe03f */
[----:B------:R0:W-:Y:S01]  /*1a760*/  STL.64 [R1+0x3e0], R16 ;  /* 0x0003e01001007387 */ /* 0x0001e20000100a00 */
[----:B------:R1:W-:Y:S03]  /*1a770*/  STL.64 [R1+0x3e8], R18 ;  /* 0x0003e81201007387 */ /* 0x0003e60000100a00 */
[----:B0-----:R-:W4:Y:S01]  /*1a780*/  LDL.LU.64 R16, [R1+0x220] ;  /* 0x0002200001107983 */ /* 0x001f220000300a00 */
[----:B-1----:R-:W3:Y:S01]  /*1a790*/  LDL.LU.64 R18, [R1+0x228] ;  /* 0x0002280001127983 */ /* 0x002ee20000300a00 */
[----:B--2---:R-:W-:Y:S02]  /*1a7a0*/  HMMA.16816.F32.BF16 R8, R20, R12, R8 ;  /* 0x0000000c1408723c */ /* 0x004fe40000041808 */
[----:B---3--:R-:W-:Y:S01]  /*1a7b0*/  STL.64 [R1+0x1a48], R18 ;  /* 0x001a481201007387 */ /* 0x008fe20000100a00 */
[----:B----4-:R-:W-:Y:S11]  /*1a7c0*/  STL.64 [R1+0x1a40], R16 ;  /* 0x001a401001007387 */ /* 0x010ff60000100a00 */
[----:B------:R-:W-:Y:S09]  /*1a7d0*/  @!UPT UIADD3 URZ, URZ, URZ, URZ ;  /* 0x0000003f3f3ff290 */ /* 0x000ff2000fffe03f */
[----:B------:R-:W-:Y:S02]  /*1a7e0*/  STL.64 [R1+0x3d0], R8 ;  /* 0x0003d00801007387 */ /* 0x000fe40000100a00 */
[----:B------:R0:W-:Y:S02]  /*1a7f0*/  STL.64 [R1+0x3d8], R10 ;  /* 0x0003d80a01007387 */ /* 0x0001e40000100a00 */
[----:B0-----:R-:W2:Y:S01]  /*1a800*/  LDL.LU.64 R10, [R1+0x1a88] ;  /* 0x001a8800010a7983 */ /* 0x001ea20000300a00 */
[----:B------:R-:W3:Y:S02]  /*1a810*/  LDL.LU.64 R8, [R1+0x1a80] ;  /* 0x001a800001087983 */ /* 0x000ee40000300a00 */
[----:B------:R-:W-:Y:S02]  /*1a820*/  IMAD.MOV.U32 R17, RZ, RZ, R0 ;  /* 0x000000ffff117224 */ /* 0x000fe400078e0000 */
[----:B------:R-:W-:Y:S02]  /*1a830*/  IMAD.MOV.U32 R3, RZ, RZ, R12 ;  /* 0x000000ffff037224 */ /* 0x000fe400078e000c */
[----:B------:R-:W-:-:S02]  /*1a840*/  IMAD.MOV.U32 R0, RZ, RZ, R13 ;  /* 0x000000ffff007224 */ /* 0x000fc400078e000d */
[----:B------:R-:W4:Y:S01]  /*1a850*/  LDL.LU.64 R12, [R1+0x3b0] ;  /* 0x0003b000010c7983 */ /* 0x000f220000300a00 */
[----:B------:R-:W4:Y:S02]  /*1a860*/  LDL.LU.64 R14, [R1+0x3b8] ;  /* 0x0003b800010e7983 */ /* 0x000f240000300a00 */
[----:B------:R-:W-:Y:S01]  /*1a870*/  IMAD.MOV.U32 R16, RZ, RZ, R2 ;  /* 0x000000ffff107224 */ /* 0x000fe200078e0002 */
[C---:B---3--:R-:W-:Y:S11]  /*1a880*/  HMMA.16816.F32.BF16 R24, R20.reuse, R8, R24 ;  /* 0x000000081418723c */ /* 0x048ff60000041818 */
[----:B------:R-:W-:Y:S11]  /*1a890*/  @!UPT UIADD3 URZ, URZ, URZ, URZ ;  /* 0x0000003f3f3ff290 */ /* 0x000ff6000fffe03f */
[----:B------:R-:W-:Y:S01]  /*1a8a0*/  @!UPT UIADD3 URZ, URZ, URZ, URZ ;  /* 0x0000003f3f3ff290 */ /* 0x000fe2000fffe03f */
[----:B------:R0:W-:Y:S01]  /*1a8b0*/  STL.64 [R1+0x3c0], R24 ;  /* 0x0003c01801007387 */ /* 0x0001e20000100a00 */
[----:B------:R-:W-:Y:S02]  /*1a8c0*/  IMAD.MOV.U32 R28, RZ, RZ, R26 ;  /* 0x000000ffff1c7224 */ /* 0x000fe400078e001a */
[----:B------:R-:W-:Y:S01]  /*1a8d0*/  IMAD.MOV.U32 R2, RZ, RZ, R27 ;  /* 0x000000ffff027224 */ /* 0x000fe200078e001b */
[----:B0-----:R-:W3:Y:S01]  /*1a8e0*/  LDL.LU.64 R24, [R1+0x440] ;  /* 0x0004400001187983 */ /* 0x001ee20000300a00 */
[----:B------:R-:W2:Y:S01]  /*1a8f0*/  LDL.LU.64 R26, [R1+0x448] ;  /* 0x00044800011a7983 */ /* 0x000ea20000300a00 */
[----:B----4-:R-:W-:Y:S02]  /*1a900*/  HMMA.16816.F32.BF16 R20, R20, R4, R12 ;  /* 0x000000041414723c */ /* 0x010fe4000004180c */
[----:B--2---:R-:W-:Y:S01]  /*1a910*/  STL.64 [R1+0x1a58], R26 ;  /* 0x001a581a01007387 */ /* 0x004fe20000100a00 */
[----:B---3--:R0:W-:Y:S03]  /*1a920*/  STL.64 [R1+0x1a50], R24 ;  /* 0x001a501801007387 */ /* 0x0081e60000100a00 */
[----:B0-----:R-:W2:Y:S01]  /*1a930*/  LDL.LU.64 R24, [R1+0x450] ;  /* 0x0004500001187983 */ /* 0x001ea20000300a00 */
[----:B------:R-:W2:Y:S02]  /*1a940*/  LDL.LU.64 R26, [R1+0x458] ;  /* 0x00045800011a7983 */ /* 0x000ea40000300a00 */
[----:B------:R-:W-:Y:S02]  /*1a950*/  STL.64 [R1+0x1a18], R10 ;  /* 0x001a180a01007387 */ /* 0x000fe40000100a00 */
[----:B------:R0:W-:Y:S02]  /*1a960*/  STL.64 [R1+0x1a10], R8 ;  /* 0x001a100801007387 */ /* 0x0001e40000100a00 */
[----:B0-----:R-:W-:-:S02]  /*1a970*/  IMAD.MOV.U32 R8, RZ, RZ, R6 ;  /* 0x000000ffff087224 */ /* 0x001fc400078e0006 */
[----:B------:R-:W3:Y:S01]  /*1a980*/  LDL.LU R6, [R1+0x1a78] ;  /* 0x001a780001067983 */ /* 0x000ee20000300800 */
[----:B------:R-:W4:Y:S02]  /*1a990*/  LDL.LU R9, [R1+0xa4] ;  /* 0x0000a40001097983 */ /* 0x000f240000300800 */
[----:B------:R-:W-:Y:S02]  /*1a9a0*/  STL [R1+0x179c], R2 ;  /* 0x00179c0201007387 */ /* 0x000fe40000100800 */
[----:B------:R-:W-:Y:S01]  /*1a9b0*/  STL [R1+0x1798], R28 ;  /* 0x0017981c01007387 */ /* 0x000fe20000100800 */
[----:B------:R-:W2:Y:S01]  /*1a9c0*/  LDL.LU.64 R14, [R1+0x1a70] ;  /* 0x001a7000010e7983 */ /* 0x000ea20000300a00 */
[----:B------:R-:W2:Y:S02]  /*1a9d0*/  LDL.LU.64 R12, [R1+0x1a68] ;  /* 0x001a6800010c7983 */ /* 0x000ea40000300a00 */
[----:B------:R0:W-:Y:S02]  /*1a9e0*/  STL.64 [R1+0x3b0], R20 ;  /* 0x0003b01401007387 */ /* 0x0001e40000100a00 */
[----:B------:R1:W-:Y:S01]  /*1a9f0*/  STL.64 [R1+0x3b8], R22 ;  /* 0x0003b81601007387 */ /* 0x0003e20000100a00 */
[----:B0-----:R-:W4:Y:S01]  /*1aa00*/  LDL.LU.64 R20, [R1+0x240] ;  /* 0x0002400001147983 */ /* 0x001f220000300a00 */
[----:B-1----:R-:W4:Y:S03]  /*1aa10*/  LDL.LU.64 R22, [R1+0x248] ;  /* 0x0002480001167983 */ /* 0x002f260000300a00 */
[----:B---3--:R-:W-:Y:S01]  /*1aa20*/  STL.64 [R1+0x1a08], R6 ;  /* 0x001a080601007387 */ /* 0x008fe20000100a00 */
[----:B------:R0:W-:Y:S01]  /*1aa30*/  STL.64 [R1+0x1a00], R4 ;  /* 0x001a000401007387 */ /* 0x0001e20000100a00 */
[----:B--2---:R-:W-:Y:S02]  /*1aa40*/  HMMA.16816.F32.BF16 R16, R12, R16, R24 ;  /* 0x000000100c10723c */ /* 0x004fe40000041818 */
[----:B0-----:R-:W2:Y:S01]  /*1aa50*/  LDL.LU R4, [R1+0xb0] ;  /* 0x0000b00001047983 */ /* 0x001ea20000300800 */
[----:B------:R-:W-:-:S02]  /*1aa60*/  IMAD.MOV.U32 R5, RZ, RZ, R29 ;  /* 0x000000ffff057224 */ /* 0x000fc400078e001d */
[----:B------:R-:W3:Y:S02]  /*1aa70*/  LDL.LU R29, [R1+0x1a60] ;  /* 0x001a6000011d7983 */ /* 0x000ee40000300800 */
[----:B------:R-:W2:Y:S01]  /*1aa80*/  LDL.LU.64 R26, [R1+0x1a58] ;  /* 0x001a5800011a7983 */ /* 0x000ea20000300a00 */
[----:B------:R-:W2:Y:S11]  /*1aa90*/  LDL.LU.64 R24, [R1+0x1a50] ;  /* 0x001a500001187983 */ /* 0x000eb60000300a00 */
[----:B------:R-:W-:Y:S04]  /*1aaa0*/  @!UPT UIADD3 URZ, URZ, URZ, URZ ;  /* 0x0000003f3f3ff290 */ /* 0x000fe8000fffe03f */
[----:B------:R-:W-:Y:S01]  /*1aab0*/  STL.64 [R1+0x520], R16 ;  /* 0x0005201001007387 */ /* 0x000fe20000100a00 */
[----:B------:R0:W-:Y:S03]  /*1aac0*/  STL.64 [R1+0x528], R18 ;  /* 0x0005281201007387 */ /* 0x0001e60000100a00 */
[----:B0-----:R-:W3:Y:S01]  /*1aad0*/  LDL.LU.64 R18, [R1+0x1a48] ;  /* 0x001a480001127983 */ /* 0x001ee20000300a00 */
[----:B------:R-:W3:Y:S01]  /*1aae0*/  LDL.LU.64 R16, [R1+0x1a40] ;  /* 0x001a400001107983 */ /* 0x000ee20000300a00 */
[C---:B--2---:R-:W-:Y:S02]  /*1aaf0*/  HMMA.16816.F32.BF16 R4, R12.reuse, R4, R24 ;  /* 0x000000040c04723c */ /* 0x044fe40000041818 */
[----:B------:R-:W2:Y:S06]  /*1ab00*/  LDL.LU.64 R24, [R1+0x1a38] ;  /* 0x001a380001187983 */ /* 0x000eac0000300a00 */
[C---:B----4-:R-:W-:Y:S01]  /*1ab10*/  HMMA.16816.F32.BF16 R8, R12.reuse, R8, R20 ;  /* 0x000000080c08723c */ /* 0x050fe20000041814 */
[----:B---3--:R-:W0:Y:S11]  /*1ab20*/  LDSM.16.MT88.4 R20, [R29+0x9000] ;  /* 0x009000001d14783b */ /* 0x008e360000004200 */
[----:B------:R-:W-:Y:S03]  /*1ab30*/  @!UPT UIADD3 URZ, URZ, URZ, URZ ;  /* 0x0000003f3f3ff290 */ /* 0x000fe6000fffe03f */
[----:B------:R-:W-:Y:S01]  /*1ab40*/  STL.64 [R1+0x570], R4 ;  /* 0x0005700401007387 */ /* 0x000fe20000100a00 */
[----:B------:R2:W-:Y:S07]  /*1ab50*/  STL.64 [R1+0x578], R6 ;  /* 0x0005780601007387 */ /* 0x0005ee0000100a00 */
[----:B------:R-:W-:Y:S02]  /*1ab60*/  STL.64 [R1+0x560], R8 ;  /* 0x0005600801007387 */ /* 0x000fe40000100a00 */
[----:B------:R-:W-:Y:S01]  /*1ab70*/  STL.64 [R1+0x568], R10 ;  /* 0x0005680a01007387 */ /* 0x000fe20000100a00 */
[----:B0-----:R-:W-:Y:S01]  /*1ab80*/  STL.64 [R1+0x19f8], R22 ;  /* 0x0019f81601007387 */ /* 0x001fe20000100a00 */
[----:B--2---:R-:W-:Y:S03]  /*1ab90*/  HMMA.16816.F32.BF16 R4, R12, R24, R16 ;  /* 0x000000180c04723c */ /* 0x004fe60000041810 */
[----:B------:R-:W0:Y:S11]  /*1aba0*/  LDSM.16.MT88.4 R24, [R29+0x9080] ;  /* 0x009080001d18783b */ /* 0x000e360000004200 */
[----:B------:R-:W-:Y:S09]  /*1abb0*/  @!UPT UIADD3 URZ, URZ, URZ, URZ ;  /* 0x0000003f3f3ff290 */ /* 0x000ff2000fffe03f */
[----:B------:R-:W-:Y:S01]  /*1abc0*/  STL.64 [R1+0x550], R4 ;  /* 0x0005500401007387 */ /* 0x000fe20000100a00 */
[----:B------:R-:W-:Y:S02]  /*1abd0*/  STL.64 [R1+0x558], R6 ;  /* 0x0005580601007387 */ /* 0x000fe40000100a00 */
[----:B------:R-:W-:Y:S01]  /*1abe0*/  STL.64 [R1+0x19f0], R20 ;  /* 0x0019f01401007387 */ /* 0x000fe20000100a00 */
[----:B0-----:R-:W-:Y:S01]  /*1abf0*/  STL.64 [R1+0x1958], R26 ;  /* 0x0019581a01007387 */ /* 0x001fe20000100a00 */
[----:B------:R0:W-:Y:S03]  /*1ac00*/  STL.64 [R1+0x1950], R24 ;  /* 0x0019501801007387 */ /* 0x0001e60000100a00 */
[----:B0-----:R-:W2:Y:S01]  /*1ac10*/  LDL.LU R24, [R1+0x180] ;  /* 0x0001800001187983 */ /* 0x001ea20000300800 */
[----:B------:R-:W2:Y:S02]  /*1ac20*/  LDL.LU R25, [R1+0x184] ;  /* 0x0001840001197983 */ /* 0x000ea40000300800 */
[----:B------:R-:W3:Y:S02]  /*1ac30*/  LDL.LU R26, [R1+0x188] ;  /* 0x00018800011a7983 */ /* 0x000ee40000300800 */
[----:B------:R-:W3:Y:S01]  /*1ac40*/  LDL.LU R27, [R1+0x18c] ;  /* 0x00018c00011b7983 */ /* 0x000ee20000300800 */
[----:B------:R-:W-:Y:S01]  /*1ac50*/  LOP3.LUT R19, R29, 0x20, RZ, 0x3c, !PT ;  /* 0x000000201d137812 */ /* 0x000fe200078e3cff */
[----:B------:R-:W4:Y:S01]  /*1ac60*/  LDL.LU.64 R4, [R1+0x430] ;  /* 0x0004300001047983 */ /* 0x000f220000300a00 */
[----:B------:R-:W4:Y:S04]  /*1ac70*/  LDL.LU.64 R6, [R1+0x438] ;  /* 0x0004380001067983 */ /* 0x000f280000300a00 */
[----:B------:R-:W0:Y:S04]  /*1ac80*/  LDSM.16.MT88.4 R16, [R19+0x9000] ;  /* 0x009000001310783b */ /* 0x000e280000004200 */
[----:B---3--:R-:W-:Y:S01]  /*1ac90*/  STL.64 [R1+0x1978], R26 ;  /* 0x0019781a01007387 */ /* 0x008fe20000100a00 */
[----:B--2---:R1:W-:Y:S03]  /*1aca0*/  STL.64 [R1+0x1970], R24 ;  /* 0x0019701801007387 */ /* 0x0043e60000100a00 */
[----:B-1----:R-:W4:Y:S01]  /*1acb0*/  LDL.LU.64 R24, [R1+0x30] ;  /* 0x0000300001187983 */ /* 0x002f220000300a00 */
[----:B------:R-:W2:Y:S02]  /*1acc0*/  LDL.64 R26, [R1+0x38] ;  /* 0x00003800011a7983 */ /* 0x000ea40000100a00 */
[----:B0-----:R-:W-:Y:S02]  /*1acd0*/  STL.64 [R1+0x18e8], R18 ;  /* 0x0018e81201007387 */ /* 0x001fe40000100a00 */
[----:B------:R0:W-:Y:S02]  /*1ace0*/  STL.64 [R1+0x18e0], R16 ;  /* 0x0018e01001007387 */ /* 0x0001e40000100a00 */
[----:B0-----:R-:W3:Y:S01]  /*1acf0*/  LDL.LU R16, [R1+0x190] ;  /* 0x0001900001107983 */ /* 0x001ee20000300800 */
[----:B------:R-:W3:Y:S02]  /*1ad00*/  LDL.LU R17, [R1+0x194] ;  /* 0x0001940001117983 */ /* 0x000ee40000300800 */
[----:B------:R-:W2:Y:S02]  /*1ad10*/  LDL.LU R18, [R1+0x198] ;  /* 0x0001980001127983 */ /* 0x000ea40000300800 */
[----:B------:R-:W2:Y:S02]  /*1ad20*/  LDL.LU R19, [R1+0x19c] ;  /* 0x00019c0001137983 */ /* 0x000ea40000300800 */
[----:B--2---:R-:W-:Y:S01]  /*1ad30*/  STL.64 [R1+0x1988], R18 ;  /* 0x0019881201007387 */ /* 0x004fe20000100a00 */
[----:B---3--:R0:W-:Y:S03]  /*1ad40*/  STL.64 [R1+0x1980], R16 ;  /* 0x0019801001007387 */ /* 0x0081e60000100a00 */
[----:B0-----:R-:W2:Y:S01]  /*1ad50*/  LDL.LU R16, [R1+0x1a0] ;  /* 0x0001a00001107983 */ /* 0x001ea20000300800 */
[----:B------:R-:W2:Y:S02]  /*1ad60*/  LDL.LU R17, [R1+0x1a4] ;  /* 0x0001a40001117983 */ /* 0x000ea40000300800 */
[----:B------:R-:W3:Y:S02]  /*1ad70*/  LDL.LU R18, [R1+0x1a8] ;  /* 0x0001a80001127983 */ /* 0x000ee40000300800 */
[----:B------:R-:W3:Y:S02]  /*1ad80*/  LDL.LU R19, [R1+0x1ac] ;  /* 0x0001ac0001137983 */ /* 0x000ee40000300800 */
[----:B---3--:R0:W-:Y:S01]  /*1ad90*/  STL.64 [R1+0x1998], R18 ;  /* 0x0019981201007387 */ /* 0x0081e20000100a00 */
[----:B--2---:R-:W-:Y:S03]  /*1ada0*/  STL.64 [R1+0x1990], R16 ;  /* 0x0019901001007387 */ /* 0x004fe60000100a00 */
[----:B0-----:R-:W2:Y:S04]  /*1adb0*/  LDL R18, [R1+0x98] ;  /* 0x0000980001127983 */ /* 0x001ea80000100800 */
[----:B------:R-:W2:Y:S01]  /*1adc0*/  LDL R19, [R1+0x9c] ;  /* 0x00009c0001137983 */ /* 0x000ea20000100800 */
[----:B------:R-:W-:-:S03]  /*1add0*/  IMAD.MOV.U32 R8, RZ, RZ, R3 ;  /* 0x000000ffff087224 */ /* 0x000fc600078e0003 */
[----:B--2---:R0:W-:Y:S04]  /*1ade0*/  STL.64 [R1+0x19a8], R18 ;  /* 0x0019a81201007387 */ /* 0x0041e80000100a00 */
[----:B0-----:R-:W2:Y:S04]  /*1adf0*/  LDL R18, [R1+0xa8] ;  /* 0x0000a80001127983 */ /* 0x001ea80000100800 */
[----:B------:R-:W2:Y:S01]  /*1ae00*/  LDL R19, [R1+0xac] ;  /* 0x0000ac0001137983 */ /* 0x000ea20000100800 */
[----:B------:R-:W3:Y:S02]  /*1ae10*/  LDL.LU R3, [R1+0x1a30] ;  /* 0x001a300001037983 */ /* 0x000ee40000300800 */
[----:B------:R-:W-:-:S02]  /*1ae20*/  IMAD.MOV.U32 R9, RZ, RZ, R0 ;  /* 0x000000ffff097224 */ /* 0x000fc400078e0000 */
[----:B------:R-:W3:Y:S04]  /*1ae30*/  LDL.LU R0, [R1+0x1a2c] ;  /* 0x001a2c0001007983 */ /* 0x000ee80000300800 */
[----:B--2---:R0:W-:Y:S04]  /*1ae40*/  STL.64 [R1+0x19c0], R18 ;  /* 0x0019c01201007387 */ /* 0x0041e80000100a00 */
[----:B0-----:R-:W2:Y:S01]  /*1ae50*/  LDL.64 R18, [R1+0xb8] ;  /* 0x0000b80001127983 */ /* 0x001ea20000100a00 */
[----:B----4-:R-:W-:Y:S03]  /*1ae60*/  HMMA.16816.F32.BF16 R4, R12, R24, R4 ;  /* 0x000000180c04723c */ /* 0x010fe60000041804 */
[----:B--2---:R0:W-:Y:S04]  /*1ae70*/  STL.64 [R1+0x19d8], R18 ;  /* 0x0019d81201007387 */ /* 0x0041e80000100a00 */
[----:B0-----:R-:W2:Y:S04]  /*1ae80*/  LDL R18, [R1+0xc8] ;  /* 0x0000c80001127983 */ /* 0x001ea80000100800 */
[----:B------:R-:W2:Y:S04]  /*1ae90*/  LDL R19, [R1+0xcc] ;  /* 0x0000cc0001137983 */ /* 0x000ea80000100800 */
[----:B--2---:R0:W-:Y:S01]  /*1aea0*/  STL.64 [R1+0x1a20], R18 ;  /* 0x001a201201007387 */ /* 0x0041e20000100a00 */
[----:B------:R-:W2:Y:S03]  /*1aeb0*/  LDL.LU.64 R16, [R1+0x210] ;  /* 0x0002100001107983 */ /* 0x000ea60000300a00 */
[----:B0-----:R-:W2:Y:S04]  /*1aec0*/  LDL.LU.64 R18, [R1+0x218] ;  /* 0x0002180001127983 */ /* 0x001ea80000300a00 */
[----:B------:R-:W-:Y:S02]  /*1aed0*/  STL.64 [R1+0x680], R4 ;  /* 0x0006800401007387 */ /* 0x000fe40000100a00 */
[----:B------:R-:W-:Y:S02]  /*1aee0*/  STL.64 [R1+0x688], R6 ;  /* 0x0006880601007387 */ /* 0x000fe40000100a00 */
[----:B------:R0:W-:Y:S01]  /*1aef0*/  STL.64 [R1+0x19a0], R26 ;  /* 0x0019a01a01007387 */ /* 0x0001e20000100a00 */
[----:B------:R-:W4:Y:S01]  /*1af00*/  LDL.LU R24, [R1+0x1b0] ;  /* 0x0001b00001187983 */ /* 0x000f220000300800 */
[----:B------:R-:W4:Y:S03]  /*1af10*/  LDL.LU R25, [R1+0x1b4] ;  /* 0x0001b40001197983 */ /* 0x000f260000300800 */
[----:B0-----:R-:W2:Y:S01]  /*1af20*/  LDL.LU R26, [R1+0x1b8] ;  /* 0x0001b800011a7983 */ /* 0x001ea20000300800 */
[----:B------:R-:W2:Y:S02]  /*1af30*/  LDL.LU R27, [R1+0x1bc] ;  /* 0x0001bc00011b7983 */ /* 0x000ea40000300800 */
[----:B------:R-:W3:Y:S02]  /*1af40*/  LDL.LU.64 R4, [R1+0x1f0] ;  /* 0x0001f00001047983 */ /* 0x000ee40000300a00 */
[----:B------:R-:W3:Y:S01]  /*1af50*/  LDL.LU.64 R6, [R1+0x1f8] ;  /* 0x0001f80001067983 */ /* 0x000ee20000300a00 */
[----:B--2---:R-:W-:Y:S01]  /*1af60*/  STL.64 [R1+0x19b8], R26 ;  /* 0x0019b81a01007387 */ /* 0x004fe20000100a00 */
[----:B----4-:R0:W-:Y:S03]  /*1af70*/  STL.64 [R1+0x19b0], R24 ;  /* 0x0019b01801007387 */ /* 0x0101e60000100a00 */
[----:B0-----:R-:W2:Y:S01]  /*1af80*/  LDL.LU R24, [R1+0x1c0] ;  /* 0x0001c00001187983 */ /* 0x001ea20000300800 */
[----:B------:R-:W2:Y:S02]  /*1af90*/  LDL.LU R25, [R1+0x1c4] ;  /* 0x0001c40001197983 */ /* 0x000ea40000300800 */
[----:B------:R-:W4:Y:S02]  /*1afa0*/  LDL.LU R26, [R1+0x1c8] ;  /* 0x0001c800011a7983 */ /* 0x000f240000300800 */
[----:B---3--:R-:W-:-:S02]  /*1afb0*/  IMAD.MOV.U32 R27, RZ, RZ, R0 ;  /* 0x000000ffff1b7224 */ /* 0x008fc400078e0000 */
[----:B------:R-:W3:Y:S01]  /*1afc0*/  LDL.LU R0, [R1+0x1a28] ;  /* 0x001a280001007983 */ /* 0x000ee20000300800 */
[----:B------:R-:W3:Y:S02]  /*1afd0*/  LDL.LU.64 R20, [R1+0xd0] ;  /* 0x0000d00001147983 */ /* 0x000ee40000300a00 */
[----:B------:R-:W3:Y:S01]  /*1afe0*/  LDL.LU.64 R22, [R1+0xd8] ;  /* 0x0000d80001167983 */ /* 0x000ee20000300a00 */
[C---:B------:R-:W-:Y:S01]  /*1aff0*/  HMMA.16816.F32.BF16 R8, R12.reuse, R8, R16 ;  /* 0x000000080c08723c */ /* 0x040fe20000041810 */
[----:B----4-:R-:W-:Y:S01]  /*1b000*/  STL.64 [R1+0x19d0], R26 ;  /* 0x0019d01a01007387 */ /* 0x010fe20000100a00 */
[----:B--2---:R0:W-:Y:S03]  /*1b010*/  STL.64 [R1+0x19c8], R24 ;  /* 0x0019c81801007387 */ /* 0x0041e60000100a00 */
[----:B0-----:R-:W2:Y:S01]  /*1b020*/  LDL.LU R24, [R1+0x1d0] ;  /* 0x0001d00001187983 */ /* 0x001ea20000300800 */
[----:B------:R-:W2:Y:S02]  /*1b030*/  LDL.LU R25, [R1+0x1d4] ;  /* 0x0001d40001197983 */ /* 0x000ea40000300800 */
[----:B------:R-:W4:Y:S02]  /*1b040*/  LDL.LU R26, [R1+0x1d8] ;  /* 0x0001d800011a7983 */ /* 0x000f240000300800 */
[----:B------:R-:W4:Y:S02]  /*1b050*/  LDL.LU R27, [R1+0x1dc] ;  /* 0x0001dc00011b7983 */ /* 0x000f240000300800 */
[----:B----4-:R-:W-:Y:S01]  /*1b060*/  STL.64 [R1+0x19e8], R26 ;  /* 0x0019e81a01007387 */ /* 0x010fe20000100a00 */
[----:B--2---:R0:W-:Y:S03]  /*1b070*/  STL.64 [R1+0x19e0], R24 ;  /* 0x0019e01801007387 */ /* 0x0041e60000100a00 */
[----:B0-----:R-:W2:Y:S01]  /*1b080*/  LDL.LU R24, [R1+0x1e0] ;  /* 0x0001e00001187983 */ /* 0x001ea20000300800 */
[----:B------:R-:W2:Y:S02]  /*1b090*/  LDL.LU R25, [R1+0x1e4] ;  /* 0x0001e40001197983 */ /* 0x000ea40000300800 */
[----:B------:R-:W2:Y:S02]  /*1b0a0*/  LDL.LU R26, [R1+0x1e8] ;  /* 0x0001e800011a7983 */ /* 0x000ea40000300800 */
[----:B------:R-:W2:Y:S02]  /*1b0b0*/  LDL.LU.64 R18, [R1+0x1a20] ;  /* 0x001a200001127983 */ /* 0x000ea40000300a00 */
[----:B------:R-:W-:Y:S01]  /*1b0c0*/  STL.64 [R1+0x670], R8 ;  /* 0x0006700801007387 */ /* 0x000fe20000100a00 */
[----:B------:R0:W-:Y:S03]  /*1b0d0*/  STL.64 [R1+0x678], R10 ;  /* 0x0006780a01007387 */ /* 0x0001e60000100a00 */
[----:B0-----:R-:W4:Y:S01]  /*1b0e0*/  LDL.LU.64 R10, [R1+0x1a18] ;  /* 0x001a1800010a7983 */ /* 0x001f220000300a00 */
[----:B------:R-:W2:Y:S02]  /*1b0f0*/  LDL.LU.64 R8, [R1+0x1a10] ;  /* 0x001a100001087983 */ /* 0x000ea40000300a00 */
[----:B---3--:R-:W-:Y:S01]  /*1b100*/  IMAD.MOV.U32 R27, RZ, RZ, R0 ;  /* 0x000000ffff1b7224 */ /* 0x008fe200078e0000 */
[C---:B--2---:R-:W-:Y:S11]  /*1b110*/  HMMA.16816.F32.BF16 R4, R12.reuse, R8, R4 ;  /* 0x000000080c04723c */ /* 0x044ff60000041804 */
[----:B------:R-:W-:Y:S11]  /*1b120*/  @!UPT UIADD3 URZ, URZ, URZ, URZ ;  /* 0x0000003f3f3ff290 */ /* 0x000ff6000fffe03f */
[----:B------:R-:W-:Y:S01]  /*1b130*/  @!UPT UIADD3 URZ, URZ, URZ, URZ ;  /* 0x0000003f3f3ff290 */ /* 0x000fe2000fffe03f */
[----:B------:R-:W-:Y:S01]  /*1b140*/  STL.64 [R1+0x660], R4 ;  /* 0x0006600401007387 */ /* 0x000fe20000100a00 */
[----:B------:R0:W-:Y:S02]  /*1b150*/  STL [R1+0x668], R6 ;  /* 0x0006680601007387 */ /* 0x0001e40000100800 */
[----:B------:R-:W-:Y:S02]  /*1b160*/  IMAD.MOV.U32 R0, RZ, RZ, R7 ;  /* 0x000000ffff007224 */ /* 0x000fe400078e0007 */
[----:B0-----:R-:W2:Y:S01]  /*1b170*/  LDL.LU.64 R6, [R1+0x1a08] ;  /* 0x001a080001067983 */ /* 0x001ea20000300a00 */
[----:B------:R-:W3:Y:S02]  /*1b180*/  LDL.LU.64 R4, [R1+0x1a00] ;  /* 0x001a000001047983 */ /* 0x000ee40000300a00 */
[----:B------:R-:W-:Y:S01]  /*1b190*/  STL [R1+0x1650], R0 ;  /* 0x0016500001007387 */ /* 0x000fe20000100800 */
[----:B---3--:R-:W-:Y:S01]  /*1b1a0*/  HMMA.16816.F32.BF16 R12, R12, R4, R20 ;  /* 0x000000040c0c723c */ /* 0x008fe20000041814 */
[----:B------:R-:W3:Y:S01]  /*1b1b0*/  LDL.LU.64 R22, [R1+0x19f8] ;  /* 0x0019f80001167983 */ /* 0x000ee20000300a00 */
[----:B------:R-:W3:Y:S11]  /*1b1c0*/  LDL.LU.64 R20, [R1+0x19f0] ;  /* 0x0019f00001147983 */ /* 0x000ef60000300a00 */
[----:B------:R-:W-:Y:S10]  /*1b1d0*/  @!UPT UIADD3 URZ, URZ, URZ, URZ ;  /* 0x0000003f3f3ff290 */ /* 0x000ff4000fffe03f */
[----:B------:R-:W-:Y:S01]  /*1b1e0*/  STL.64 [R1+0x540], R12 ;  /* 0x0005400c01007387 */ /* 0x000fe20000100a00 */
[----:B------:R0:W-:Y:S03]  /*1b1f0*/  STL.64 [R1+0x548], R14 ;  /* 0x0005480e01007387 */ /* 0x0001e60000100a00 */
[----:B0-----:R-:W2:Y:S04]  /*1b200*/  LDL R14, [R1+0x28] ;  /* 0x00002800010e7983 */ /* 0x001ea80000100800 */
[----:B------:R-:W2:Y:S01]  /*1b210*/  LDL R15, [R1+0x2c] ;  /* 0x00002c00010f7983 */ /* 0x000ea20000100800 */
[C---:B---3--:R-:W-:Y:S03]  /*1b220*/  HMMA.16816.F32.BF16 R16, R20.reuse, R18, R24 ;  /* 0x000000121410723c */ /* 0x048fe60000041818 */
[----:B------:R-:W3:Y:S01]  /*1b230*/  LDL.LU.64 R26, [R1+0x19e8] ;  /* 0x0019e800011a7983 */ /* 0x000ee20000300a00 */
[----:B------:R-:W3:Y:S11]  /*1b240*/  LDL.LU.64 R24, [R1+0x19e0] ;  /* 0x0019e00001187983 */ /* 0x000ef60000300a00 */
[----:B------:R-:W-:Y:S08]  /*1b250*/  @!UPT UIADD3 URZ, URZ, URZ, URZ ;  /* 0x0000003f3f3ff290 */ /* 0x000ff0000fffe03f */
[----:B------:R-:W-:Y:S01]  /*1b260*/  STL.64 [R1+0x530], R16 ;  /* 0x0005301001007387 */ /* 0x000fe20000100a00 */
[----:B------:R0:W-:Y:S03]  /*1b270*/  STL.64 [R1+0x538], R18 ;  /* 0x0005381201007387 */ /* 0x0001e60000100a00 */
[----:B0-----:R-:W3:Y:S02]  /*1b280*/  LDL.LU.64 R18, [R1+0x19d8] ;  /* 0x0019d80001127983 */ /* 0x001ee40000300a00 */
[C---:B---3--:R-:W-:Y:S01]  /*1b290*/  HMMA.16816.F32.BF16 R24, R20.reuse, R18, R24 ;  /* 0x000000121418723c */ /* 0x048fe20000041818 */
[----:B------:R-:W-:Y:S02]  /*1b2a0*/  IMAD.MOV.U32 R5, RZ, RZ, R18 ;  /* 0x000000ffff057224 */ /* 0x000fe400078e0012 */
[----:B------:R-:W-:Y:S11]  /*1b2b0*/  IMAD.MOV.U32 R4, RZ, RZ, R19 ;  /* 0x000000ffff047224 */ /* 0x000ff600078e0013 */
[----:B------:R-:W-:Y:S09]  /*1b2c0*/  @!UPT UIADD3 URZ, URZ, URZ, URZ ;  /* 0x0000003f3f3ff290 */ /* 0x000ff2000fffe03f */
[----:B------:R-:W-:Y:S01]  /*1b2d0*/  STL.64 [R1+0x510], R24 ;  /* 0x0005101801007387 */ /* 0x000fe20000100a00 */
[----:B------:R0:W-:Y:S03]  /*1b2e0*/  STL.64 [R1+0x518], R26 ;  /* 0x0005181a01007387 */ /* 0x0001e60000100a00 */
[----:B0-----:R-:W3:Y:S01]  /*1b2f0*/  LDL.LU.64 R26, [R1+0x19d0] ;  /* 0x0019d000011a7983 */ /* 0x001ee20000300a00 */
[----:B------:R-:W3:Y:S02]  /*1b300*/  LDL.LU.64 R24, [R1+0x19c8] ;  /* 0x0019c80001187983 */ /* 0x000ee40000300a00 */
[----:B------:R-:W3:Y:S02]  /*1b310*/  LDL.LU.64 R18, [R1+0x19c0] ;  /* 0x0019c00001127983 */ /* 0x000ee40000300a00 */
[C---:B---3--:R-:W-:Y:S01]  /*1b320*/  HMMA.16816.F32.BF16 R16, R20.reuse, R18, R24 ;  /* 0x000000121410723c */ /* 0x048fe20000041818 */
[----:B------:R-:W3:Y:S01]  /*1b330*/  LDL.LU.64 R26, [R1+0x19b8] ;  /* 0x0019b800011a7983 */ /* 0x000ee20000300a00 */
[----:B------:R-:W3:Y:S11]  /*1b340*/  LDL.LU.64 R24, [R1+0x19b0] ;  /* 0x0019b00001187983 */ /* 0x000ef60000300a00 */
[----:B------:R-:W-:Y:S10]  /*1b350*/  @!UPT UIADD3 URZ, URZ, URZ, URZ ;  /* 0x0000003f3f3ff290 */ /* 0x000ff4000fffe03f */
[----:B------:R-:W-:Y:S01]  /*1b360*/  STL.64 [R1+0x500], R16 ;  /* 0x0005001001007387 */ /* 0x000fe20000100a00 */
[----:B------:R0:W-:Y:S03]  /*1b370*/  STL.64 [R1+0x508], R18 ;  /* 0x0005081201007387 */ /* 0x0001e60000100a00 */
[----:B0-----:R-:W3:Y:S02]  /*1b380*/  LDL.LU.64 R18, [R1+0x19a8] ;  /* 0x0019a80001127983 */ /* 0x001ee40000300a00 */
[C---:B---3--:R-:W-:Y:S02]  /*1b390*/  HMMA.16816.F32.BF16 R16, R20.reuse, R18, R24 ;  /* 0x000000121410723c */ /* 0x048fe40000041818 */
[----:B------:R-:W3:Y:S11]  /*1b3a0*/  LDL.LU.64 R26, [R1+0x19a0] ;  /* 0x0019a000011a7983 */ /* 0x000ef60000300a00 */
[----:B------:R-:W-:Y:S10]  /*1b3b0*/  @!UPT UIADD3 URZ, URZ, URZ, URZ ;  /* 0x0000003f3f3ff290 */ /* 0x000ff4000fffe03f */
[----:B------:R-:W-:Y:S01]  /*1b3c0*/  STL.64 [R1+0x4f0], R16 ;  /* 0x0004f01001007387 */ /* 0x000fe20000100a00 */
[----:B------:R0:W-:Y:S03]  /*1b3d0*/  STL.64 [R1+0x4f8], R18 ;  /* 0x0004f81201007387 */ /* 0x0001e60000100a00 */
[----:B0-----:R-:W3:Y:S01]  /*1b3e0*/  LDL.LU.64 R18, [R1+0x1998] ;  /* 0x0019980001127983 */ /* 0x001ee20000300a00 */
[----:B------:R-:W3:Y:S02]  /*1b3f0*/  LDL.LU.64 R16, [R1+0x1990] ;  /* 0x0019900001107983 */ /* 0x000ee40000300a00 */
[C---:B---3--:R-:W-:Y:S11]  /*1b400*/  HMMA.16816.F32.BF16 R16, R20.reuse, R26, R16 ;  /* 0x0000001a1410723c */ /* 0x048ff60000041810 */
[----:B------:R-:W-:Y:S11]  /*1b410*/  @!UPT UIADD3 URZ, URZ, URZ, URZ ;  /* 0x0000003f3f3ff290 */ /* 0x000ff6000fffe03f */
[----:B------:R-:W-:Y:S01]  /*1b420*/  @!UPT UIADD3 URZ, URZ, URZ, URZ ;  /* 0x0000003f3f3ff290 */ /* 0x000fe2000fffe03f */
[----:B------:R-:W-:Y:S01]  /*1b430*/  STL.64 [R1+0x4e0], R16 ;  /* 0x0004e01001007387 */ /* 0x000fe20000100a00 */
[----:B------:R0:W-:Y:S03]  /*1b440*/  STL.64 [R1+0x4e8], R18 ;  /* 0x0004e81201007387 */ /* 0x0001e60000100a00 */
[----:B0-----:R-:W3:Y:S01]  /*1b450*/  LDL.LU.64 R18, [R1+0x1988] ;  /* 0x0019880001127983 */ /* 0x001ee20000300a00 */
[----:B------:R-:W3:Y:S02]  /*1b460*/  LDL.LU.64 R16, [R1+0x1980] ;  /* 0x0019800001107983 */ /* 0x000ee40000300a00 */
[----:B------:R-:W-:Y:S02]  /*1b470*/  IMAD.MOV.U32 R2, RZ, RZ, R26 ;  /* 0x000000ffff027224 */ /* 0x000fe400078e001a */
[----:B------:R-:W-:Y:S02]  /*1b480*/  IMAD.MOV.U32 R0, RZ, RZ, R27 ;  /* 0x000000ffff007224 */ /* 0x000fe400078e001b */
[----:B------:R-:W4:Y:S01]  /*1b490*/  LDL.LU.64 R26, [R1+0x1978] ;  /* 0x00197800011a7983 */ /* 0x000f220000300a00 */
[----:B------:R-:W4:Y:S02]  /*1b4a0*/  LDL.LU.64 R24, [R1+0x1970] ;  /* 0x0019700001187983 */ /* 0x000f240000300a00 */
[----:B--2---:R0:W-:Y:S01]  /*1b4b0*/  STL.64 [R1+0x1910], R14 ;  /* 0x0019100e01007387 */ /* 0x0041e20000100a00 */
[C---:B---3--:R-:W-:Y:S01]  /*1b4c0*/  HMMA.16816.F32.BF16 R16, R20.reuse, R14, R16 ;  /* 0x0000000e1410723c */ /* 0x048fe20000041810 */
[----:B0-----:R-:W2:Y:S11]  /*1b4d0*/  LDL.64 R14, [R1+0xa8] ;  /* 0x0000a800010e7983 */ /* 0x001eb60000100a00 */
[----:B------:R-:W-:Y:S11]  /*1b4e0*/  @!UPT UIADD3 URZ, URZ, URZ, URZ ;  /* 0x0000003f3f3ff290 */ /* 0x000ff6000fffe03f */
[----:B------:R-:W-:Y:S01]  /*1b4f0*/  STL.64 [R1+0x4d0], R16 ;  /* 0x0004d01001007387 */ /* 0x000fe20000100a00 */
[----:B------:R-:W-:Y:S03]  /*1b500*/  STL.64 [R1+0x4d8], R18 ;  /* 0x0004d81201007387 */ /* 0x000fe60000100a00 */
[----:B--2---:R4:W-:Y:S02]  /*1b510*/  STL.64 [R1+0x1920], R14 ;  /* 0x0019200e01007387 */ /* 0x0049e40000100a00 */
[----:B----4-:R-:W-:Y:S02]  /*1b520*/  HMMA.16816.F32.BF16 R12, R20, R10, R24 ;  /* 0x0000000a140c723c */ /* 0x010fe40000041818 */
[----:B------:R-:W2:Y:S11]  /*1b530*/  LDL.LU R24, [R1+0x170] ;  /* 0x0001700001187983 */ /* 0x000eb60000300800 */
[----:B------:R-:W-:Y:S10]  /*1b540*/  @!UPT UIADD3 URZ, URZ, URZ, URZ ;  /* 0x0000003f3f3ff290 */ /* 0x000ff4000fffe03f */
[----:B------:R-:W-:Y:S01]  /*1b550*/  STL.64 [R1+0x4c0], R12 ;  /* 0x0004c00c01007387 */ /* 0x000fe20000100a00 */
[----:B------:R0:W-:Y:S02]  /*1b560*/  STL.64 [R1+0x4c8], R14 ;  /* 0x0004c80e01007387 */ /* 0x0001e40000100a00 */
[----:B------:R-:W2:Y:S02]  /*1b570*/  LDL.LU R25, [R1+0x174] ;  /* 0x0001740001197983 */ /* 0x000ea40000300800 */
[----:B------:R-:W2:Y:S01]  /*1b580*/  LDL.LU R26, [R1+0x178] ;  /* 0x00017800011a7983 */ /* 0x000ea20000300800 */
[----:B------:R-:W2:Y:S01]  /*1b590*/  LDL.LU R27, [R1+0x17c] ;  /* 0x00017c00011b7983 */ /* 0x000ea20000300800 */
[----:B0-----:R-:W-:Y:S02]  /*1b5a0*/  IMAD.MOV.U32 R14, RZ, RZ, R5 ;  /* 0x000000ffff0e7224 */ /* 0x001fe400078e0005 */
[----:B------:R-:W-:-:S05]  /*1b5b0*/  IMAD.MOV.U32 R15, RZ, RZ, R4 ;  /* 0x000000ffff0f7224 */ /* 0x000fca00078e0004 */
[----:B------:R0:W-:Y:S04]  /*1b5c0*/  STL.64 [R1+0x1938], R14 ;  /* 0x0019380e01007387 */ /* 0x0001e80000100a00 */
[----:B0-----:R-:W3:Y:S01]  /*1b5d0*/  LDL.64 R14, [R1+0xc8] ;  /* 0x0000c800010e7983 */ /* 0x001ee20000100a00 */
[----:B------:R0:W-:Y:S02]  /*1b5e0*/  STL.64 [R1+0x1918], R10 ;  /* 0x0019180a01007387 */ /* 0x0001e40000100a00 */
[----:B------:R-:W4:Y:S02]  /*1b5f0*/  LDL.LU R8, [R1+0x120] ;  /* 0x0001200001087983 */ /* 0x000f240000300800 */
[----:B------:R-:W4:Y:S01]  /*1b600*/  LDL.LU R9, [R1+0x124] ;  /* 0x0001240001097983 */ /* 0x000f220000300800 */
[----:B0-----:R-:W2:Y:S01]  /*1b610*/  LDL.LU R10, [R1+0x128] ;  /* 0x00012800010a7983 */ /* 0x001ea20000300800 */
[----:B------:R-:W2:Y:S03]  /*1b620*/  LDL.LU R11, [R1+0x12c] ;  /* 0x00012c00010b7983 */ /* 0x000ea60000300800 */
[----:B--2---:R-:W-:Y:S01]  /*1b630*/  STL.64 [R1+0x1930], R10 ;  /* 0x0019300a01007387 */ /* 0x004fe20000100a00 */
[----:B----4-:R0:W-:Y:S03]  /*1b640*/  STL.64 [R1+0x1928], R8 ;  /* 0x0019280801007387 */ /* 0x0101e60000100a00 */
[----:B0-----:R-:W2:Y:S01]  /*1b650*/  LDL.LU R8, [R1+0x130] ;  /* 0x0001300001087983 */ /* 0x001ea20000300800 */
[----:B------:R-:W2:Y:S02]  /*1b660*/  LDL.LU R9, [R1+0x134] ;  /* 0x0001340001097983 */ /* 0x000ea40000300800 */
[----:B------:R-:W4:Y:S02]  /*1b670*/  LDL.LU R10, [R1+0x138] ;  /* 0x00013800010a7983 */ /* 0x000f240000300800 */
[----:B------:R-:W4:Y:S02]  /*1b680*/  LDL.LU R11, [R1+0x13c] ;  /* 0x00013c00010b7983 */ /* 0x000f240000300800 */
[----:B------:R-:W-:-:S02]  /*1b690*/  IMAD.MOV.U32 R16, RZ, RZ, R3 ;  /* 0x000000ffff107224 */ /* 0x000fc400078e0003 */
[----:B------:R-:W-:Y:S02]  /*1b6a0*/  IMAD.MOV.U32 R17, RZ, RZ, R6 ;  /* 0x000000ffff117224 */ /* 0x000fe400078e0006 */
[----:B------:R-:W-:Y:S01]  /*1b6b0*/  IMAD.MOV.U32 R18, RZ, RZ, R7 ;  /* 0x000000ffff127224 */ /* 0x000fe200078e0007 */
[----:B----4-:R-:W-:Y:S01]  /*1b6c0*/  STL.64 [R1+0x1948], R10 ;  /* 0x0019480a01007387 */ /* 0x010fe20000100a00 */
[----:B--2---:R0:W-:Y:S03]  /*1b6d0*/  STL.64 [R1+0x1940], R8 ;  /* 0x0019400801007387 */ /* 0x0041e60000100a00 */
[----:B0-----:R-:W3:Y:S01]  /*1b6e0*/  LDL.LU R8, [R1+0x140] ;  /* 0x0001400001087983 */ /* 0x001ee20000300800 */
[----:B------:R-:W3:Y:S02]  /*1b6f0*/  LDL.LU R9, [R1+0x144] ;  /* 0x0001440001097983 */ /* 0x000ee40000300800 */
[----:B------:R-:W3:Y:S02]  /*1b700*/  LDL.LU R10, [R1+0x148] ;  /* 0x00014800010a7983 */ /* 0x000ee40000300800 */
[----:B------:R-:W3:Y:S01]  /*1b710*/  LDL.LU R11, [R1+0x14c] ;  /* 0x00014c00010b7983 */ /* 0x000ee20000300800 */
[----:B------:R-:W2:Y:S01]  /*1b720*/  LDL.LU R3, [R1+0x1968] ;  /* 0x0019680001037983 */ /* 0x000ea20000300800 */
[----:B------:R-:W4:Y:S02]  /*1b730*/  LDL.LU R6, [R1+0x1964] ;  /* 0x0019640001067983 */ /* 0x000f240000300800 */
[----:B------:R-:W4:Y:S02]  /*1b740*/  LDL.LU R7, [R1+0x1960] ;  /* 0x0019600001077983 */ /* 0x000f240000300800 */
[----:B------:R-:W2:Y:S01]  /*1b750*/  LDL.LU R19, [R1+0xfc] ;  /* 0x0000fc0001137983 */ /* 0x000ea20000300800 */
[----:B----4-:R-:W-:Y:S01]  /*1b760*/  HMMA.16816.F32.BF16 R20, R20, R6, R24 ;  /* 0x000000061414723c */ /* 0x010fe20000041818 */
[----:B--2---:R-:W-:Y:S01]  /*1b770*/  STL.64 [R1+0x1900], R18 ;  /* 0x0019001201007387 */ /* 0x004fe20000100a00 */
[----:B------:R0:W-:Y:S03]  /*1b780*/  STL.64 [R1+0x18f8], R16 ;  /* 0x0018f81001007387 */ /* 0x0001e60000100a00 */
[----:B0-----:R-:W2:Y:S01]  /*1b790*/  LDL.LU R16, [R1+0x110] ;  /* 0x0001100001107983 */ /* 0x001ea20000300800 */
[----:B------:R-:W2:Y:S02]  /*1b7a0*/  LDL.LU R17, [R1+0x114] ;  /* 0x0001140001117983 */ /* 0x000ea40000300800 */
[----:B------:R-:W2:Y:S02]  /*1b7b0*/  LDL.LU R18, [R1+0x118] ;  /* 0x0001180001127983 */ /* 0x000ea40000300800 */
[----:B------:R-:W3:Y:S01]  /*1b7c0*/  LDL.LU.64 R26, [R1+0x1958] ;  /* 0x00195800011a7983 */ /* 0x000ee20000300a00 */
[----:B------:R-:W3:Y:S11]  /*1b7d0*/  LDL.LU.64 R24, [R1+0x1950] ;  /* 0x0019500001187983 */ /* 0x000ef60000300a00 */
[----:B------:R-:W-:Y:S01]  /*1b7e0*/  @!UPT UIADD3 URZ, URZ, URZ, URZ ;  /* 0x0000003f3f3ff290 */ /* 0x000fe2000fffe03f */
[----:B------:R-:W-:Y:S01]  /*1b7f0*/  STL.64 [R1+0x4b0], R20 ;  /* 0x0004b01401007387 */ /* 0x000fe20000100a00 */
[----:B------:R-:W-:Y:S02]  /*1b800*/  STL [R1+0x4b8], R22 ;  /* 0x0004b81601007387 */ /* 0x000fe40000100800 */
[----:B------:R0:W-:Y:S02]  /*1b810*/  STL.64 [R1+0x1908], R6 ;  /* 0x0019080601007387 */ /* 0x0001e40000100a00 */
[----:B------:R-:W-:Y:S02]  /*1b820*/  IMAD.MOV.U32 R19, RZ, RZ, R3 ;  /* 0x000000ffff137224 */ /* 0x000fe400078e0003 */
[----:B------:R-:W-:Y:S01]  /*1b830*/  IMAD.MOV.U32 R3, RZ, RZ, R23 ;  /* 0x000000ffff037224 */ /* 0x000fe200078e0017 */
[----:B0-----:R-:W2:Y:S01]  /*1b840*/  LDL.64 R6, [R1+0x98] ;  /* 0x0000980001067983 */ /* 0x001ea20000100a00 */
[----:B------:R-:W4:Y:S02]  /*1b850*/  LDL.LU R20, [R1+0x160] ;  /* 0x0001600001147983 */ /* 0x000f240000300800 */
[----:B------:R-:W4:Y:S02]  /*1b860*/  LDL.LU R21, [R1+0x164] ;  /* 0x0001640001157983 */ /* 0x000f240000300800 */
[----:B------:R-:W2:Y:S01]  /*1b870*/  LDL.LU R22, [R1+0x168] ;  /* 0x0001680001167983 */ /* 0x000ea20000300800 */
[----:B------:R-:W2:Y:S01]  /*1b880*/  LDL.LU R23, [R1+0x16c] ;  /* 0x00016c0001177983 */ /* 0x000ea20000300800 */
[C---:B---3--:R-:W-:Y:S03]  /*1b890*/  HMMA.16816.F32.BF16 R8, R24.reuse, R14, R8 ;  /* 0x0000000e1808723c */ /* 0x048fe60000041808 */
[----:B--2---:R0:W-:Y:S01]  /*1b8a0*/  STL.64 [R1+0x1870], R22 ;  /* 0x0018701601007387 */ /* 0x0041e20000100a00 */
[----:B----4-:R-:W-:Y:S02]  /*1b8b0*/  STL.64 [R1+0x1868], R20 ;  /* 0x0018681401007387 */ /* 0x010fe40000100a00 */
[----:B------:R-:W-:Y:S11]  /*1b8c0*/  STL [R1+0x15a0], R3 ;  /* 0x0015a00301007387 */ /* 0x000ff60000100800 */
[----:B------:R-:W-:Y:S06]  /*1b8d0*/  @!UPT UIADD3 URZ, URZ, URZ, URZ ;  /* 0x0000003f3f3ff290 */ /* 0x000fec000fffe03f */
[----:B------:R-:W-:Y:S01]  /*1b8e0*/  STL.64 [R1+0x440], R8 ;  /* 0x0004400801007387 */ /* 0x000fe20000100a00 */
[----:B------:R1:W-:Y:S01]  /*1b8f0*/  STL.64 [R1+0x448], R10 ;  /* 0x0004480a01007387 */ /* 0x0003e20000100a00 */
[----:B0-----:R-:W-:Y:S02]  /*1b900*/  IMAD.MOV.U32 R22, RZ, RZ, R2 ;  /* 0x000000ffff167224 */ /* 0x001fe400078e0002 */
[----:B------:R-:W-:Y:S02]  /*1b910*/  IMAD.MOV.U32 R23, RZ, RZ, R0 ;  /* 0x000000ffff177224 */ /* 0x000fe400078e0000 */
[----:B------:R-:W-:Y:S02]  /*1b920*/  IMAD.MOV.U32 R2, RZ, RZ, R14 ;  /* 0x000000ffff027224 */ /* 0x000fe400078e000e */
[----:B------:R-:W-:Y:S01]  /*1b930*/  IMAD.MOV.U32 R0, RZ, RZ, R15 ;  /* 0x000000ffff007224 */ /* 0x000fe200078e000f */
[----:B-1----:R-:W2:Y:S01]  /*1b940*/  LDL.LU.64 R10, [R1+0x1948] ;  /* 0x00194800010a7983 */ /* 0x002ea20000300a00 */
[----:B------:R-:W2:Y:S02]  /*1b950*/  LDL.LU.64 R8, [R1+0x1940] ;  /* 0x0019400001087983 */ /* 0x000ea40000300a00 */
[----:B------:R-:W2:Y:S02]  /*1b960*/  LDL.LU.64 R14, [R1+0x1938] ;  /* 0x00193800010e7983 */ /* 0x000ea40000300a00 */
[C---:B--2---:R-:W-:Y:S01]  /*1b970*/  HMMA.16816.F32.BF16 R12, R24.reuse, R14, R8 ;  /* 0x0000000e180c723c */ /* 0x044fe20000041808 */
[----:B------:R-:W2:Y:S01]  /*1b980*/  LDL.LU.64 R10, [R1+0x1930] ;  /* 0x00193000010a7983 */ /* 0x000ea20000300a00 */
[----:B------:R-:W2:Y:S11]  /*1b990*/  LDL.LU.64 R8, [R1+0x1928] ;  /* 0x0019280001087983 */ /* 0x000eb60000300a00 */
[----:B------:R-:W-:Y:S10]  /*1b9a0*/  @!UPT UIADD3 URZ, URZ, URZ, URZ ;  /* 0x0000003f3f3ff290 */ /* 0x000ff4000fffe03f */
[----:B------:R-:W-:Y:S01]  /*1b9b0*/  STL.64 [R1+0x430], R12 ;  /* 0x0004300c01007387 */ /* 0x000fe20000100a00 */
[----:B------:R0:W-:Y:S03]  /*1b9c0*/  STL.64 [R1+0x438], R14 ;  /* 0x0004380e01007387 */ /* 0x0001e60000100a00 */
[----:B0-----:R-:W2:Y:S01]  /*1b9d0*/  LDL.LU.64 R14, [R1+0x1920] ;  /* 0x00192000010e7983 */ /* 0x001ea20000300a00 */
[----:B------:R-:W-:Y:S01]  /*1b9e0*/  HMMA.16816.F32.BF16 R16, R24, R6, R16 ;  /* 0x000000061810723c */ /* 0x000fe20000041810 */
[----:B------:R-:W-:-:S07]  /*1b9f0*/  IMAD.MOV.U32 R12, RZ, RZ, R6 ;  /* 0x000000ffff0c7224 */ /* 0x000fce00078e0006 */
[----:B--2---:R-:W-:Y:S01]  /*1ba00*/  HMMA.16816.F32.BF16 R8, R24, R14, R8 ;  /* 0x0000000e1808723c */ /* 0x004fe20000041808 */
[----:B------:R-:W-:Y:S11]  /*1ba10*/  IMAD.MOV.U32 R3, RZ, RZ, R15 ;  /* 0x000000ffff037224 */ /* 0x000ff600078e000f */
[----:B------:R-:W-:Y:S11]  /*1ba20*/  @!UPT UIADD3 URZ, URZ, URZ, URZ ;  /* 0x0000003f3f3ff290 */ /* 0x000ff6000fffe03f */
[----:B------:R0:W-:Y:S01]  /*1ba30*/  STL.64 [R1+0x240], R8 ;  /* 0x0002400801007387 */ /* 0x0001e20000100a00 */
[----:B------:R1:W-:Y:S02]  /*1ba40*/  STL.64 [R1+0x248], R10 ;  /* 0x0002480a01007387 */ /* 0x0003e40000100a00 */
[----:B0-----:R-:W-:Y:S01]  /*1ba50*/  IMAD.MOV.U32 R8, RZ, RZ, R14 ;  /* 0x000000ffff087224 */ /* 0x001fe200078e000e */
[----:B-1----:R-:W2:Y:S01]  /*1ba60*/  LDL.LU.64 R10, [R1+0x1918] ;  /* 0x00191800010a7983 */ /* 0x002ea20000300a00 */
[----:B------:R-:W3:Y:S02]  /*1ba70*/  LDL.LU.64 R14, [R1+0x1910] ;  /* 0x00191000010e7983 */ /* 0x000ee40000300a00 */
[----:B------:R-:W-:Y:S02]  /*1ba80*/  IMAD.MOV.U32 R9, RZ, RZ, R7 ;  /* 0x000000ffff097224 */ /* 0x000fe400078e0007 */
[----:B------:R-:W4:Y:S01]  /*1ba90*/  LDL.LU.64 R6, [R1+0x1908] ;  /* 0x0019080001067983 */ /* 0x000f220000300a00 */
[----:B------:R-:W-:-:S02]  /*1baa0*/  IMAD.MOV.U32 R5, RZ, RZ, R17 ;  /* 0x000000ffff057224 */ /* 0x000fc400078e0011 */
[----:B------:R-:W-:Y:S02]  /*1bab0*/  IMAD.MOV.U32 R4, RZ, RZ, R16 ;  /* 0x000000ffff047224 */ /* 0x000fe400078e0010 */
[----:B------:R0:W-:Y:S02]  /*1bac0*/  STL.64 [R1+0x228], R18 ;  /* 0x0002281201007387 */ /* 0x0001e40000100a00 */
[----:B0-----:R-:W3:Y:S01]  /*1bad0*/  LDL.LU.64 R18, [R1+0x1900] ;  /* 0x0019000001127983 */ /* 0x001ee20000300a00 */
[----:B------:R-:W3:Y:S02]  /*1bae0*/  LDL.LU.64 R16, [R1+0x18f8] ;  /* 0x0018f80001107983 */ /* 0x000ee40000300a00 */
[----:B------:R-:W-:Y:S02]  /*1baf0*/  STL [R1+0x15a8], R5 ;  /* 0x0015a80501007387 */ /* 0x000fe40000100800 */
[----:B------:R0:W-:Y:S01]  /*1bb00*/  STL [R1+0x15a4], R4 ;  /* 0x0015a40401007387 */ /* 0x0001e20000100800 */
[----:B----4-:R1:W-:Y:S01]  /*1bb10*/  STL.64 [R1+0x18f0], R6 ;  /* 0x0018f00601007387 */ /* 0x0103e20000100a00 */
[----:B0-----:R-:W4:Y:S02]  /*1bb20*/  LDL.LU R4, [R1+0x100] ;  /* 0x0001000001047983 */ /* 0x001f240000300800 */
[----:B------:R-:W4:Y:S01]  /*1bb30*/  LDL.LU R5, [R1+0x104] ;  /* 0x0001040001057983 */ /* 0x000f220000300800 */
[----:B-1----:R-:W4:Y:S01]  /*1bb40*/  LDL.LU R6, [R1+0x108] ;  /* 0x0001080001067983 */ /* 0x002f220000300800 */
[----:B------:R-:W4:Y:S02]  /*1bb50*/  LDL.LU R7, [R1+0x10c] ;  /* 0x00010c0001077983 */ /* 0x000f240000300800 */
[----:B------:R0:W-:Y:S01]  /*1bb60*/  STL.64 [R1+0x1880], R22 ;  /* 0x0018801601007387 */ /* 0x0001e20000100a00 */
[----:B----4-:R-:W-:Y:S07]  /*1bb70*/  HMMA.16816.F32.BF16 R4, R24, R22, R4 ;  /* 0x000000161804723c */ /* 0x010fee0000041804 */
[----:B0-----:R-:W-:-:S02]  /*1bb80*/  IMAD.MOV.U32 R22, RZ, RZ, R12 ;  /* 0x000000ffff167224 */ /* 0x001fc400078e000c */
[----:B------:R-:W-:Y:S11]  /*1bb90*/  IMAD.MOV.U32 R23, RZ, RZ, R9 ;  /* 0x000000ffff177224 */ /* 0x000ff600078e0009 */
[----:B------:R-:W-:Y:S03]  /*1bba0*/  @!UPT UIADD3 URZ, URZ, URZ, URZ ;  /* 0x0000003f3f3ff290 */ /* 0x000fe6000fffe03f */
[----:B------:R-:W-:Y:S01]  /*1bbb0*/  STL.64 [R1+0x210], R4 ;  /* 0x0002100401007387 */ /* 0x000fe20000100a00 */
[----:B------:R3:W-:Y:S02]  /*1bbc0*/  STL.64 [R1+0x218], R6 ;  /* 0x0002180601007387 */ /* 0x0007e40000100a00 */
[----:B---3--:R-:W-:Y:S01]  /*1bbd0*/  HMMA.16816.F32.BF16 R4, R24, R14, R16 ;  /* 0x0000000e1804723c */ /* 0x008fe20000041810 */
[----:B------:R0:W-:Y:S02]  /*1bbe0*/  STL.64 [R1+0x1898], R22 ;  /* 0x0018981601007387 */ /* 0x0001e40000100a00 */
[----:B0-----:R-:W-:Y:S02]  /*1bbf0*/  IMAD.MOV.U32 R22, RZ, RZ, R8 ;  /* 0x000000ffff167224 */ /* 0x001fe400078e0008 */
[----:B------:R-:W-:-:S05]  /*1bc00*/  IMAD.MOV.U32 R23, RZ, RZ, R3 ;  /* 0x000000ffff177224 */ /* 0x000fca00078e0003 */
[----:B------:R0:W-:Y:S01]  /*1bc10*/  STL.64 [R1+0x18b0], R22 ;  /* 0x0018b01601007387 */ /* 0x0001e20000100a00 */
[----:B------:R-:W3:Y:S11]  /*1bc20*/  LDL.LU R20, [R1+0x70] ;  /* 0x0000700001147983 */ /* 0x000ef60000300800 */
[----:B------:R-:W-:Y:S01]  /*1bc30*/  @!UPT UIADD3 URZ, URZ, URZ, URZ ;  /* 0x0000003f3f3ff290 */ /* 0x000fe2000fffe03f */
[----:B------:R1:W-:Y:S01]  /*1bc40*/  STL.64 [R1+0x1f0], R4 ;  /* 0x0001f00401007387 */ /* 0x0003e20000100a00 */
[----:B------:R4:W-:Y:S02]  /*1bc50*/  STL.64 [R1+0x1f8], R6 ;  /* 0x0001f80601007387 */ /* 0x0009e40000100a00 */
[----:B------:R-:W3:Y:S01]  /*1bc60*/  LDL.LU R21, [R1+0x74] ;  /* 0x0000740001157983 */ /* 0x000ee20000300800 */
[----:B0-----:R-:W2:Y:S01]  /*1bc70*/  LDL.LU R22, [R1+0x78] ;  /* 0x0000780001167983 */ /* 0x001ea20000300800 */
[----:B------:R-:W2:Y:S03]  /*1bc80*/  LDL.LU R23, [R1+0x7c] ;  /* 0x00007c0001177983 */ /* 0x000ea60000300800 */
[----:B-1----:R-:W3:Y:S01]  /*1bc90*/  LDL.LU R4, [R1+0xe0] ;  /* 0x0000e00001047983 */ /* 0x002ee20000300800 */
[----:B------:R-:W3:Y:S02]  /*1bca0*/  LDL.LU R5, [R1+0xe4] ;  /* 0x0000e40001057983 */ /* 0x000ee40000300800 */
[----:B----4-:R-:W4:Y:S02]  /*1bcb0*/  LDL.LU R6, [R1+0xe8] ;  /* 0x0000e80001067983 */ /* 0x010f240000300800 */
[----:B------:R-:W4:Y:S01]  /*1bcc0*/  LDL.LU R7, [R1+0xec] ;  /* 0x0000ec0001077983 */ /* 0x000f220000300800 */
[----:B------:R-:W4:Y:S01]  /*1bcd0*/  LDL.LU R16, [R1] ;  /* 0x0000000001107983 */ /* 0x000f220000300800 */
[----:B------:R-:W4:Y:S02]  /*1bce0*/  LDL.LU R17, [R1+0x4] ;  /* 0x0000040001117983 */ /* 0x000f240000300800 */
[----:B------:R-:W4:Y:S02]  /*1bcf0*/  LDL.LU R18, [R1+0x8] ;  /* 0x0000080001127983 */ /* 0x000f240000300800 */
[----:B------:R-:W4:Y:S01]  /*1bd00*/  LDL.LU R19, [R1+0xc] ;  /* 0x00000c0001137983 */ /* 0x000f220000300800 */
[----:B--2---:R-:W-:Y:S01]  /*1bd10*/  STL.64 [R1+0x18d0], R22 ;  /* 0x0018d01601007387 */ /* 0x004fe20000100a00 */
[----:B---3--:R-:W-:Y:S03]  /*1bd20*/  STL.64 [R1+0x18c8], R20 ;  /* 0x0018c81401007387 */ /* 0x008fe60000100a00 */
[----:B------:R0:W-:Y:S01]  /*1bd30*/  STL.64 [R1+0x1878], R14 ;  /* 0x0018780e01007387 */ /* 0x0001e20000100a00 */
[----:B------:R-:W2:Y:S03]  /*1bd40*/  LDL.LU R12, [R1+0x40] ;  /* 0x00004000010c7983 */ /* 0x000ea60000300800 */
[----:B------:R-:W2:Y:S04]  /*1bd50*/  LDL.LU R13, [R1+0x44] ;  /* 0x00004400010d7983 */ /* 0x000ea80000300800 */
[----:B0-----:R-:W3:Y:S01]  /*1bd60*/  LDL.LU R14, [R1+0x48] ;  /* 0x00004800010e7983 */ /* 0x001ee20000300800 */
[----:B------:R-:W3:Y:S03]  /*1bd70*/  LDL.LU R15, [R1+0x4c] ;  /* 0x00004c00010f7983 */ /* 0x000ee60000300800 */
[----:B---3--:R-:W-:Y:S01]  /*1bd80*/  STL.64 [R1+0x1890], R14 ;  /* 0x0018900e01007387 */ /* 0x008fe20000100a00 */
[----:B--2---:R0:W-:Y:S03]  /*1bd90*/  STL.64 [R1+0x1888], R12 ;  /* 0x0018880c01007387 */ /* 0x0041e60000100a00 */
[----:B0-----:R-:W2:Y:S01]  /*1bda0*/  LDL.LU R12, [R1+0x50] ;  /* 0x00005000010c7983 */ /* 0x001ea20000300800 */
[----:B------:R-:W2:Y:S02]  /*1bdb0*/  LDL.LU R13, [R1+0x54] ;  /* 0x00005400010d7983 */ /* 0x000ea40000300800 */
[----:B------:R-:W3:Y:S02]  /*1bdc0*/  LDL.LU R14, [R1+0x58] ;  /* 0x00005800010e7983 */ /* 0x000ee40000300800 */
[----:B------:R-:W3:Y:S02]  /*1bdd0*/  LDL.LU R15, [R1+0x5c] ;  /* 0x00005c00010f7983 */ /* 0x000ee40000300800 */
[----:B---3--:R-:W-:Y:S01]  /*1bde0*/  STL.64 [R1+0x18a8], R14 ;  /* 0x0018a80e01007387 */ /* 0x008fe20000100a00 */
[----:B--2---:R0:W-:Y:S03]  /*1bdf0*/  STL.64 [R1+0x18a0], R12 ;  /* 0x0018a00c01007387 */ /* 0x0041e60000100a00 */
[----:B0-----:R-:W2:Y:S01]  /*1be00*/  LDL.LU R12, [R1+0x60] ;  /* 0x00006000010c7983 */ /* 0x001ea20000300800 */
[----:B------:R-:W2:Y:S02]  /*1be10*/  LDL.LU R13, [R1+0x64] ;  /* 0x00006400010d7983 */ /* 0x000ea40000300800 */
[----:B------:R-:W3:Y:S02]  /*1be20*/  LDL.LU R14, [R1+0x68] ;  /* 0x00006800010e7983 */ /* 0x000ee40000300800 */
[----:B------:R-:W3:Y:S01]  /*1be30*/  LDL.LU R15, [R1+0x6c] ;  /* 0x00006c00010f7983 */ /* 0x000ee20000300800 */
[----:B----4-:R-:W-:Y:S01]  /*1be40*/  HMMA.16816.F32.BF16 R4, R24, R10, R4 ;  /* 0x0000000a1804723c */ /* 0x010fe20000041804 */
[----:B---3--:R0:W-:Y:S01]  /*1be50*/  STL.64 [R1+0x18c0], R14 ;  /* 0x0018c00e01007387 */ /* 0x0081e20000100a00 */
[----:B--2---:R1:W-:Y:S03]  /*1be60*/  STL.64 [R1+0x18b8], R12 ;  /* 0x0018b80c01007387 */ /* 0x0043e60000100a00 */
[----:B0-----:R-:W2:Y:S04]  /*1be70*/  LDL.64 R14, [R1+0xb8] ;  /* 0x0000b800010e7983 */ /* 0x001ea80000100a00 */
[----:B--2---:R0:W-:Y:S01]  /*1be80*/  STL.64 [R1+0x18d8], R14 ;  /* 0x0018d80e01007387 */ /* 0x0041e20000100a00 */
[----:B-1----:R-:W2:Y:S02]  /*1be90*/  LDL.LU R12, [R1+0x80] ;  /* 0x00008000010c7983 */ /* 0x002ea40000300800 */
[----:B------:R-:W2:Y:S01]  /*1bea0*/  LDL.LU R13, [R1+0x84] ;  /* 0x00008400010d7983 */ /* 0x000ea20000300800 */
[----:B0-----:R-:W2:Y:S01]  /*1beb0*/  LDL.LU R14, [R1+0x88] ;  /* 0x00008800010e7983 */ /* 0x001ea20000300800 */
[----:B------:R-:W2:Y:S09]  /*1bec0*/  LDL.LU R15, [R1+0x8c] ;  /* 0x00008c00010f7983 */ /* 0x000eb20000300800 */
[----:B------:R-:W-:Y:S02]  /*1bed0*/  STL.64 [R1+0x1e0], R4 ;  /* 0x0001e00401007387 */ /* 0x000fe40000100a00 */
[----:B------:R0:W-:Y:S02]  /*1bee0*/  STL.64 [R1+0x1e8], R6 ;  /* 0x0001e80601007387 */ /* 0x0001e40000100a00 */
[----:B0-----:R-:W3:Y:S01]  /*1bef0*/  LDL.LU.64 R6, [R1+0x18f0] ;  /* 0x0018f00001067983 */ /* 0x001ee20000300a00 */
[----:B------:R-:W-:-:S02]  /*1bf00*/  IMAD.MOV.U32 R22, RZ, RZ, R2 ;  /* 0x000000ffff167224 */ /* 0x000fc400078e0002 */
[----:B------:R-:W-:Y:S01]  /*1bf10*/  IMAD.MOV.U32 R23, RZ, RZ, R0 ;  /* 0x000000ffff177224 */ /* 0x000fe200078e0000 */
[----:B---3--:R-:W-:Y:S01]  /*1bf20*/  HMMA.16816.F32.BF16 R24, R24, R6, R16 ;  /* 0x000000061818723c */ /* 0x008fe20000041810 */
[----:B------:R-:W2:Y:S01]  /*1bf30*/  LDL.LU.64 R18, [R1+0x18e8] ;  /* 0x0018e80001127983 */ /* 0x000ea20000300a00 */
[----:B------:R-:W2:Y:S11]  /*1bf40*/  LDL.LU.64 R16, [R1+0x18e0] ;  /* 0x0018e00001107983 */ /* 0x000eb60000300a00 */
[----:B------:R-:W-:Y:S10]  /*1bf50*/  @!UPT UIADD3 URZ, URZ, URZ, URZ ;  /* 0x0000003f3f3ff290 */ /* 0x000ff4000fffe03f */
[----:B------:R0:W-:Y:S01]  /*1bf60*/  STL.64 [R1+0x1d0], R24 ;  /* 0x0001d01801007387 */ /* 0x0001e20000100a00 */
[----:B------:R-:W-:Y:S02]  /*1bf70*/  IMAD.MOV.U32 R4, RZ, RZ, R27 ;  /* 0x000000ffff047224 */ /* 0x000fe400078e001b */
[----:B------:R-:W-:Y:S01]  /*1bf80*/  IMAD.MOV.U32 R5, RZ, RZ, R26 ;  /* 0x000000ffff057224 */ /* 0x000fe200078e001a */
[----:B0-----:R-:W3:Y:S01]  /*1bf90*/  LDL.LU R24, [R1+0x10] ;  /* 0x0000100001187983 */ /* 0x001ee20000300800 */
[----:B------:R-:W3:Y:S02]  /*1bfa0*/  LDL.LU R25, [R1+0x14] ;  /* 0x0000140001197983 */ /* 0x000ee40000300800 */
[----:B------:R-:W3:Y:S02]  /*1bfb0*/  LDL.LU R26, [R1+0x18] ;  /* 0x00001800011a7983 */ /* 0x000ee40000300800 */
[----:B------:R-:W3:Y:S01]  /*1bfc0*/  LDL.LU R27, [R1+0x1c] ;  /* 0x00001c00011b7983 */ /* 0x000ee20000300800 */
[----:B------:R-:W-:Y:S01]  /*1bfd0*/  STL [R1+0x15b0], R4 ;  /* 0x0015b00401007387 */ /* 0x000fe20000100800 */
[----:B------:R-:W-:Y:S01]  /*1bfe0*/  STL [R1+0x15ac], R5 ;  /* 0x0015ac0501007387 */ /* 0x000fe20000100800 */
[C---:B--2---:R-:W-:Y:S02]  /*1bff0*/  HMMA.16816.F32.BF16 R20, R16.reuse, R22, R12 ;  /* 0x000000161014723c */ /* 0x044fe4000004180c */
[----:B------:R-:W2:Y:S11]  /*1c000*/  LDL.LU.64 R14, [R1+0x18d8] ;  /* 0x0018d800010e7983 */ /* 0x000eb60000300a00 */
[----:B------:R-:W-:Y:S10]  /*1c010*/  @!UPT UIADD3 URZ, URZ, URZ, URZ ;  /* 0x0000003f3f3ff290 */ /* 0x000ff4000fffe03f */
[----:B------:R-:W-:Y:S01]  /*1c020*/  STL.64 [R1+0x650], R20 ;  /* 0x0006501401007387 */ /* 0x000fe20000100a00 */
[----:B------:R0:W-:Y:S03]  /*1c030*/  STL.64 [R1+0x658], R22 ;  /* 0x0006581601007387 */ /* 0x0001e60000100a00 */
[----:B0-----:R-:W4:Y:S01]  /*1c040*/  LDL.LU.64 R22, [R1+0x18d0] ;  /* 0x0018d00001167983 */ /* 0x001f220000300a00 */
[----:B------:R-:W4:Y:S02]  /*1c050*/  LDL.LU.64 R20, [R1+0x18c8] ;  /* 0x0018c80001147983 */ /* 0x000f240000300a00 */
[----:B--2---:R-:W-:Y:S02]  /*1c060*/  IMAD.MOV.U32 R3, RZ, RZ, R14 ;  /* 0x000000ffff037224 */ /* 0x004fe400078e000e */
[----:B------:R-:W-:Y:S01]  /*1c070*/  IMAD.MOV.U32 R0, RZ, RZ, R15 ;  /* 0x000000ffff007224 */ /* 0x000fe200078e000f */
[C---:B----4-:R-:W-:Y:S01]  /*1c080*/  HMMA.16816.F32.BF16 R20, R16.reuse, R14, R20 ;  /* 0x0000000e1014723c */ /* 0x050fe20000041814 */
[----:B------:R-:W2:Y:S01]  /*1c090*/  LDL.LU.64 R14, [R1+0x18c0] ;  /* 0x0018c000010e7983 */ /* 0x000ea20000300a00 */
[----:B------:R-:W2:Y:S11]  /*1c0a0*/  LDL.LU.64 R12, [R1+0x18b8] ;  /* 0x0018b800010c7983 */ /* 0x000eb60000300a00 */
[----:B------:R-:W-:Y:S10]  /*1c0b0*/  @!UPT UIADD3 URZ, URZ, URZ, URZ ;  /* 0x0000003f3f3ff290 */ /* 0x000ff4000fffe03f */
[----:B------:R-:W-:Y:S01]  /*1c0c0*/  STL.64 [R1+0x640], R20 ;  /* 0x0006401401007387 */ /* 0x000fe20000100a00 */
[----:B------:R0:W-:Y:S02]  /*1c0d0*/  STL [R1+0x648], R22 ;  /* 0x0006481601007387 */ /* 0x0001e40000100800 */
[----:B------:R-:W-:Y:S02]  /*1c0e0*/  IMAD.MOV.U32 R8, RZ, RZ, R23 ;  /* 0x000000ffff087224 */ /* 0x000fe400078e0017 */
[----:B0-----:R-:W2:Y:S03]  /*1c0f0*/  LDL.LU.64 R22, [R1+0x18b0] ;  /* 0x0018b00001167983 */ /* 0x001ea60000300a00 */
[----:B------:R-:W-:Y:S01]  /*1c100*/  STL [R1+0x1490], R8 ;  /* 0x0014900801007387 */ /* 0x000fe20000100800 */
[C---:B--2---:R-:W-:Y:S01]  /*1c110*/  HMMA.16816.F32.BF16 R20, R16.reuse, R22, R12 ;  /* 0x000000161014723c */ /* 0x044fe2000004180c */
[----:B------:R-:W2:Y:S01]  /*1c120*/  LDL.LU.64 R14, [R1+0x18a8] ;  /* 0x0018a800010e7983 */ /* 0x000ea20000300a00 */
[----:B------:R-:W2:Y:S11]  /*1c130*/  LDL.LU.64 R12, [R1+0x18a0] ;  /* 0x0018a000010c7983 */ /* 0x000eb60000300a00 */
[----:B------:R-:W-:Y:S10]  /*1c140*/  @!UPT UIADD3 URZ, URZ, URZ, URZ ;  /* 0x0000003f3f3ff290 */ /* 0x000ff4000fffe03f */
[----:B------:R-:W-:Y:S01]  /*1c150*/  STL.64 [R1+0x630], R20 ;  /* 0x0006301401007387 */ /* 0x000fe20000100a00 */
[----:B------:R0:W-:Y:S03]  /*1c160*/  STL.64 [R1+0x638], R22 ;  /* 0x0006381601007387 */ /* 0x0001e60000100a00 */
[----:B0-----:R-:W2:Y:S02]  /*1c170*/  LDL.LU.64 R22, [R1+0x1898] ;  /* 0x0018980001167983 */ /* 0x001ea40000300a00 */
[C---:B--2---:R-:W-:Y:S02]  /*1c180*/  HMMA.16816.F32.BF16 R20, R16.reuse, R22, R12 ;  /* 0x000000161014723c */ /* 0x044fe4000004180c */
[----:B------:R-:W2:Y:S01]  /*1c190*/  LDL.LU.64 R14, [R1+0x1890] ;  /* 0x00189000010e7983 */ /* 0x000ea20000300a00 */
[----:B------:R-:W2:Y:S11]  /*1c1a0*/  LDL.LU.64 R12, [R1+0x1888] ;  /* 0x00188800010c7983 */ /* 0x000eb60000300a00 */
[----:B------:R-:W-:Y:S09]  /*1c1b0*/  @!UPT UIADD3 URZ, URZ, URZ, URZ ;  /* 0x0000003f3f3ff290 */ /* 0x000ff2000fffe03f */
[----:B------:R-:W-:Y:S01]  /*1c1c0*/  STL.64 [R1+0x620], R20 ;  /* 0x0006201401007387 */ /* 0x000fe20000100a00 */
[----:B------:R0:W-:Y:S02]  /*1c1d0*/  STL [R1+0x628], R22 ;  /* 0x0006281601007387 */ /* 0x0001e40000100800 */
[----:B------:R-:W-:Y:S02]  /*1c1e0*/  IMAD.MOV.U32 R8, RZ, RZ, R23 ;  /* 0x000000ffff087224 */ /* 0x000fe400078e0017 */
[----:B0-----:R-:W2:Y:S02]  /*1c1f0*/  LDL.LU.64 R22, [R1+0x1880] ;  /* 0x0018800001167983 */ /* 0x001ea40000300a00 */
[C---:B--2---:R-:W-:Y:S02]  /*1c200*/  HMMA.16816.F32.BF16 R20, R16.reuse, R22, R12 ;  /* 0x000000161014723c */ /* 0x044fe4000004180c */
[----:B------:R-:W3:Y:S11]  /*1c210*/  LDL.LU.64 R14, [R1+0x1878] ;  /* 0x00187800010e7983 */ /* 0x000ef60000300a00 */
[----:B------:R-:W-:Y:S10]  /*1c220*/  @!UPT UIADD3 URZ, URZ, URZ, URZ ;  /* 0x0000003f3f3ff290 */ /* 0x000ff4000fffe03f */
[----:B------:R-:W-:Y:S01]  /*1c230*/  STL.64 [R1+0x610], R20 ;  /* 0x0006101401007387 */ /* 0x000fe20000100a00 */
[----:B------:R0:W-:Y:S03]  /*1c240*/  STL.64 [R1+0x618], R22 ;  /* 0x0006181601007387 */ /* 0x0001e60000100a00 */
[----:B0-----:R-:W2:Y:S01]  /*1c250*/  LDL.LU.64 R22, [R1+0x1870] ;  /* 0x0018700001167983 */ /* 0x001ea20000300a00 */
[----:B------:R-:W2:Y:S01]  /*1c260*/  LDL.LU.64 R20, [R1+0x1868] ;  /* 0x0018680001147983 */ /* 0x000ea20000300a00 */
[C---:B------:R-:W-:Y:S01]  /*1c270*/  LOP3.LUT R9, R29.reuse, 0x20, RZ, 0x3c, !PT ;  /* 0x000000201d097812 */ /* 0x040fe200078e3cff */
[----:B---3--:R-:W-:Y:S01]  /*1c280*/  HMMA.16816.F32.BF16 R24, R16, R14, R24 ;  /* 0x0000000e1018723c */ /* 0x008fe20000041818 */
[----:B------:R-:W-:-:S03]  /*1c290*/  LOP3.LUT R2, R29, 0x40, RZ, 0x3c, !PT ;  /* 0x000000401d027812 */ /* 0x000fc600078e3cff */
[----:B------:R-:W-:Y:S04]  /*1c2a0*/  LDSM.16.MT88.4 R12, [R9+0x9080] ;  /* 0x00908000090c783b */ /* 0x000fe80000004200 */
[----:B--2---:R-:W-:Y:S11]  /*1c2b0*/  HMMA.16816.F32.BF16 R20, R16, R10, R20 ;  /* 0x0000000a1014723c */ /* 0x004ff60000041814 */
[----:B------:R-:W-:Y:S04]  /*1c2c0*/  @!UPT UIADD3 URZ, URZ, URZ, URZ ;  /* 0x0000003f3f3ff290 */ /* 0x000fe8000fffe03f */
[----:B------:R-:W-:Y:S01]  /*1c2d0*/  STL.64 [R1+0x600], R24 ;  /* 0x0006001801007387 */ /* 0x000fe20000100a00 */
[----:B------:R-:W-:Y:S02]  /*1c2e0*/  STL.64 [R1+0x608], R26 ;  /* 0x0006081a01007387 */ /* 0x000fe40000100a00 */
[----:B------:R0:W-:Y:S02]  /*1c2f0*/  STL.64 [R1+0x17f0], R10 ;  /* 0x0017f00a01007387 */ /* 0x0001e40000100a00 */
[----:B------:R-:W-:Y:S03]  /*1c300*/  STL.64 [R1+0x17e8], R8 ;  /* 0x0017e80801007387 */ /* 0x000fe60000100a00 */
[----:B------:R-:W-:Y:S01]  /*1c310*/  STL.64 [R1+0x5f0], R20 ;  /* 0x0005f01401007387 */ /* 0x000fe20000100a00 */
[----:B------:R-:W-:Y:S02]  /*1c320*/  STL.64 [R1+0x5f8], R22 ;  /* 0x0005f81601007387 */ /* 0x000fe40000100a00 */
[----:B0-----:R-:W2:Y:S02]  /*1c330*/  LDL.64 R10, [R1+0x28] ;  /* 0x00002800010a7983 */ /* 0x001ea40000100a00 */
[----:B------:R-:W0:Y:S01]  /*1c340*/  LDSM.16.MT88.4 R20, [R2+0x9000] ;  /* 0x009000000214783b */ /* 0x000e220000004200 */
[----:B--2---:R1:W-:Y:S04]  /*1c350*/  STL.64 [R1+0x1808], R10 ;  /* 0x0018080a01007387 */ /* 0x0043e80000100a00 */
[----:B-1----:R-:W2:Y:S04]  /*1c360*/  LDL.64 R10, [R1+0x38] ;  /* 0x00003800010a7983 */ /* 0x002ea80000100a00 */
[----:B--2---:R-:W-:Y:S01]  /*1c370*/  STL.64 [R1+0x1820], R10 ;  /* 0x0018200a01007387 */ /* 0x004fe20000100a00 */
[----:B------:R-:W-:Y:S02]  /*1c380*/  STL [R1+0x17a0], R29 ;  /* 0x0017a01d01007387 */ /* 0x000fe40000100800 */
[----:B0-----:R-:W-:Y:S02]  /*1c390*/  STL.64 [R1+0x17e0], R22 ;  /* 0x0017e01601007387 */ /* 0x001fe40000100a00 */
[----:B------:R0:W-:Y:S02]  /*1c3a0*/  STL.64 [R1+0x17d8], R20 ;  /* 0x0017d81401007387 */ /* 0x0001e40000100a00 */
[----:B0-----:R-:W2:Y:S01]  /*1c3b0*/  LDL.LU R20, [R1+0x2a0] ;  /* 0x0002a00001147983 */ /* 0x001ea20000300800 */
[----:B------:R-:W2:Y:S02]  /*1c3c0*/  LDL.LU R21, [R1+0x2a4] ;  /* 0x0002a40001157983 */ /* 0x000ea40000300800 */
[----:B------:R-:W3:Y:S02]  /*1c3d0*/  LDL.LU R22, [R1+0x2a8] ;  /* 0x0002a80001167983 */ /* 0x000ee40000300800 */
[----:B------:R-:W3:Y:S01]  /*1c3e0*/  LDL.LU R23, [R1+0x2ac] ;  /* 0x0002ac0001177983 */ /* 0x000ee20000300800 */
[----:B------:R-:W4:Y:S04]  /*1c3f0*/  LDL.64 R10, [R1+0x98] ;  /* 0x00009800010a7983 */ /* 0x000f280000100a00 */
[----:B----4-:R0:W-:Y:S01]  /*1c400*/  STL.64 [R1+0x1838], R10 ;  /* 0x0018380a01007387 */ /* 0x0101e20000100a00 */
[----:B------:R-:W4:Y:S02]  /*1c410*/  LDL.LU R24, [R1+0x150] ;  /* 0x0001500001187983 */ /* 0x000f240000300800 */
[----:B------:R-:W4:Y:S02]  /*1c420*/  LDL.LU R25, [R1+0x154] ;  /* 0x0001540001197983 */ /* 0x000f240000300800 */
[----:B------:R-:W4:Y:S01]  /*1c430*/  LDL.LU R26, [R1+0x158] ;  /* 0x00015800011a7983 */ /* 0x000f220000300800 */
[----:B------:R-:W4:Y:S01]  /*1c440*/  LDL.LU R27, [R1+0x15c] ;  /* 0x00015c00011b7983 */ /* 0x000f220000300800 */
[----:B0-----:R-:W-:-:S02]  /*1c450*/  IMAD.MOV.U32 R10, RZ, RZ, R3 ;  /* 0x000000ffff0a7224 */ /* 0x001fc400078e0003 */
[----:B------:R-:W-:-:S05]  /*1c460*/  IMAD.MOV.U32 R11, RZ, RZ, R0 ;  /* 0x000000ffff0b7224 */ /* 0x000fca00078e0000 */
[----:B------:R-:W-:Y:S01]  /*1c470*/  STL.64 [R1+0x1850], R10 ;  /* 0x0018500a01007387 */ /* 0x000fe20000100a00 */
[----:B---3--:R-:W-:Y:S02]  /*1c480*/  STL.64 [R1+0x1800], R22 ;  /* 0x0018001601007387 */ /* 0x008fe40000100a00 */
[----:B--2---:R0:W-:Y:S02]  /*1c490*/  STL.64 [R1+0x17f8], R20 ;  /* 0x0017f81401007387 */ /* 0x0041e40000100a00 */
[----:B0-----:R-:W2:Y:S01]  /*1c4a0*/  LDL.LU R20, [R1+0x280] ;  /* 0x0002800001147983 */ /* 0x001ea20000300800 */
[----:B------:R-:W2:Y:S02]  /*1c4b0*/  LDL.LU R21, [R1+0x284] ;  /* 0x0002840001157983 */ /* 0x000ea40000300800 */
[----:B------:R-:W3:Y:S02]  /*1c4c0*/  LDL.LU R22, [R1+0x288] ;  /* 0x0002880001167983 */ /* 0x000ee40000300800 */
[----:B------:R-:W3:Y:S01]  /*1c4d0*/  LDL.LU R23, [R1+0x28c] ;  /* 0x00028c0001177983 */ /* 0x000ee20000300800 */
[----:B------:R-:W2:Y:S04]  /*1c4e0*/  LDL.64 R10, [R1+0xc8] ;  /* 0x0000c800010a7983 */ /* 0x000ea80000100a00 */
        /* <DEDUP_REMOVED lines=19> */
[----:B------:R-:W0:Y:S01]  /*1c620*/  LDSM.16.MT88.4 R24, [R2+0x9080] ;  /* 0x009080000218783b */ /* 0x000e220000004200 */
[----:B------:R-:W-:-:S03]  /*1c630*/  LOP3.LUT R4, R29, 0x60, RZ, 0x3c, !PT ;  /* 0x000000601d047812 */ /* 0x000fc600078e3cff */
[----:B---3--:R-:W-:Y:S01]  /*1c640*/  STL.64 [R1+0x1860], R22 ;  /* 0x0018601601007387 */ /* 0x008fe20000100a00 */
[----:B--2---:R1:W-:Y:S03]  /*1c650*/  STL.64 [R1+0x1858], R20 ;  /* 0x0018581401007387 */ /* 0x0043e60000100a00 */
[----:B-1----:R-:W2:Y:S01]  /*1c660*/  LDL.LU R20, [R1+0x200] ;  /* 0x0002000001147983 */ /* 0x002ea20000300800 */
[----:B------:R-:W2:Y:S02]  /*1c670*/  LDL.LU R21, [R1+0x204] ;  /* 0x0002040001157983 */ /* 0x000ea40000300800 */
[----:B------:R-:W2:Y:S02]  /*1c680*/  LDL.LU R22, [R1+0x208] ;  /* 0x0002080001167983 */ /* 0x000ea40000300800 */
[----:B------:R-:W2:Y:S01]  /*1c690*/  LDL.LU R23, [R1+0x20c] ;  /* 0x00020c0001177983 */ /* 0x000ea20000300800 */
[----:B0-----:R-:W-:Y:S08]  /*1c6a0*/  STL.64 [R1+0x1758], R26 ;  /* 0x0017581a01007387 */ /* 0x001ff00000100a00 */
[----:B------:R-:W-:Y:S02]  /*1c6b0*/  STL.64 [R1+0x4a0], R16 ;  /* 0x0004a01001007387 */ /* 0x000fe40000100a00 */
[----:B------:R-:W-:Y:S02]  /*1c6c0*/  STL.64 [R1+0x4a8], R18 ;  /* 0x0004a81201007387 */ /* 0x000fe40000100a00 */
[----:B------:R-:W0:Y:S04]  /*1c6d0*/  LDSM.16.MT88.4 R16, [R4+0x9000] ;  /* 0x009000000410783b */ /* 0x000e280000004200 */
[----:B------:R1:W-:Y:S01]  /*1c6e0*/  STL.64 [R1+0x1750], R24 ;  /* 0x0017501801007387 */ /* 0x0003e20000100a00 */
[----:B------:R-:W-:-:S02]  /*1c6f0*/  IMAD.MOV.U32 R2, RZ, RZ, R10 ;  /* 0x000000ffff027224 */ /* 0x000fc400078e000a */
[----:B------:R-:W-:Y:S01]  /*1c700*/  IMAD.MOV.U32 R0, RZ, RZ, R11 ;  /* 0x000000ffff007224 */ /* 0x000fe200078e000b */
[----:B-1----:R-:W3:Y:S01]  /*1c710*/  LDL.LU R24, [R1+0x250] ;  /* 0x0002500001187983 */ /* 0x002ee20000300800 */
[----:B------:R-:W3:Y:S02]  /*1c720*/  LDL.LU R25, [R1+0x254] ;  /* 0x0002540001197983 */ /* 0x000ee40000300800 */
[----:B------:R-:W3:Y:S02]  /*1c730*/  LDL.LU R26, [R1+0x258] ;  /* 0x00025800011a7983 */ /* 0x000ee40000300800 */
[----:B------:R-:W3:Y:S01]  /*1c740*/  LDL.LU R27, [R1+0x25c] ;  /* 0x00025c00011b7983 */ /* 0x000ee20000300800 */
[----:B0-----:R0:W-:Y:S01]  /*1c750*/  STL.64 [R1+0x16d8], R18 ;  /* 0x0016d81201007387 */ /* 0x0011e20000100a00 */
[----:B------:R-:W-:Y:S03]  /*1c760*/  STL.64 [R1+0x16d0], R16 ;  /* 0x0016d01001007387 */ /* 0x000fe60000100a00 */
[----:B0-----:R-:W3:Y:S01]  /*1c770*/  LDL.64 R18, [R1+0xa8] ;  /* 0x0000a80001127983 */ /* 0x001ee20000100a00 */
[C---:B--2---:R-:W-:Y:S11]  /*1c780*/  HMMA.16816.F32.BF16 R20, R12.reuse, R10, R20 ;  /* 0x0000000a0c14723c */ /* 0x044ff60000041814 */
[----:B------:R-:W-:Y:S11]  /*1c790*/  @!UPT UIADD3 URZ, URZ, URZ, URZ ;  /* 0x0000003f3f3ff290 */ /* 0x000ff6000fffe03f */
[----:B------:R-:W-:Y:S01]  /*1c7a0*/  @!UPT UIADD3 URZ, URZ, URZ, URZ ;  /* 0x0000003f3f3ff290 */ /* 0x000fe2000fffe03f */
[----:B------:R-:W-:Y:S01]  /*1c7b0*/  STL.64 [R1+0x1c0], R20 ;  /* 0x0001c01401007387 */ /* 0x000fe20000100a00 */
[----:B------:R0:W-:Y:S03]  /*1c7c0*/  STL.64 [R1+0x1c8], R22 ;  /* 0x0001c81601007387 */ /* 0x0001e60000100a00 */
[----:B0-----:R-:W2:Y:S01]  /*1c7d0*/  LDL.LU.64 R22, [R1+0x1860] ;  /* 0x0018600001167983 */ /* 0x001ea20000300a00 */
[----:B------:R-:W2:Y:S02]  /*1c7e0*/  LDL.LU.64 R20, [R1+0x1858] ;  /* 0x0018580001147983 */ /* 0x000ea40000300a00 */
[----:B------:R-:W2:Y:S01]  /*1c7f0*/  LDL.LU.64 R10, [R1+0x1850] ;  /* 0x00185000010a7983 */ /* 0x000ea20000300a00 */
[C---:B---3--:R-:W-:Y:S08]  /*1c800*/  HMMA.16816.F32.BF16 R24, R12.reuse, R18, R24 ;  /* 0x000000120c18723c */ /* 0x048ff00000041818 */
[C---:B--2---:R-:W-:Y:S01]  /*1c810*/  HMMA.16816.F32.BF16 R8, R12.reuse, R10, R20 ;  /* 0x0000000a0c08723c */ /* 0x044fe20000041814 */
[----:B------:R-:W2:Y:S01]  /*1c820*/  LDL.LU.64 R22, [R1+0x1848] ;  /* 0x0018480001167983 */ /* 0x000ea20000300a00 */
[----:B------:R-:W2:Y:S11]  /*1c830*/  LDL.LU.64 R20, [R1+0x1840] ;  /* 0x0018400001147983 */ /* 0x000eb60000300a00 */
[----:B------:R-:W-:Y:S10]  /*1c840*/  @!UPT UIADD3 URZ, URZ, URZ, URZ ;  /* 0x0000003f3f3ff290 */ /* 0x000ff4000fffe03f */
[----:B------:R-:W-:Y:S01]  /*1c850*/  STL.64 [R1+0x1b0], R8 ;  /* 0x0001b00801007387 */ /* 0x000fe20000100a00 */
[----:B------:R0:W-:Y:S03]  /*1c860*/  STL.64 [R1+0x1b8], R10 ;  /* 0x0001b80a01007387 */ /* 0x0001e60000100a00 */
[----:B0-----:R-:W2:Y:S01]  /*1c870*/  LDL.LU.64 R10, [R1+0x1838] ;  /* 0x00183800010a7983 */ /* 0x001ea20000300a00 */
[----:B------:R0:W-:Y:S02]  /*1c880*/  STL.64 [R1+0x1a0], R24 ;  /* 0x0001a01801007387 */ /* 0x0001e40000100a00 */
[----:B------:R1:W-:Y:S01]  /*1c890*/  STL.64 [R1+0x1a8], R26 ;  /* 0x0001a81a01007387 */ /* 0x0003e20000100a00 */
[----:B0-----:R-:W3:Y:S01]  /*1c8a0*/  LDL.LU R24, [R1+0x290] ;  /* 0x0002900001187983 */ /* 0x001ee20000300800 */
[----:B------:R-:W3:Y:S02]  /*1c8b0*/  LDL.LU R25, [R1+0x294] ;  /* 0x0002940001197983 */ /* 0x000ee40000300800 */
[----:B-1----:R-:W3:Y:S02]  /*1c8c0*/  LDL.LU R26, [R1+0x298] ;  /* 0x00029800011a7983 */ /* 0x002ee40000300800 */
[----:B------:R-:W3:Y:S01]  /*1c8d0*/  LDL.LU R27, [R1+0x29c] ;  /* 0x00029c00011b7983 */ /* 0x000ee20000300800 */
[----:B------:R0:W-:Y:S04]  /*1c8e0*/  STL.64 [R1+0x17a8], R18 ;  /* 0x0017a81201007387 */ /* 0x0001e80000100a00 */
[----:B0-----:R-:W4:Y:S01]  /*1c8f0*/  LDL.64 R18, [R1+0xb8] ;  /* 0x0000b80001127983 */ /* 0x001f220000100a00 */
[----:B--2---:R-:W-:Y:S01]  /*1c900*/  HMMA.16816.F32.BF16 R20, R12, R10, R20 ;  /* 0x0000000a0c14723c */ /* 0x004fe20000041814 */
[----:B------:R-:W-:-:S02]  /*1c910*/  IMAD.MOV.U32 R29, RZ, RZ, R10 ;  /* 0x000000ffff1d7224 */ /* 0x000fc400078e000a */
[----:B----4-:R0:W-:Y:S11]  /*1c920*/  STL.64 [R1+0x17c0], R18 ;  /* 0x0017c01201007387 */ /* 0x0101f60000100a00 */
[----:B------:R-:W-:Y:S09]  /*1c930*/  @!UPT UIADD3 URZ, URZ, URZ, URZ ;  /* 0x0000003f3f3ff290 */ /* 0x000ff2000fffe03f */
[----:B------:R-:W-:Y:S02]  /*1c940*/  STL.64 [R1+0x190], R20 ;  /* 0x0001901401007387 */ /* 0x000fe40000100a00 */
[----:B------:R1:W-:Y:S02]  /*1c950*/  STL.64 [R1+0x198], R22 ;  /* 0x0001981601007387 */ /* 0x0003e40000100a00 */
[----:B0-----:R-:W-:Y:S02]  /*1c960*/  IMAD.MOV.U32 R18, RZ, RZ, R2 ;  /* 0x000000ffff127224 */ /* 0x001fe400078e0002 */
[----:B------:R-:W-:Y:S01]  /*1c970*/  IMAD.MOV.U32 R2, RZ, RZ, R11 ;  /* 0x000000ffff027224 */ /* 0x000fe200078e000b */
[----:B-1----:R-:W2:Y:S01]  /*1c980*/  LDL.LU.64 R22, [R1+0x1830] ;  /* 0x0018300001167983 */ /* 0x002ea20000300a00 */
[----:B------:R-:W2:Y:S02]  /*1c990*/  LDL.LU.64 R20, [R1+0x1828] ;  /* 0x0018280001147983 */ /* 0x000ea40000300a00 */
[----:B------:R-:W2:Y:S02]  /*1c9a0*/  LDL.LU.64 R10, [R1+0x1820] ;  /* 0x00182000010a7983 */ /* 0x000ea40000300a00 */
[----:B------:R-:W-:Y:S01]  /*1c9b0*/  IMAD.MOV.U32 R19, RZ, RZ, R0 ;  /* 0x000000ffff137224 */ /* 0x000fe200078e0000 */
[----:B--2---:R-:W-:Y:S01]  /*1c9c0*/  HMMA.16816.F32.BF16 R20, R12, R10, R20 ;  /* 0x0000000a0c14723c */ /* 0x004fe20000041814 */
[----:B------:R-:W-:-:S02]  /*1c9d0*/  IMAD.MOV.U32 R3, RZ, RZ, R10 ;  /* 0x000000ffff037224 */ /* 0x000fc400078e000a */
[----:B------:R-:W-:Y:S11]  /*1c9e0*/  IMAD.MOV.U32 R0, RZ, RZ, R11 ;  /* 0x000000ffff007224 */ /* 0x000ff600078e000b */
[----:B------:R-:W-:Y:S09]  /*1c9f0*/  @!UPT UIADD3 URZ, URZ, URZ, URZ ;  /* 0x0000003f3f3ff290 */ /* 0x000ff2000fffe03f */
[----:B------:R-:W-:Y:S01]  /*1ca00*/  STL.64 [R1+0x180], R20 ;  /* 0x0001801401007387 */ /* 0x000fe20000100a00 */
[----:B------:R0:W-:Y:S03]  /*1ca10*/  STL.64 [R1+0x188], R22 ;  /* 0x0001881601007387 */ /* 0x0001e60000100a00 */
[----:B0-----:R-:W2:Y:S01]  /*1ca20*/  LDL.LU.64 R22, [R1+0x1818] ;  /* 0x0018180001167983 */ /* 0x001ea20000300a00 */
[----:B------:R-:W2:Y:S02]  /*1ca30*/  LDL.LU.64 R20, [R1+0x1810] ;  /* 0x0018100001147983 */ /* 0x000ea40000300a00 */
[----:B------:R-:W2:Y:S02]  /*1ca40*/  LDL.LU.64 R10, [R1+0x1808] ;  /* 0x00180800010a7983 */ /* 0x000ea40000300a00 */
        /* <DEDUP_REMOVED lines=9> */
[----:B------:R-:W4:Y:S01]  /*1cae0*/  LDL.LU.64 R8, [R1+0x17e8] ;  /* 0x0017e80001087983 */ /* 0x000f220000300a00 */
[C---:B--2---:R-:W-:Y:S11]  /*1caf0*/  HMMA.16816.F32.BF16 R20, R12.reuse, R10, R20 ;  /* 0x0000000a0c14723c */ /* 0x044ff60000041814 */
[----:B------:R-:W-:Y:S11]  /*1cb00*/  @!UPT UIADD3 URZ, URZ, URZ, URZ ;  /* 0x0000003f3f3ff290 */ /* 0x000ff6000fffe03f */
[----:B------:R-:W-:Y:S01]  /*1cb10*/  @!UPT UIADD3 URZ, URZ, URZ, URZ ;  /* 0x0000003f3f3ff290 */ /* 0x000fe2000fffe03f */
[----:B------:R-:W-:Y:S01]  /*1cb20*/  STL.64 [R1+0x160], R20 ;  /* 0x0001601401007387 */ /* 0x000fe20000100a00 */
[----:B------:R0:W-:Y:S03]  /*1cb30*/  STL.64 [R1+0x168], R22 ;  /* 0x0001681601007387 */ /* 0x0001e60000100a00 */
[----:B0-----:R-:W2:Y:S01]  /*1cb40*/  LDL.LU.64 R22, [R1+0x17e0] ;  /* 0x0017e00001167983 */ /* 0x001ea20000300a00 */
[----:B------:R-:W2:Y:S02]  /*1cb50*/  LDL.LU.64 R20, [R1+0x17d8] ;  /* 0x0017d80001147983 */ /* 0x000ea40000300a00 */
[----:B------:R-:W-:Y:S02]  /*1cb60*/  STL.64 [R1+0x1778], R10 ;  /* 0x0017780a01007387 */ /* 0x000fe40000100a00 */
[----:B----4-:R0:W-:Y:S02]  /*1cb70*/  STL.64 [R1+0x1770], R8 ;  /* 0x0017700801007387 */ /* 0x0101e40000100a00 */
[----:B0-----:R-:W4:Y:S01]  /*1cb80*/  LDL.LU R8, [R1+0x2d0] ;  /* 0x0002d00001087983 */ /* 0x001f220000300800 */
[----:B------:R-:W4:Y:S02]  /*1cb90*/  LDL.LU R9, [R1+0x2d4] ;  /* 0x0002d40001097983 */ /* 0x000f240000300800 */
[----:B------:R-:W2:Y:S02]  /*1cba0*/  LDL.LU R10, [R1+0x2d8] ;  /* 0x0002d800010a7983 */ /* 0x000ea40000300800 */
[----:B------:R-:W2:Y:S02]  /*1cbb0*/  LDL.LU R11, [R1+0x2dc] ;  /* 0x0002dc00010b7983 */ /* 0x000ea40000300800 */
[----:B--2---:R-:W-:Y:S01]  /*1cbc0*/  STL.64 [R1+0x17b8], R10 ;  /* 0x0017b80a01007387 */ /* 0x004fe20000100a00 */
[----:B----4-:R0:W-:Y:S03]  /*1cbd0*/  STL.64 [R1+0x17b0], R8 ;  /* 0x0017b00801007387 */ /* 0x0101e60000100a00 */
[----:B0-----:R-:W2:Y:S01]  /*1cbe0*/  LDL.LU R8, [R1+0x2c0] ;  /* 0x0002c00001087983 */ /* 0x001ea20000300800 */
[----:B------:R-:W2:Y:S02]  /*1cbf0*/  LDL.LU R9, [R1+0x2c4] ;  /* 0x0002c40001097983 */ /* 0x000ea40000300800 */
[----:B------:R-:W4:Y:S02]  /*1cc00*/  LDL.LU R10, [R1+0x2c8] ;  /* 0x0002c800010a7983 */ /* 0x000f240000300800 */
[----:B------:R-:W4:Y:S01]  /*1cc10*/  LDL.LU R11, [R1+0x2cc] ;  /* 0x0002cc00010b7983 */ /* 0x000f220000300800 */
[----:B---3--:R-:W-:Y:S01]  /*1cc20*/  HMMA.16816.F32.BF16 R12, R12, R6, R24 ;  /* 0x000000060c0c723c */ /* 0x008fe20000041818 */
[----:B----4-:R-:W-:Y:S01]  /*1cc30*/  STL.64 [R1+0x17d0], R10 ;  /* 0x0017d00a01007387 */ /* 0x010fe20000100a00 */
[----:B--2---:R0:W-:Y:S03]  /*1cc40*/  STL.64 [R1+0x17c8], R8 ;  /* 0x0017c80801007387 */ /* 0x0041e60000100a00 */
[----:B0-----:R-:W2:Y:S01]  /*1cc50*/  LDL.LU R8, [R1+0x2b0] ;  /* 0x0002b00001087983 */ /* 0x001ea20000300800 */
[----:B------:R-:W2:Y:S02]  /*1cc60*/  LDL.LU R9, [R1+0x2b4] ;  /* 0x0002b40001097983 */ /* 0x000ea40000300800 */
[----:B------:R-:W2:Y:S02]  /*1cc70*/  LDL.LU R10, [R1+0x2b8] ;  /* 0x0002b800010a7983 */ /* 0x000ea40000300800 */
[----:B------:R-:W2:Y:S01]  /*1cc80*/  LDL.LU R11, [R1+0x2bc] ;  /* 0x0002bc00010b7983 */ /* 0x000ea20000300800 */
[----:B------:R-:W3:Y:S11]  /*1cc90*/  LDL.LU R24, [R1+0x2e0] ;  /* 0x0002e00001187983 */ /* 0x000ef60000300800 */
[----:B------:R-:W-:Y:S01]  /*1cca0*/  @!UPT UIADD3 URZ, URZ, URZ, URZ ;  /* 0x0000003f3f3ff290 */ /* 0x000fe2000fffe03f */
[----:B------:R-:W-:Y:S02]  /*1ccb0*/  STL.64 [R1+0xe0], R12 ;  /* 0x0000e00c01007387 */ /* 0x000fe40000100a00 */
[----:B------:R-:W-:Y:S02]  /*1ccc0*/  STL.64 [R1+0xe8], R14 ;  /* 0x0000e80e01007387 */ /* 0x000fe40000100a00 */
[----:B------:R-:W3:Y:S01]  /*1ccd0*/  LDL.LU R25, [R1+0x2e4] ;  /* 0x0002e40001197983 */ /* 0x000ee20000300800 */
[----:B------:R-:W3:Y:S01]  /*1cce0*/  LDL.LU R26, [R1+0x2e8] ;  /* 0x0002e800011a7983 */ /* 0x000ee20000300800 */
[----:B------:R-:W3:Y:S02]  /*1ccf0*/  LDL.LU R27, [R1+0x2ec] ;  /* 0x0002ec00011b7983 */ /* 0x000ee40000300800 */
[----:B------:R-:W-:Y:S02]  /*1cd00*/  STL.64 [R1+0x1768], R6 ;  /* 0x0017680601007387 */ /* 0x000fe40000100a00 */
[----:B------:R-:W-:Y:S01]  /*1cd10*/  STL [R1+0x1760], R4 ;  /* 0x0017600401007387 */ /* 0x000fe20000100800 */
[C---:B--2---:R-:W-:Y:S01]  /*1cd20*/  HMMA.16816.F32.BF16 R16, R20.reuse, R18, R8 ;  /* 0x000000121410723c */ /* 0x044fe20000041808 */
[----:B------:R-:W2:Y:S01]  /*1cd30*/  LDL.LU.64 R10, [R1+0x17d0] ;  /* 0x0017d000010a7983 */ /* 0x000ea20000300a00 */
[----:B------:R-:W2:Y:S11]  /*1cd40*/  LDL.LU.64 R8, [R1+0x17c8] ;  /* 0x0017c80001087983 */ /* 0x000eb60000300a00 */
[----:B------:R-:W-:Y:S10]  /*1cd50*/  @!UPT UIADD3 URZ, URZ, URZ, URZ ;  /* 0x0000003f3f3ff290 */ /* 0x000ff4000fffe03f */
[----:B------:R-:W-:Y:S01]  /*1cd60*/  STL.64 [R1+0x150], R16 ;  /* 0x0001501001007387 */ /* 0x000fe20000100a00 */
[----:B------:R0:W-:Y:S03]  /*1cd70*/  STL.64 [R1+0x158], R18 ;  /* 0x0001581201007387 */ /* 0x0001e60000100a00 */
[----:B0-----:R-:W2:Y:S01]  /*1cd80*/  LDL.LU.64 R18, [R1+0x17c0] ;  /* 0x0017c00001127983 */ /* 0x001ea20000300a00 */
[----:B------:R-:W-:Y:S02]  /*1cd90*/  IMAD.MOV.U32 R14, RZ, RZ, R3 ;  /* 0x000000ffff0e7224 */ /* 0x000fe400078e0003 */
[----:B------:R-:W-:Y:S01]  /*1cda0*/  IMAD.MOV.U32 R15, RZ, RZ, R0 ;  /* 0x000000ffff0f7224 */ /* 0x000fe200078e0000 */
[C---:B--2---:R-:W-:Y:S01]  /*1cdb0*/  HMMA.16816.F32.BF16 R8, R20.reuse, R18, R8 ;  /* 0x000000121408723c */ /* 0x044fe20000041808 */
        /* <DEDUP_REMOVED lines=13> */
[----:B------:R-:W-:Y:S02]  /*1ce90*/  STL.64 [R1+0x138], R10 ;  /* 0x0001380a01007387 */ /* 0x000fe40000100a00 */
[----:B------:R-:W2:Y:S02]  /*1cea0*/  LDL.LU R16, [R1+0x340] ;  /* 0x0003400001107983 */ /* 0x000ea40000300800 */
[----:B------:R-:W2:Y:S01]  /*1ceb0*/  LDL.LU R17, [R1+0x344] ;  /* 0x0003440001117983 */ /* 0x000ea20000300800 */
[----:B------:R-:W4:Y:S01]  /*1cec0*/  LDL.LU R18, [R1+0x348] ;  /* 0x0003480001127983 */ /* 0x000f220000300800 */
[----:B------:R-:W4:Y:S03]  /*1ced0*/  LDL.LU R19, [R1+0x34c] ;  /* 0x00034c0001137983 */ /* 0x000f260000300800 */
        /* <DEDUP_REMOVED lines=10> */
[----:B------:R-:W4:Y:S02]  /*1cf80*/  LDL.LU R18, [R1+0x368] ;  /* 0x0003680001127983 */ /* 0x000f240000300800 */
[----:B------:R-:W4:Y:S02]  /*1cf90*/  LDL.LU R19, [R1+0x36c] ;  /* 0x00036c0001137983 */ /* 0x000f240000300800 */
[----:B----4-:R0:W-:Y:S02]  /*1cfa0*/  STL.64 [R1+0x1708], R18 ;  /* 0x0017081201007387 */ /* 0x0101e40000100a00 */
[----:B0-----:R-:W-:-:S02]  /*1cfb0*/  IMAD.MOV.U32 R18, RZ, RZ, R29 ;  /* 0x000000ffff127224 */ /* 0x001fc400078e001d */
[----:B------:R-:W-:-:S07]  /*1cfc0*/  IMAD.MOV.U32 R19, RZ, RZ, R2 ;  /* 0x000000ffff137224 */ /* 0x000fce00078e0002 */
[----:B---3--:R-:W-:Y:S01]  /*1cfd0*/  HMMA.16816.F32.BF16 R8, R20, R18, R24 ;  /* 0x000000121408723c */ /* 0x008fe20000041818 */
[----:B--2---:R-:W-:Y:S01]  /*1cfe0*/  STL.64 [R1+0x1700], R16 ;  /* 0x0017001001007387 */ /* 0x004fe20000100a00 */
[----:B------:R-:W2:Y:S02]  /*1cff0*/  LDL.LU R29, [R1+0x17a0] ;  /* 0x0017a000011d7983 */ /* 0x000ea40000300800 */
[----:B------:R-:W3:Y:S02]  /*1d000*/  LDL.LU R2, [R1+0x179c] ;  /* 0x00179c0001027983 */ /* 0x000ee40000300800 */
[----:B------:R-:W4:Y:S11]  /*1d010*/  LDL.LU R24, [R1+0x320] ;  /* 0x0003200001187983 */ /* 0x000f360000300800 */
[----:B------:R-:W-:Y:S06]  /*1d020*/  @!UPT UIADD3 URZ, URZ, URZ, URZ ;  /* 0x0000003f3f3ff290 */ /* 0x000fec000fffe03f */
[----:B------:R-:W-:Y:S01]  /*1d030*/  STL.64 [R1+0x120], R8 ;  /* 0x0001200801007387 */ /* 0x000fe20000100a00 */
[----:B------:R0:W-:Y:S02]  /*1d040*/  STL.64 [R1+0x128], R10 ;  /* 0x0001280a01007387 */ /* 0x0001e40000100a00 */
[----:B------:R-:W4:Y:S02]  /*1d050*/  LDL.LU R25, [R1+0x324] ;  /* 0x0003240001197983 */ /* 0x000f240000300800 */
[----:B------:R-:W2:Y:S01]  /*1d060*/  LDL.LU R26, [R1+0x328] ;  /* 0x00032800011a7983 */ /* 0x000ea20000300800 */
[----:B------:R-:W2:Y:S01]  /*1d070*/  LDL.LU R27, [R1+0x32c] ;  /* 0x00032c00011b7983 */ /* 0x000ea20000300800 */
[----:B0-----:R-:W-:Y:S02]  /*1d080*/  IMAD.MOV.U32 R10, RZ, RZ, R28 ;  /* 0x000000ffff0a7224 */ /* 0x001fe400078e001c */
[----:B------:R-:W-:Y:S01]  /*1d090*/  IMAD.MOV.U32 R11, RZ, RZ, R5 ;  /* 0x000000ffff0b7224 */ /* 0x000fe200078e0005 */
[----:B--2---:R-:W-:Y:S01]  /*1d0a0*/  STL.64 [R1+0x1788], R26 ;  /* 0x0017881a01007387 */ /* 0x004fe20000100a00 */
[----:B----4-:R-:W-:Y:S02]  /*1d0b0*/  STL.64 [R1+0x1780], R24 ;  /* 0x0017801801007387 */ /* 0x010fe40000100a00 */
[----:B------:R-:W2:Y:S02]  /*1d0c0*/  LDL.LU R28, [R1+0x1798] ;  /* 0x00179800011c7983 */ /* 0x000ea40000300800 */
[----:B------:R0:W-:Y:S01]  /*1d0d0*/  STL.64 [R1+0x1790], R10 ;  /* 0x0017900a01007387 */ /* 0x0001e20000100a00 */
[----:B------:R-:W4:Y:S01]  /*1d0e0*/  LDL.LU R8, [R1+0x2f0] ;  /* 0x0002f00001087983 */ /* 0x000f220000300800 */
[----:B------:R-:W4:Y:S03]  /*1d0f0*/  LDL.LU R9, [R1+0x2f4] ;  /* 0x0002f40001097983 */ /* 0x000f260000300800 */
[----:B0-----:R-:W4:Y:S01]  /*1d100*/  LDL.LU R10, [R1+0x2f8] ;  /* 0x0002f800010a7983 */ /* 0x001f220000300800 */
[----:B------:R-:W4:Y:S02]  /*1d110*/  LDL.LU R11, [R1+0x2fc] ;  /* 0x0002fc00010b7983 */ /* 0x000f240000300800 */
[----:B------:R-:W2:Y:S02]  /*1d120*/  LDL.LU R24, [R1+0x300] ;  /* 0x0003000001187983 */ /* 0x000ea40000300800 */
[----:B------:R-:W2:Y:S01]  /*1d130*/  LDL.LU R25, [R1+0x304] ;  /* 0x0003040001197983 */ /* 0x000ea20000300800 */
[----:B------:R-:W2:Y:S01]  /*1d140*/  LDL.LU R26, [R1+0x308] ;  /* 0x00030800011a7983 */ /* 0x000ea20000300800 */
[----:B------:R-:W2:Y:S02]  /*1d150*/  LDL.LU R27, [R1+0x30c] ;  /* 0x00030c00011b7983 */ /* 0x000ea40000300800 */
[----:B------:R-:W2:Y:S02]  /*1d160*/  LDL.LU R4, [R1+0x330] ;  /* 0x0003300001047983 */ /* 0x000ea40000300800 */
[----:B------:R-:W2:Y:S01]  /*1d170*/  LDL.LU R5, [R1+0x334] ;  /* 0x0003340001057983 */ /* 0x000ea20000300800 */
[----:B------:R-:W2:Y:S01]  /*1d180*/  LDL.LU R6, [R1+0x338] ;  /* 0x0003380001067983 */ /* 0x000ea20000300800 */
[----:B------:R-:W2:Y:S02]  /*1d190*/  LDL.LU R7, [R1+0x33c] ;  /* 0x00033c0001077983 */ /* 0x000ea40000300800 */
[----:B------:R0:W-:Y:S02]  /*1d1a0*/  STL.64 [R1+0x1718], R18 ;  /* 0x0017181201007387 */ /* 0x0001e40000100a00 */
[----:B0-----:R-:W-:-:S02]  /*1d1b0*/  IMAD.MOV.U32 R18, RZ, RZ, R13 ;  /* 0x000000ffff127224 */ /* 0x001fc400078e000d */
[----:B------:R-:W-:-:S05]  /*1d1c0*/  IMAD.MOV.U32 R19, RZ, RZ, R12 ;  /* 0x000000ffff137224 */ /* 0x000fca00078e000c */
[----:B------:R0:W-:Y:S02]  /*1d1d0*/  STL.64 [R1+0x1730], R18 ;  /* 0x0017301201007387 */ /* 0x0001e40000100a00 */
[----:B0-----:R-:W-:Y:S02]  /*1d1e0*/  IMAD.MOV.U32 R18, RZ, RZ, R3 ;  /* 0x000000ffff127224 */ /* 0x001fe400078e0003 */
[----:B------:R-:W-:-:S05]  /*1d1f0*/  IMAD.MOV.U32 R19, RZ, RZ, R0 ;  /* 0x000000ffff137224 */ /* 0x000fca00078e0000 */
[----:B------:R0:W-:Y:S01]  /*1d200*/  STL.64 [R1+0x1748], R18 ;  /* 0x0017481201007387 */ /* 0x0001e20000100a00 */
[----:B------:R-:W2:Y:S02]  /*1d210*/  LDL.LU R16, [R1+0x3a0] ;  /* 0x0003a00001107983 */ /* 0x000ea40000300800 */
[----:B------:R-:W2:Y:S01]  /*1d220*/  LDL.LU R17, [R1+0x3a4] ;  /* 0x0003a40001117983 */ /* 0x000ea20000300800 */
[----:B0-----:R-:W2:Y:S01]  /*1d230*/  LDL.LU R18, [R1+0x3a8] ;  /* 0x0003a80001127983 */ /* 0x001ea20000300800 */
[----:B------:R-:W2:Y:S01]  /*1d240*/  LDL.LU R19, [R1+0x3ac] ;  /* 0x0003ac0001137983 */ /* 0x000ea20000300800 */
[C---:B----4-:R-:W-:Y:S11]  /*1d250*/  HMMA.16816.F32.BF16 R8, R20.reuse, R14, R8 ;  /* 0x0000000e1408723c */ /* 0x050ff60000041808 */
[----:B------:R-:W-:Y:S11]  /*1d260*/  @!UPT UIADD3 URZ, URZ, URZ, URZ ;  /* 0x0000003f3f3ff290 */ /* 0x000ff6000fffe03f */
[----:B------:R-:W-:Y:S01]  /*1d270*/  @!UPT UIADD3 URZ, URZ, URZ, URZ ;  /* 0x0000003f3f3ff290 */ /* 0x000fe2000fffe03f */
[----:B------:R-:W-:Y:S01]  /*1d280*/  STL.64 [R1+0x110], R8 ;  /* 0x0001100801007387 */ /* 0x000fe20000100a00 */
[----:B------:R0:W-:Y:S03]  /*1d290*/  STL.64 [R1+0x118], R10 ;  /* 0x0001180a01007387 */ /* 0x0001e60000100a00 */
[----:B0-----:R-:W2:Y:S01]  /*1d2a0*/  LDL.LU.64 R10, [R1+0x1790] ;  /* 0x00179000010a7983 */ /* 0x001ea20000300a00 */
        /* <DEDUP_REMOVED lines=10> */
[----:B------:R-:W4:Y:S01]  /*1d350*/  LDL.LU R15, [R1+0x38c] ;  /* 0x00038c00010f7983 */ /* 0x000f220000300800 */
[C---:B------:R-:W-:Y:S01]  /*1d360*/  HMMA.16816.F32.BF16 R8, R20.reuse, R10, R24 ;  /* 0x0000000a1408723c */ /* 0x040fe20000041818 */
[----:B----4-:R-:W-:Y:S01]  /*1d370*/  STL.64 [R1+0x1740], R14 ;  /* 0x0017400e01007387 */ /* 0x010fe20000100a00 */
[----:B--2---:R0:W-:Y:S03]  /*1d380*/  STL.64 [R1+0x1738], R12 ;  /* 0x0017380c01007387 */ /* 0x0041e60000100a00 */
[----:B0-----:R-:W2:Y:S01]  /*1d390*/  LDL.LU R12, [R1+0x390] ;  /* 0x00039000010c7983 */ /* 0x001ea20000300800 */
[----:B------:R-:W2:Y:S02]  /*1d3a0*/  LDL.LU R13, [R1+0x394] ;  /* 0x00039400010d7983 */ /* 0x000ea40000300800 */
[----:B------:R-:W2:Y:S02]  /*1d3b0*/  LDL.LU R14, [R1+0x398] ;  /* 0x00039800010e7983 */ /* 0x000ea40000300800 */
[----:B------:R-:W2:Y:S01]  /*1d3c0*/  LDL.LU R15, [R1+0x39c] ;  /* 0x00039c00010f7983 */ /* 0x000ea20000300800 */
[----:B------:R-:W4:Y:S01]  /*1d3d0*/  LDL.LU.64 R26, [R1+0x1788] ;  /* 0x00178800011a7983 */ /* 0x000f220000300a00 */
[----:B------:R-:W4:Y:S11]  /*1d3e0*/  LDL.LU.64 R24, [R1+0x1780] ;  /* 0x0017800001187983 */ /* 0x000f360000300a00 */
[----:B------:R-:W-:Y:S02]  /*1d3f0*/  STL.64 [R1+0x100], R8 ;  /* 0x0001000801007387 */ /* 0x000fe40000100a00 */
[----:B------:R0:W-:Y:S02]  /*1d400*/  STL.64 [R1+0x108], R10 ;  /* 0x0001080a01007387 */ /* 0x0001e40000100a00 */
[----:B0-----:R-:W2:Y:S01]  /*1d410*/  LDL.LU.64 R10, [R1+0x1778] ;  /* 0x00177800010a7983 */ /* 0x001ea20000300a00 */
[----:B------:R-:W3:Y:S01]  /*1d420*/  LDL.LU.64 R8, [R1+0x1770] ;  /* 0x0017700001087983 */ /* 0x000ee20000300a00 */
[C---:B--2---:R-:W-:Y:S11]  /*1d430*/  HMMA.16816.F32.BF16 R4, R20.reuse, R10, R4 ;  /* 0x0000000a1404723c */ /* 0x044ff60000041804 */
[----:B------:R-:W-:Y:S11]  /*1d440*/  @!UPT UIADD3 URZ, URZ, URZ, URZ ;  /* 0x0000003f3f3ff290 */ /* 0x000ff6000fffe03f */
[----:B------:R-:W-:Y:S01]  /*1d450*/  @!UPT UIADD3 URZ, URZ, URZ, URZ ;  /* 0x0000003f3f3ff290 */ /* 0x000fe2000fffe03f */
[----:B------:R-:W-:Y:S01]  /*1d460*/  STL.64 [R1+0xf0], R4 ;  /* 0x0000f00401007387 */ /* 0x000fe20000100a00 */
[----:B------:R0:W-:Y:S03]  /*1d470*/  STL.64 [R1+0xf8], R6 ;  /* 0x0000f80601007387 */ /* 0x0001e60000100a00 */
[----:B0-----:R-:W4:Y:S01]  /*1d480*/  LDL.LU.64 R6, [R1+0x1768] ;  /* 0x0017680001067983 */ /* 0x001f220000300a00 */
[----:B------:R-:W2:Y:S01]  /*1d490*/  LDL.LU R4, [R1+0x1760] ;  /* 0x0017600001047983 */ /* 0x000ea20000300800 */
[----:B----4-:R-:W-:Y:S02]  /*1d4a0*/  HMMA.16816.F32.BF16 R20, R20, R6, R24 ;  /* 0x000000061414723c */ /* 0x010fe40000041818 */
[----:B------:R-:W4:Y:S01]  /*1d4b0*/  LDL.LU.64 R26, [R1+0x1758] ;  /* 0x00175800011a7983 */ /* 0x000f220000300a00 */
[----:B------:R-:W4:Y:S11]  /*1d4c0*/  LDL.LU.64 R24, [R1+0x1750] ;  /* 0x0017500001187983 */ /* 0x000f360000300a00 */
[----:B------:R-:W-:Y:S09]  /*1d4d0*/  @!UPT UIADD3 URZ, URZ, URZ, URZ ;  /* 0x0000003f3f3ff290 */ /* 0x000ff2000fffe03f */
[----:B------:R-:W-:Y:S01]  /*1d4e0*/  STL.64 [R1+0xd0], R20 ;  /* 0x0000d01401007387 */ /* 0x000fe20000100a00 */
[----:B------:R0:W-:Y:S03]  /*1d4f0*/  STL.64 [R1+0xd8], R22 ;  /* 0x0000d81601007387 */ /* 0x0001e60000100a00 */
[----:B0-----:R-:W4:Y:S02]  /*1d500*/  LDL.LU.64 R22, [R1+0xc8] ;  /* 0x0000c80001167983 */ /* 0x001f240000300a00 */
[C---:B----4-:R-:W-:Y:S11]  /*1d510*/  HMMA.16816.F32.BF16 R16, R24.reuse, R22, R16 ;  /* 0x000000161810723c */ /* 0x050ff60000041810 */
[----:B------:R-:W-:Y:S11]  /*1d520*/  @!UPT UIADD3 URZ, URZ, URZ, URZ ;  /* 0x0000003f3f3ff290 */ /* 0x000ff6000fffe03f */
[----:B------:R-:W-:Y:S01]  /*1d530*/  @!UPT UIADD3 URZ, URZ, URZ, URZ ;  /* 0x0000003f3f3ff290 */ /* 0x000fe2000fffe03f */
[----:B------:R-:W-:Y:S01]  /*1d540*/  STL.64 [R1+0x5e0], R16 ;  /* 0x0005e01001007387 */ /* 0x000fe20000100a00 */
[----:B------:R0:W-:Y:S03]  /*1d550*/  STL.64 [R1+0x5e8], R18 ;  /* 0x0005e81201007387 */ /* 0x0001e60000100a00 */
[----:B0-----:R-:W4:Y:S02]  /*1d560*/  LDL.LU.64 R18, [R1+0x1748] ;  /* 0x0017480001127983 */ /* 0x001f240000300a00 */
[C---:B----4-:R-:W-:Y:S02]  /*1d570*/  HMMA.16816.F32.BF16 R16, R24.reuse, R18, R12 ;  /* 0x000000121810723c */ /* 0x050fe4000004180c */
[----:B------:R-:W4:Y:S01]  /*1d580*/  LDL.LU.64 R14, [R1+0x1740] ;  /* 0x00174000010e7983 */ /* 0x000f220000300a00 */
[----:B------:R-:W4:Y:S11]  /*1d590*/  LDL.LU.64 R12, [R1+0x1738] ;  /* 0x00173800010c7983 */ /* 0x000f360000300a00 */
[----:B------:R-:W-:Y:S09]  /*1d5a0*/  @!UPT UIADD3 URZ, URZ, URZ, URZ ;  /* 0x0000003f3f3ff290 */ /* 0x000ff2000fffe03f */
        /* <DEDUP_REMOVED lines=11> */
[----:B------:R-:W4:Y:S11]  /*1d660*/  LDL.LU.64 R14, [R1+0x1710] ;  /* 0x00171000010e7983 */ /* 0x000f360000300a00 */
[----:B------:R-:W-:Y:S10]  /*1d670*/  @!UPT UIADD3 URZ, URZ, URZ, URZ ;  /* 0x0000003f3f3ff290 */ /* 0x000ff4000fffe03f */
[----:B------:R-:W-:Y:S01]  /*1d680*/  STL.64 [R1+0x5b0], R16 ;  /* 0x0005b01001007387 */ /* 0x000fe20000100a00 */
[----:B------:R0:W-:Y:S03]  /*1d690*/  STL.64 [R1+0x5b8], R18 ;  /* 0x0005b81201007387 */ /* 0x0001e60000100a00 */
[----:B0-----:R-:W4:Y:S01]  /*1d6a0*/  LDL.LU.64 R18, [R1+0x1708] ;  /* 0x0017080001127983 */ /* 0x001f220000300a00 */
[----:B------:R-:W4:Y:S02]  /*1d6b0*/  LDL.LU.64 R16, [R1+0x1700] ;  /* 0x0017000001107983 */ /* 0x000f240000300a00 */
[----:B----4-:R-:W-:Y:S01]  /*1d6c0*/  HMMA.16816.F32.BF16 R12, R24, R14, R16 ;  /* 0x0000000e180c723c */ /* 0x010fe20000041810 */
[----:B------:R-:W4:Y:S01]  /*1d6d0*/  LDL.LU.64 R18, [R1+0x16f8] ;  /* 0x0016f80001127983 */ /* 0x000f220000300a00 */
[----:B------:R-:W4:Y:S11]  /*1d6e0*/  LDL.LU.64 R16, [R1+0x16f0] ;  /* 0x0016f00001107983 */ /* 0x000f360000300a00 */
[----:B------:R-:W-:Y:S10]  /*1d6f0*/  @!UPT UIADD3 URZ, URZ, URZ, URZ ;  /* 0x0000003f3f3ff290 */ /* 0x000ff4000fffe03f */
[----:B------:R0:W-:Y:S01]  /*1d700*/  STL.64 [R1+0x5a0], R12 ;  /* 0x0005a00c01007387 */ /* 0x0001e20000100a00 */
[----:B------:R1:W-:Y:S03]  /*1d710*/  STL.64 [R1+0x5a8], R14 ;  /* 0x0005a80e01007387 */ /* 0x0003e60000100a00 */
[----:B0-----:R-:W2:Y:S01]  /*1d720*/  LDL.LU R12, [R1+0x3c0] ;  /* 0x0003c000010c7983 */ /* 0x001ea20000300800 */
[----:B------:R-:W2:Y:S02]  /*1d730*/  LDL.LU R13, [R1+0x3c4] ;  /* 0x0003c400010d7983 */ /* 0x000ea40000300800 */
[----:B-1----:R-:W-:Y:S02]  /*1d740*/  IMAD.MOV.U32 R14, RZ, RZ, R28 ;  /* 0x000000ffff0e7224 */ /* 0x002fe400078e001c */
[----:B---3--:R-:W-:-:S05]  /*1d750*/  IMAD.MOV.U32 R15, RZ, RZ, R2 ;  /* 0x000000ffff0f7224 */ /* 0x008fca00078e0002 */
[----:B------:R0:W-:Y:S04]  /*1d760*/  STL.64 [R1+0x1660], R14 ;  /* 0x0016600e01007387 */ /* 0x0001e80000100a00 */
[----:B--2---:R-:W-:Y:S01]  /*1d770*/  STL.64 [R1+0x1658], R12 ;  /* 0x0016580c01007387 */ /* 0x004fe20000100a00 */
[----:B0-----:R-:W4:Y:S02]  /*1d780*/  LDL.LU.64 R14, [R1+0x28] ;  /* 0x00002800010e7983 */ /* 0x001f240000300a00 */
[C---:B----4-:R-:W-:Y:S11]  /*1d790*/  HMMA.16816.F32.BF16 R16, R24.reuse, R14, R16 ;  /* 0x0000000e1810723c */ /* 0x050ff60000041810 */
[----:B------:R-:W-:Y:S11]  /*1d7a0*/  @!UPT UIADD3 URZ, URZ, URZ, URZ ;  /* 0x0000003f3f3ff290 */ /* 0x000ff6000fffe03f */
[----:B------:R-:W-:Y:S01]  /*1d7b0*/  @!UPT UIADD3 URZ, URZ, URZ, URZ ;  /* 0x0000003f3f3ff290 */ /* 0x000fe2000fffe03f */
[----:B------:R0:W-:Y:S01]  /*1d7c0*/  STL.64 [R1+0x590], R16 ;  /* 0x0005901001007387 */ /* 0x0001e20000100a00 */
[----:B------:R-:W-:Y:S02]  /*1d7d0*/  IMAD.MOV.U32 R28, RZ, RZ, R18 ;  /* 0x000000ffff1c7224 */ /* 0x000fe400078e0012 */
[----:B------:R-:W-:Y:S02]  /*1d7e0*/  IMAD.MOV.U32 R2, RZ, RZ, R19 ;  /* 0x000000ffff027224 */ /* 0x000fe400078e0013 */
[----:B------:R-:W2:Y:S04]  /*1d7f0*/  LDL.LU.64 R18, [R1+0x16e8] ;  /* 0x0016e80001127983 */ /* 0x000ea80000300a00 */
[----:B0-----:R-:W2:Y:S01]  /*1d800*/  LDL.LU.64 R16, [R1+0x16e0] ;  /* 0x0016e00001107983 */ /* 0x001ea20000300a00 */
[----:B------:R0:W-:Y:S03]  /*1d810*/  STL.64 [R1+0x1678], R14 ;  /* 0x0016780e01007387 */ /* 0x0001e60000100a00 */
[----:B0-----:R-:W3:Y:S04]  /*1d820*/  LDL.LU.64 R14, [R1+0x38] ;  /* 0x00003800010e7983 */ /* 0x001ee80000300a00 */
[----:B---3--:R0:W-:Y:S04]  /*1d830*/  STL.64 [R1+0x1690], R14 ;  /* 0x0016900e01007387 */ /* 0x0081e80000100a00 */
[----:B0-----:R-:W3:Y:S01]  /*1d840*/  LDL.LU.64 R14, [R1+0x98] ;  /* 0x00009800010e7983 */ /* 0x001ee20000300a00 */
[----:B--2---:R-:W-:Y:S03]  /*1d850*/  HMMA.16816.F32.BF16 R16, R24, R10, R16 ;  /* 0x0000000a1810723c */ /* 0x004fe60000041810 */
[----:B---3--:R0:W-:Y:S04]  /*1d860*/  STL.64 [R1+0x16a8], R14 ;  /* 0x0016a80e01007387 */ /* 0x0081e80000100a00 */
[----:B0-----:R-:W2:Y:S04]  /*1d870*/  LDL.LU.64 R14, [R1+0xa8] ;  /* 0x0000a800010e7983 */ /* 0x001ea80000300a00 */
[----:B--2---:R-:W-:Y:S01]  /*1d880*/  STL.64 [R1+0x16b0], R14 ;  /* 0x0016b00e01007387 */ /* 0x004fe20000100a00 */
[----:B------:R0:W-:Y:S02]  /*1d890*/  STL [R1+0x1308], R2 ;  /* 0x0013080201007387 */ /* 0x0001e40000100800 */
[----:B------:R1:W-:Y:S09]  /*1d8a0*/  STL [R1+0x1304], R28 ;  /* 0x0013041c01007387 */ /* 0x0003f20000100800 */
[----:B------:R2:W-:Y:S02]  /*1d8b0*/  STL.64 [R1+0x580], R16 ;  /* 0x0005801001007387 */ /* 0x0005e40000100a00 */
[----:B0-----:R-:W-:-:S02]  /*1d8c0*/  IMAD.MOV.U32 R2, RZ, RZ, R19 ;  /* 0x000000ffff027224 */ /* 0x001fc400078e0013 */
[----:B-1----:R-:W-:Y:S01]  /*1d8d0*/  IMAD.MOV.U32 R28, RZ, RZ, R18 ;  /* 0x000000ffff1c7224 */ /* 0x002fe200078e0012 */
[----:B--2---:R-:W2:Y:S01]  /*1d8e0*/  LDL.LU R16, [R1+0x310] ;  /* 0x0003100001107983 */ /* 0x004ea20000300800 */
[----:B------:R-:W2:Y:S02]  /*1d8f0*/  LDL.LU R17, [R1+0x314] ;  /* 0x0003140001117983 */ /* 0x000ea40000300800 */
[----:B------:R-:W2:Y:S02]  /*1d900*/  LDL.LU R18, [R1+0x318] ;  /* 0x0003180001127983 */ /* 0x000ea40000300800 */
[----:B------:R-:W2:Y:S01]  /*1d910*/  LDL.LU R19, [R1+0x31c] ;  /* 0x00031c0001137983 */ /* 0x000ea20000300800 */
[----:B------:R-:W3:Y:S04]  /*1d920*/  LDL.LU.64 R14, [R1+0xb8] ;  /* 0x0000b800010e7983 */ /* 0x000ee80000300a00 */
[----:B---3--:R0:W-:Y:S01]  /*1d930*/  STL.64 [R1+0x16c8], R14 ;  /* 0x0016c80e01007387 */ /* 0x0081e20000100a00 */
[----:B------:R-:W3:Y:S02]  /*1d940*/  LDL.LU R12, [R1+0x420] ;  /* 0x00042000010c7983 */ /* 0x000ee40000300800 */
[----:B------:R-:W3:Y:S01]  /*1d950*/  LDL.LU R13, [R1+0x424] ;  /* 0x00042400010d7983 */ /* 0x000ee20000300800 */
[----:B0-----:R-:W3:Y:S01]  /*1d960*/  LDL.LU R14, [R1+0x428] ;  /* 0x00042800010e7983 */ /* 0x001ee20000300800 */
[----:B------:R-:W3:Y:S02]  /*1d970*/  LDL.LU R15, [R1+0x42c] ;  /* 0x00042c00010f7983 */ /* 0x000ee40000300800 */
[----:B------:R-:W-:Y:S02]  /*1d980*/  STL.64 [R1+0x1670], R10 ;  /* 0x0016700a01007387 */ /* 0x000fe40000100a00 */
[----:B------:R0:W-:Y:S02]  /*1d990*/  STL.64 [R1+0x1668], R8 ;  /* 0x0016680801007387 */ /* 0x0001e40000100a00 */
        /* <DEDUP_REMOVED lines=15> */
[----:B------:R-:W4:Y:S01]  /*1da90*/  LDL.LU R11, [R1+0x3fc] ;  /* 0x0003fc00010b7983 */ /* 0x000f220000300800 */
[----:B------:R-:W-:Y:S01]  /*1daa0*/  HMMA.16816.F32.BF16 R24, R24, R6, R16 ;  /* 0x000000061818723c */ /* 0x000fe20000041810 */
[----:B----4-:R-:W-:Y:S01]  /*1dab0*/  STL.64 [R1+0x16c0], R10 ;  /* 0x0016c00a01007387 */ /* 0x010fe20000100a00 */
[----:B--2---:R0:W-:Y:S03]  /*1dac0*/  STL.64 [R1+0x16b8], R8 ;  /* 0x0016b80801007387 */ /* 0x0041e60000100a00 */
[----:B0-----:R-:W2:Y:S01]  /*1dad0*/  LDL.LU R8, [R1+0x410] ;  /* 0x0004100001087983 */ /* 0x001ea20000300800 */
[----:B------:R-:W2:Y:S02]  /*1dae0*/  LDL.LU R9, [R1+0x414] ;  /* 0x0004140001097983 */ /* 0x000ea40000300800 */
[----:B------:R-:W2:Y:S02]  /*1daf0*/  LDL.LU R10, [R1+0x418] ;  /* 0x00041800010a7983 */ /* 0x000ea40000300800 */
[----:B------:R-:W2:Y:S01]  /*1db00*/  LDL.LU R11, [R1+0x41c] ;  /* 0x00041c00010b7983 */ /* 0x000ea20000300800 */
[----:B------:R-:W-:Y:S01]  /*1db10*/  STL [R1+0x144c], R2 ;  /* 0x00144c0201007387 */ /* 0x000fe20000100800 */
[----:B------:R-:W-:Y:S02]  /*1db20*/  STL [R1+0x1448], R28 ;  /* 0x0014481c01007387 */ /* 0x000fe40000100800 */
[----:B------:R-:W3:Y:S02]  /*1db30*/  LDL.LU.64 R18, [R1+0x16d8] ;  /* 0x0016d80001127983 */ /* 0x000ee40000300a00 */
[----:B------:R-:W3:Y:S07]  /*1db40*/  LDL.LU.64 R16, [R1+0x16d0] ;  /* 0x0016d00001107983 */ /* 0x000eee0000300a00 */
[----:B------:R0:W-:Y:S01]  /*1db50*/  STL.64 [R1+0x2c0], R24 ;  /* 0x0002c01801007387 */ /* 0x0001e20000100a00 */
[----:B------:R1:W-:Y:S03]  /*1db60*/  STL.64 [R1+0x2c8], R26 ;  /* 0x0002c81a01007387 */ /* 0x0003e60000100a00 */
[----:B0-----:R-:W4:Y:S01]  /*1db70*/  LDL.LU R24, [R1+0x400] ;  /* 0x0004000001187983 */ /* 0x001f220000300800 */
[----:B------:R-:W4:Y:S02]  /*1db80*/  LDL.LU R25, [R1+0x404] ;  /* 0x0004040001197983 */ /* 0x000f240000300800 */
[----:B-1----:R-:W4:Y:S02]  /*1db90*/  LDL.LU R26, [R1+0x408] ;  /* 0x00040800011a7983 */ /* 0x002f240000300800 */
[----:B------:R-:W4:Y:S01]  /*1dba0*/  LDL.LU R27, [R1+0x40c] ;  /* 0x00040c00011b7983 */ /* 0x000f220000300800 */
[----:B---3--:R-:W-:Y:S11]  /*1dbb0*/  HMMA.16816.F32.BF16 R12, R16, R22, R12 ;  /* 0x00000016100c723c */ /* 0x008ff6000004180c */
[----:B------:R-:W-:Y:S11]  /*1dbc0*/  @!UPT UIADD3 URZ, URZ, URZ, URZ ;  /* 0x0000003f3f3ff290 */ /* 0x000ff6000fffe03f */
[----:B------:R-:W-:Y:S01]  /*1dbd0*/  @!UPT UIADD3 URZ, URZ, URZ, URZ ;  /* 0x0000003f3f3ff290 */ /* 0x000fe2000fffe03f */
[----:B------:R-:W-:Y:S01]  /*1dbe0*/  STL.64 [R1+0x490], R12 ;  /* 0x0004900c01007387 */ /* 0x000fe20000100a00 */
[----:B------:R0:W-:Y:S03]  /*1dbf0*/  STL.64 [R1+0x498], R14 ;  /* 0x0004980e01007387 */ /* 0x0001e60000100a00 */
[----:B0-----:R-:W2:Y:S01]  /*1dc00*/  LDL.LU.64 R14, [R1+0x16c8] ;  /* 0x0016c800010e7983 */ /* 0x001ea20000300a00 */
[----:B------:R-:W-:-:S05]  /*1dc10*/  IMAD.MOV.U32 R3, RZ, RZ, R22 ;  /* 0x000000ffff037224 */ /* 0x000fca00078e0016 */
[----:B------:R-:W-:Y:S01]  /*1dc20*/  STL [R1+0x1654], R3 ;  /* 0x0016540301007387 */ /* 0x000fe20000100800 */
[----:B------:R-:W3:Y:S01]  /*1dc30*/  LDL R20, [R1+0x694] ;  /* 0x0006940001147983 */ /* 0x000ee20000100800 */
        /* <DEDUP_REMOVED lines=8> */
[----:B------:R-:W4:Y:S02]  /*1dcc0*/  LDL.LU.64 R14, [R1+0x16b0] ;  /* 0x0016b000010e7983 */ /* 0x000f240000300a00 */
[----:B------:R-:W-:Y:S01]  /*1dcd0*/  IMAD.MOV.U32 R2, RZ, RZ, R23 ;  /* 0x000000ffff027224 */ /* 0x000fe200078e0017 */
[C---:B----4-:R-:W-:Y:S01]  /*1dce0*/  HMMA.16816.F32.BF16 R24, R16.reuse, R14, R24 ;  /* 0x0000000e1018723c */ /* 0x050fe20000041818 */
[----:B------:R-:W-:Y:S11]  /*1dcf0*/  IMAD.MOV.U32 R23, RZ, RZ, R15 ;  /* 0x000000ffff177224 */ /* 0x000ff600078e000f */
[----:B------:R-:W-:Y:S11]  /*1dd00*/  @!UPT UIADD3 URZ, URZ, URZ, URZ ;  /* 0x0000003f3f3ff290 */ /* 0x000ff6000fffe03f */
[----:B------:R0:W-:Y:S01]  /*1dd10*/  STL.64 [R1+0x470], R24 ;  /* 0x0004701801007387 */ /* 0x0001e20000100a00 */
[----:B------:R1:W-:Y:S02]  /*1dd20*/  STL.64 [R1+0x478], R26 ;  /* 0x0004781a01007387 */ /* 0x0003e40000100a00 */
[----:B0-----:R-:W-:Y:S02]  /*1dd30*/  IMAD.MOV.U32 R24, RZ, RZ, R14 ;  /* 0x000000ffff187224 */ /* 0x001fe400078e000e */
[----:B------:R-:W2:Y:S02]  /*1dd40*/  LDL.LU.64 R14, [R1+0x16a8] ;  /* 0x0016a800010e7983 */ /* 0x000ea40000300a00 */
[C---:B--2---:R-:W-:Y:S01]  /*1dd50*/  HMMA.16816.F32.BF16 R8, R16.reuse, R14, R8 ;  /* 0x0000000e1008723c */ /* 0x044fe20000041808 */
[----:B-1----:R-:W-:Y:S02]  /*1dd60*/  IMAD.MOV.U32 R26, RZ, RZ, R14 ;  /* 0x000000ffff1a7224 */ /* 0x002fe400078e000e */
        /* <DEDUP_REMOVED lines=23> */
[----:B------:R-:W4:Y:S02]  /*1dee0*/  LDL.LU.64 R8, [R1+0x1668] ;  /* 0x0016680001087983 */ /* 0x000f240000300a00 */
[----:B------:R-:W2:Y:S02]  /*1def0*/  LDL.LU.64 R14, [R1+0x1660] ;  /* 0x00166000010e7983 */ /* 0x000ea40000300a00 */
[----:B------:R-:W2:Y:S02]  /*1df00*/  LDL.LU.64 R12, [R1+0x1658] ;  /* 0x00165800010c7983 */ /* 0x000ea40000300a00 */
[C---:B--2---:R-:W-:Y:S01]  /*1df10*/  HMMA.16816.F32.BF16 R12, R16.reuse, R10, R12 ;  /* 0x0000000a100c723c */ /* 0x044fe2000004180c */
[----:B------:R-:W-:Y:S01]  /*1df20*/  STL.64 [R1+0x15c0], R10 ;  /* 0x0015c00a01007387 */ /* 0x000fe20000100a00 */
[----:B----4-:R0:W-:Y:S11]  /*1df30*/  STL.64 [R1+0x15b8], R8 ;  /* 0x0015b80801007387 */ /* 0x0101f60000100a00 */
[----:B------:R-:W-:Y:S10]  /*1df40*/  @!UPT UIADD3 URZ, URZ, URZ, URZ ;  /* 0x0000003f3f3ff290 */ /* 0x000ff4000fffe03f */
[----:B------:R-:W-:Y:S01]  /*1df50*/  STL.64 [R1+0x410], R12 ;  /* 0x0004100c01007387 */ /* 0x000fe20000100a00 */
[----:B------:R-:W-:Y:S02]  /*1df60*/  STL.64 [R1+0x418], R14 ;  /* 0x0004180e01007387 */ /* 0x000fe40000100a00 */
[----:B0-----:R-:W2:Y:S02]  /*1df70*/  LDL.LU R8, [R1+0x3b0] ;  /* 0x0003b00001087983 */ /* 0x001ea40000300800 */
[----:B------:R-:W2:Y:S01]  /*1df80*/  LDL.LU R9, [R1+0x3b4] ;  /* 0x0003b40001097983 */ /* 0x000ea20000300800 */
[----:B------:R-:W2:Y:S01]  /*1df90*/  LDL.LU R10, [R1+0x3b8] ;  /* 0x0003b800010a7983 */ /* 0x000ea20000300800 */
[----:B------:R-:W2:Y:S03]  /*1dfa0*/  LDL.LU R11, [R1+0x3bc] ;  /* 0x0003bc00010b7983 */ /* 0x000ea60000300800 */
[----:B------:R-:W-:Y:S01]  /*1dfb0*/  LDSM.16.MT88.4 R12, [R4+0x9080] ;  /* 0x00908000040c783b */ /* 0x000fe20000004200 */
[----:B--2---:R-:W-:Y:S03]  /*1dfc0*/  HMMA.16816.F32.BF16 R16, R16, R6, R8 ;  /* 0x000000061010723c */ /* 0x004fe60000041808 */
[----:B------:R-:W0:Y:S11]  /*1dfd0*/  LDSM.16.MT88.4 R8, [R29+0xa000] ;  /* 0x00a000001d08783b */ /* 0x000e360000004200 */
[----:B------:R-:W-:Y:S09]  /*1dfe0*/  @!UPT UIADD3 URZ, URZ, URZ, URZ ;  /* 0x0000003f3f3ff290 */ /* 0x000ff2000fffe03f */
[----:B------:R-:W-:Y:S01]  /*1dff0*/  STL.64 [R1+0x3a0], R16 ;  /* 0x0003a01001007387 */ /* 0x000fe20000100a00 */
[----:B------:R-:W-:Y:S02]  /*1e000*/  STL.64 [R1+0x3a8], R18 ;  /* 0x0003a81201007387 */ /* 0x000fe40000100a00 */
[----:B---3--:R-:W-:Y:S04]  /*1e010*/  LDSM.16.M88.4 R16, [R20+0x1000] ;  /* 0x001000001410783b */ /* 0x008fe80000000200 */
[----:B0-----:R-:W-:Y:S01]  /*1e020*/  IMAD.MOV.U32 R4, RZ, RZ, R10 ;  /* 0x000000ffff047224 */ /* 0x001fe200078e000a */
[----:B------:R-:W-:Y:S01]  /*1e030*/  STL.64 [R1], R8 ;  /* 0x0000000801007387 */ /* 0x000fe20000100a00 */
[----:B------:R-:W-:Y:S02]  /*1e040*/  IMAD.MOV.U32 R5, RZ, RZ, R11 ;  /* 0x000000ffff057224 */ /* 0x000fe400078e000b */
[----:B------:R-:W0:Y:S04]  /*1e050*/  LDSM.16.M88.4 R8, [R20] ;  /* 0x000000001408783b */ /* 0x000e280000000200 */
[----:B------:R-:W-:Y:S01]  /*1e060*/  STL.64 [R1+0x15d0], R6 ;  /* 0x0015d00601007387 */ /* 0x000fe20000100a00 */
[----:B------:R-:W-:Y:S02]  /*1e070*/  STL.64 [R1+0x15c8], R4 ;  /* 0x0015c80401007387 */ /* 0x000fe40000100a00 */
[----:B------:R-:W1:Y:S02]  /*1e080*/  LDSM.16.M88.4 R4, [R20+0x2000] ;  /* 0x002000001404783b */ /* 0x000e640000000200 */
[----:B0-----:R-:W-:Y:S02]  /*1e090*/  STL.64 [R1+0x80], R8 ;  /* 0x0000800801007387 */ /* 0x001fe40000100a00 */
[----:B------:R0:W-:Y:S02]  /*1e0a0*/  STL.64 [R1+0x88], R10 ;  /* 0x0000880a01007387 */ /* 0x0001e40000100a00 */
[----:B------:R-:W-:Y:S02]  /*1e0b0*/  STL.64 [R1+0x70], R16 ;  /* 0x0000701001007387 */ /* 0x000fe40000100a00 */
[----:B------:R-:W-:Y:S02]  /*1e0c0*/  STL.64 [R1+0x78], R18 ;  /* 0x0000781201007387 */ /* 0x000fe40000100a00 */
[----:B------:R-:W2:Y:S01]  /*1e0d0*/  LDSM.16.M88.4 R16, [R20+0x3000] ;  /* 0x003000001410783b */ /* 0x000ea20000000200 */
[----:B0-----:R-:W-:-:S02]  /*1e0e0*/  IMAD.MOV.U32 R10, RZ, RZ, R3 ;  /* 0x000000ffff0a7224 */ /* 0x001fc400078e0003 */
[----:B------:R-:W-:Y:S01]  /*1e0f0*/  IMAD.MOV.U32 R11, RZ, RZ, R0 ;  /* 0x000000ffff0b7224 */ /* 0x000fe200078e0000 */
[----:B------:R-:W3:Y:S01]  /*1e100*/  LDL.LU R3, [R1+0x1654] ;  /* 0x0016540001037983 */ /* 0x000ee20000300800 */
[----:B-1----:R-:W-:Y:S02]  /*1e110*/  STL.64 [R1+0x60], R4 ;  /* 0x0000600401007387 */ /* 0x002fe40000100a00 */
[----:B------:R-:W-:Y:S02]  /*1e120*/  STL.64 [R1+0x68], R6 ;  /* 0x0000680601007387 */ /* 0x000fe40000100a00 */
[----:B------:R-:W4:Y:S01]  /*1e130*/  LDL.LU R0, [R1+0x1650] ;  /* 0x0016500001007983 */ /* 0x000f220000300800 */
[----:B------:R0:W-:Y:S02]  /*1e140*/  STL.64 [R1+0x15d8], R10 ;  /* 0x0015d80a01007387 */ /* 0x0001e40000100a00 */
[----:B0-----:R-:W-:Y:S02]  /*1e150*/  IMAD.MOV.U32 R10, RZ, RZ, R28 ;  /* 0x000000ffff0a7224 */ /* 0x001fe400078e001c */
[----:B------:R-:W-:-:S05]  /*1e160*/  IMAD.MOV.U32 R11, RZ, RZ, R27 ;  /* 0x000000ffff0b7224 */ /* 0x000fca00078e001b */
[----:B------:R0:W-:Y:S01]  /*1e170*/  STL.64 [R1+0x15f0], R10 ;  /* 0x0015f00a01007387 */ /* 0x0001e20000100a00 */
[----:B------:R-:W2:Y:S02]  /*1e180*/  LDL.LU R4, [R1+0x670] ;  /* 0x0006700001047983 */ /* 0x000ea40000300800 */
[----:B------:R-:W2:Y:S02]  /*1e190*/  LDL.LU R5, [R1+0x674] ;  /* 0x0006740001057983 */ /* 0x000ea40000300800 */
[----:B------:R-:W2:Y:S01]  /*1e1a0*/  LDL.LU R6, [R1+0x678] ;  /* 0x0006780001067983 */ /* 0x000ea20000300800 */
[----:B------:R-:W2:Y:S01]  /*1e1b0*/  LDL.LU R7, [R1+0x67c] ;  /* 0x00067c0001077983 */ /* 0x000ea20000300800 */
[----:B0-----:R-:W-:Y:S02]  /*1e1c0*/  IMAD.MOV.U32 R10, RZ, RZ, R26 ;  /* 0x000000ffff0a7224 */ /* 0x001fe400078e001a */
[----:B------:R-:W-:-:S05]  /*1e1d0*/  IMAD.MOV.U32 R11, RZ, RZ, R25 ;  /* 0x000000ffff0b7224 */ /* 0x000fca00078e0019 */
[----:B------:R-:W-:Y:S04]  /*1e1e0*/  STL.64 [R1+0x1608], R10 ;  /* 0x0016080a01007387 */ /* 0x000fe80000100a00 */
[----:B--2---:R-:W-:Y:S01]  /*1e1f0*/  STL.64 [R1+0x15e8], R6 ;  /* 0x0015e80601007387 */ /* 0x004fe20000100a00 */
[----:B------:R0:W-:Y:S03]  /*1e200*/  STL.64 [R1+0x15e0], R4 ;  /* 0x0015e00401007387 */ /* 0x0001e60000100a00 */
[----:B0-----:R-:W2:Y:S01]  /*1e210*/  LDL.LU R4, [R1+0x680] ;  /* 0x0006800001047983 */ /* 0x001ea20000300800 */
[----:B------:R-:W2:Y:S02]  /*1e220*/  LDL.LU R5, [R1+0x684] ;  /* 0x0006840001057983 */ /* 0x000ea40000300800 */
[----:B------:R-:W2:Y:S02]  /*1e230*/  LDL.LU R6, [R1+0x688] ;  /* 0x0006880001067983 */ /* 0x000ea40000300800 */
[----:B------:R-:W2:Y:S02]  /*1e240*/  LDL.LU R7, [R1+0x68c] ;  /* 0x00068c0001077983 */ /* 0x000ea40000300800 */
[----:B------:R-:W-:-:S02]  /*1e250*/  IMAD.MOV.U32 R10, RZ, RZ, R24 ;  /* 0x000000ffff0a7224 */ /* 0x000fc400078e0018 */
[----:B------:R-:W-:Y:S02]  /*1e260*/  IMAD.MOV.U32 R11, RZ, RZ, R23 ;  /* 0x000000ffff0b7224 */ /* 0x000fe400078e0017 */
[----:B------:R-:W-:Y:S01]  /*1e270*/  IMAD.MOV.U32 R28, RZ, RZ, R16 ;  /* 0x000000ffff1c7224 */ /* 0x000fe200078e0010 */
[----:B------:R-:W-:Y:S04]  /*1e280*/  LDSM.16.M88.4 R24, [R20+0x5000] ;  /* 0x005000001418783b */ /* 0x000fe80000000200 */
        /* <DEDUP_REMOVED lines=24> */
[----:B---3--:R-:W-:Y:S01]  /*1e410*/  IMAD.MOV.U32 R10, RZ, RZ, R3 ;  /* 0x000000ffff0a7224 */ /* 0x008fe200078e0003 */
[----:B--2---:R-:W-:Y:S01]  /*1e420*/  STL.64 [R1+0x1648], R6 ;  /* 0x0016480601007387 */ /* 0x004fe20000100a00 */
[----:B------:R0:W-:Y:S03]  /*1e430*/  STL.64 [R1+0x1640], R4 ;  /* 0x0016400401007387 */ /* 0x0001e60000100a00 */
[----:B0-----:R-:W2:Y:S01]  /*1e440*/  LDL.LU R4, [R1+0x520] ;  /* 0x0005200001047983 */ /* 0x001ea20000300800 */
[----:B------:R-:W2:Y:S02]  /*1e450*/  LDL.LU R5, [R1+0x524] ;  /* 0x0005240001057983 */ /* 0x000ea40000300800 */
[----:B------:R-:W2:Y:S02]  /*1e460*/  LDL.LU R6, [R1+0x528] ;  /* 0x0005280001067983 */ /* 0x000ea40000300800 */
[----:B------:R-:W2:Y:S01]  /*1e470*/  LDL.LU R7, [R1+0x52c] ;  /* 0x00052c0001077983 */ /* 0x000ea20000300800 */
[----:B------:R-:W-:Y:S01]  /*1e480*/  STL.64 [R1+0x50], R16 ;  /* 0x0000501001007387 */ /* 0x000fe20000100a00 */
[----:B------:R-:W-:Y:S02]  /*1e490*/  STL.64 [R1+0x58], R18 ;  /* 0x0000581201007387 */ /* 0x000fe40000100a00 */
[----:B------:R-:W0:Y:S02]  /*1e4a0*/  LDSM.16.M88.4 R16, [R20+0x4000] ;  /* 0x004000001410783b */ /* 0x000e240000000200 */
[----:B0-----:R-:W-:Y:S02]  /*1e4b0*/  STL.64 [R1+0x40], R16 ;  /* 0x0000401001007387 */ /* 0x001fe40000100a00 */
[----:B------:R-:W-:Y:S02]  /*1e4c0*/  STL.64 [R1+0x48], R18 ;  /* 0x0000481201007387 */ /* 0x000fe40000100a00 */
[----:B------:R-:W-:-:S02]  /*1e4d0*/  IMAD.MOV.U32 R3, RZ, RZ, R17 ;  /* 0x000000ffff037224 */ /* 0x000fc400078e0011 */
[----:B------:R-:W0:Y:S02]  /*1e4e0*/  LDSM.16.M88.4 R16, [R20+0x6000] ;  /* 0x006000001410783b */ /* 0x000e240000000200 */
[----:B------:R-:W1:Y:S02]  /*1e4f0*/  LDSM.16.M88.4 R20, [R20+0x7000] ;  /* 0x007000001414783b */ /* 0x000e640000000200 */
[----:B0-----:R-:W-:Y:S02]  /*1e500*/  STL [R1+0x11cc], R18 ;  /* 0x0011cc1201007387 */ /* 0x001fe40000100800 */
[----:B------:R-:W-:Y:S02]  /*1e510*/  STL.64 [R1+0x10], R24 ;  /* 0x0000101801007387 */ /* 0x000fe40000100a00 */
[----:B------:R-:W-:Y:S02]  /*1e520*/  STL.64 [R1+0x18], R26 ;  /* 0x0000181a01007387 */ /* 0x000fe40000100a00 */
[----:B------:R-:W0:Y:S04]  /*1e530*/  LDSM.16.MT88.4 R24, [R29+0xa080] ;  /* 0x00a080001d18783b */ /* 0x000e280000004200 */
[----:B------:R-:W-:Y:S01]  /*1e540*/  STL [R1+0x11c8], R19 ;  /* 0x0011c81301007387 */ /* 0x000fe20000100800 */
[----:B-1----:R-:W-:Y:S02]  /*1e550*/  STL [R1+0x10f4], R22 ;  /* 0x0010f41601007387 */ /* 0x002fe40000100800 */
[----:B------:R-:W-:Y:S02]  /*1e560*/  STL [R1+0x10f0], R23 ;  /* 0x0010f01701007387 */ /* 0x000fe40000100800 */
[----:B------:R1:W-:Y:S02]  /*1e570*/  STL.64 [R1+0x1548], R20 ;  /* 0x0015481401007387 */ /* 0x0003e40000100a00 */
[----:B-1----:R-:W3:Y:S01]  /*1e580*/  LDL.LU R20, [R1+0x540] ;  /* 0x0005400001147983 */ /* 0x002ee20000300800 */
[----:B------:R-:W3:Y:S02]  /*1e590*/  LDL.LU R21, [R1+0x544] ;  /* 0x0005440001157983 */ /* 0x000ee40000300800 */
[----:B------:R-:W3:Y:S02]  /*1e5a0*/  LDL.LU R22, [R1+0x548] ;  /* 0x0005480001167983 */ /* 0x000ee40000300800 */
[----:B------:R-:W3:Y:S01]  /*1e5b0*/  LDL.LU R23, [R1+0x54c] ;  /* 0x00054c0001177983 */ /* 0x000ee20000300800 */
[----:B0-----:R-:W-:Y:S01]  /*1e5c0*/  STL.64 [R1+0x1538], R26 ;  /* 0x0015381a01007387 */ /* 0x001fe20000100a00 */
[----:B------:R0:W-:Y:S03]  /*1e5d0*/  STL.64 [R1+0x1530], R24 ;  /* 0x0015301801007387 */ /* 0x0001e60000100a00 */
[----:B0-----:R-:W3:Y:S01]  /*1e5e0*/  LDL.LU R24, [R1+0x660] ;  /* 0x0006600001187983 */ /* 0x001ee20000300800 */
[----:B------:R-:W3:Y:S02]  /*1e5f0*/  LDL.LU R25, [R1+0x664] ;  /* 0x0006640001197983 */ /* 0x000ee40000300800 */
[----:B------:R-:W3:Y:S02]  /*1e600*/  LDL.LU R26, [R1+0x668] ;  /* 0x00066800011a7983 */ /* 0x000ee40000300800 */
        /* <DEDUP_REMOVED lines=36> */
[----:B--2---:R-:W-:Y:S02]  /*1e850*/  HMMA.16816.F32.BF16 R8, R12, R10, R4 ;  /* 0x0000000a0c08723c */ /* 0x004fe40000041804 */
[----:B------:R-:W2:Y:S01]  /*1e860*/  LDL.LU.64 R6, [R1+0x15d0] ;  /* 0x0015d00001067983 */ /* 0x000ea20000300a00 */
[----:B------:R-:W2:Y:S11]  /*1e870*/  LDL.LU.64 R4, [R1+0x15c8] ;  /* 0x0015c80001047983 */ /* 0x000eb60000300a00 */
[----:B------:R-:W-:Y:S09]  /*1e880*/  @!UPT UIADD3 URZ, URZ, URZ, URZ ;  /* 0x0000003f3f3ff290 */ /* 0x000ff2000fffe03f */
[----:B------:R-:W-:Y:S01]  /*1e890*/  STL.64 [R1+0x20], R8 ;  /* 0x0000200801007387 */ /* 0x000fe20000100a00 */
[----:B------:R0:W-:Y:S03]  /*1e8a0*/  STL.64 [R1+0x28], R10 ;  /* 0x0000280a01007387 */ /* 0x0001e60000100a00 */
[----:B0-----:R-:W3:Y:S01]  /*1e8b0*/  LDL.LU.64 R10, [R1+0x15c0] ;  /* 0x0015c000010a7983 */ /* 0x001ee20000300a00 */
[----:B------:R-:W2:Y:S02]  /*1e8c0*/  LDL.LU.64 R8, [R1+0x15b8] ;  /* 0x0015b80001087983 */ /* 0x000ea40000300a00 */
[----:B----4-:R-:W-:-:S07]  /*1e8d0*/  IMAD.MOV.U32 R27, RZ, RZ, R0 ;  /* 0x000000ffff1b7224 */ /* 0x010fce00078e0000 */
[----:B---3--:R-:W-:Y:S11]  /*1e8e0*/  HMMA.16816.F32.BF16 R24, R12, R10, R24 ;  /* 0x0000000a0c18723c */ /* 0x008ff60000041818 */
[----:B------:R-:W-:Y:S11]  /*1e8f0*/  @!UPT UIADD3 URZ, URZ, URZ, URZ ;  /* 0x0000003f3f3ff290 */ /* 0x000ff6000fffe03f */
[----:B------:R-:W-:Y:S02]  /*1e900*/  @!UPT UIADD3 URZ, URZ, URZ, URZ ;  /* 0x0000003f3f3ff290 */ /* 0x000fe4000fffe03f */
[----:B------:R-:W-:Y:S02]  /*1e910*/  IMAD.MOV.U32 R18, RZ, RZ, R25 ;  /* 0x000000ffff127224 */ /* 0x000fe400078e0019 */
[----:B------:R-:W-:-:S05]  /*1e920*/  IMAD.MOV.U32 R19, RZ, RZ, R26 ;  /* 0x000000ffff137224 */ /* 0x000fca00078e001a */
[----:B------:R-:W-:Y:S01]  /*1e930*/  STL.64 [R1+0x1558], R18 ;  /* 0x0015581201007387 */ /* 0x000fe20000100a00 */
[----:B------:R-:W-:Y:S02]  /*1e940*/  STL.64 [R1+0x1550], R16 ;  /* 0x0015501001007387 */ /* 0x000fe40000100a00 */
[----:B--2---:R0:W-:Y:S02]  /*1e950*/  STL.64 [R1+0x1498], R8 ;  /* 0x0014980801007387 */ /* 0x0041e40000100a00 */
[----:B0-----:R-:W2:Y:S01]  /*1e960*/  LDL.LU R8, [R1+0x1e0] ;  /* 0x0001e00001087983 */ /* 0x001ea20000300800 */
[----:B------:R-:W2:Y:S02]  /*1e970*/  LDL.LU R9, [R1+0x1e4] ;  /* 0x0001e40001097983 */ /* 0x000ea40000300800 */
[----:B------:R-:W3:Y:S02]  /*1e980*/  LDL.LU R10, [R1+0x1e8] ;  /* 0x0001e800010a7983 */ /* 0x000ee40000300800 */
[----:B------:R-:W3:Y:S02]  /*1e990*/  LDL.LU R11, [R1+0x1ec] ;  /* 0x0001ec00010b7983 */ /* 0x000ee40000300800 */
[----:B------:R-:W-:-:S02]  /*1e9a0*/  IMAD.MOV.U32 R29, RZ, RZ, R24 ;  /* 0x000000ffff1d7224 */ /* 0x000fc400078e0018 */
[----:B------:R-:W-:Y:S01]  /*1e9b0*/  IMAD.MOV.U32 R0, RZ, RZ, R27 ;  /* 0x000000ffff007224 */ /* 0x000fe200078e001b */
[----:B------:R-:W4:Y:S01]  /*1e9c0*/  LDL.LU R24, [R1] ;  /* 0x0000000001187983 */ /* 0x000f220000300800 */
[----:B------:R-:W4:Y:S02]  /*1e9d0*/  LDL.LU R25, [R1+0x4] ;  /* 0x0000040001197983 */ /* 0x000f240000300800 */
[----:B------:R-:W-:Y:S02]  /*1e9e0*/  IMAD.MOV.U32 R26, RZ, RZ, R4 ;  /* 0x000000ffff1a7224 */ /* 0x000fe400078e0004 */
[----:B------:R-:W-:Y:S01]  /*1e9f0*/  IMAD.MOV.U32 R27, RZ, RZ, R5 ;  /* 0x000000ffff1b7224 */ /* 0x000fe200078e0005 */
[----:B------:R-:W4:Y:S01]  /*1ea00*/  LDL.LU R4, [R1+0x15b0] ;  /* 0x0015b00001047983 */ /* 0x000f220000300800 */
[----:B------:R-:W4:Y:S03]  /*1ea10*/  LDL.LU R5, [R1+0x15ac] ;  /* 0x0015ac0001057983 */ /* 0x000f260000300800 */
[----:B---3--:R-:W-:Y:S01]  /*1ea20*/  STL.64 [R1+0x14a8], R10 ;  /* 0x0014a80a01007387 */ /* 0x008fe20000100a00 */
[----:B--2---:R0:W-:Y:S03]  /*1ea30*/  STL.64 [R1+0x14a0], R8 ;  /* 0x0014a00801007387 */ /* 0x0041e60000100a00 */
[----:B0-----:R-:W2:Y:S04]  /*1ea40*/  LDL.64 R8, [R1+0x10] ;  /* 0x0000100001087983 */ /* 0x001ea80000100a00 */
[----:B--2---:R0:W-:Y:S02]  /*1ea50*/  STL.64 [R1+0x1588], R8 ;  /* 0x0015880801007387 */ /* 0x0041e40000100a00 */
[----:B0-----:R-:W-:Y:S02]  /*1ea60*/  HMMA.16816.F32.BF16 R8, R12, R6, R20 ;  /* 0x000000060c08723c */ /* 0x001fe40000041814 */
[----:B------:R0:W-:Y:S05]  /*1ea70*/  STL [R1+0x1300], R29 ;  /* 0x0013001d01007387 */ /* 0x0001ea0000100800 */
[----:B----4-:R-:W-:Y:S01]  /*1ea80*/  IMAD.MOV.U32 R14, RZ, RZ, R5 ;  /* 0x000000ffff0e7224 */ /* 0x010fe200078e0005 */
[----:B0-----:R-:W2:Y:S01]  /*1ea90*/  LDL R29, [R1+0xcb8] ;  /* 0x000cb800011d7983 */ /* 0x001ea20000100800 */
[----:B------:R-:W3:Y:S02]  /*1eaa0*/  LDL.LU R12, [R1+0x1d0] ;  /* 0x0001d000010c7983 */ /* 0x000ee40000300800 */
[----:B------:R-:W-:Y:S11]  /*1eab0*/  IMAD.MOV.U32 R15, RZ, RZ, R4 ;  /* 0x000000ffff0f7224 */ /* 0x000ff600078e0004 */
[----:B------:R-:W-:Y:S01]  /*1eac0*/  @!UPT UIADD3 URZ, URZ, URZ, URZ ;  /* 0x0000003f3f3ff290 */ /* 0x000fe2000fffe03f */
[----:B------:R0:W-:Y:S01]  /*1ead0*/  STL.64 [R1+0x3c0], R8 ;  /* 0x0003c00801007387 */ /* 0x0001e20000100a00 */
[----:B------:R-:W-:Y:S02]  /*1eae0*/  STL.64 [R1+0x3c8], R10 ;  /* 0x0003c80a01007387 */ /* 0x000fe40000100a00 */
[----:B------:R-:W3:Y:S02]  /*1eaf0*/  LDL.LU R13, [R1+0x1d4] ;  /* 0x0001d400010d7983 */ /* 0x000ee40000300800 */
[----:B------:R-:W4:Y:S01]  /*1eb00*/  LDL.LU R5, [R1+0x15a8] ;  /* 0x0015a80001057983 */ /* 0x000f220000300800 */
[----:B------:R-:W4:Y:S04]  /*1eb10*/  LDL.LU R4, [R1+0x15a4] ;  /* 0x0015a40001047983 */ /* 0x000f280000300800 */
[----:B0-----:R-:W2:Y:S01]  /*1eb20*/  LDL.64 R8, [R1+0x80] ;  /* 0x0000800001087983 */ /* 0x001ea20000100a00 */
[----:B------:R-:W2:Y:S02]  /*1eb30*/  LDL.LU R16, [R1+0x510] ;  /* 0x0005100001107983 */ /* 0x000ea40000300800 */
[----:B------:R-:W2:Y:S02]  /*1eb40*/  LDL.LU R17, [R1+0x514] ;  /* 0x0005140001117983 */ /* 0x000ea40000300800 */
[----:B------:R-:W2:Y:S01]  /*1eb50*/  LDL.LU R18, [R1+0x518] ;  /* 0x0005180001127983 */ /* 0x000ea20000300800 */
[----:B------:R-:W2:Y:S04]  /*1eb60*/  LDL.LU R19, [R1+0x51c] ;  /* 0x00051c0001137983 */ /* 0x000ea80000300800 */
[----:B--2---:R-:W-:Y:S01]  /*1eb70*/  STL.64 [R1+0x1598], R18 ;  /* 0x0015981201007387 */ /* 0x004fe20000100a00 */
[----:B------:R0:W-:Y:S03]  /*1eb80*/  STL.64 [R1+0x1590], R16 ;  /* 0x0015901001007387 */ /* 0x0001e60000100a00 */
[----:B0-----:R-:W2:Y:S01]  /*1eb90*/  LDL.LU R16, [R1+0x530] ;  /* 0x0005300001107983 */ /* 0x001ea20000300800 */
[----:B------:R-:W2:Y:S02]  /*1eba0*/  LDL.LU R17, [R1+0x534] ;  /* 0x0005340001117983 */ /* 0x000ea40000300800 */
[----:B------:R-:W2:Y:S02]  /*1ebb0*/  LDL.LU R18, [R1+0x538] ;  /* 0x0005380001127983 */ /* 0x000ea40000300800 */
[----:B------:R-:W2:Y:S01]  /*1ebc0*/  LDL.LU R19, [R1+0x53c] ;  /* 0x00053c0001137983 */ /* 0x000ea20000300800 */
[----:B------:R-:W-:Y:S01]  /*1ebd0*/  STL.64 [R1+0x14b8], R14 ;  /* 0x0014b80e01007387 */ /* 0x000fe20000100a00 */
[----:B---3--:R0:W-:Y:S03]  /*1ebe0*/  STL.64 [R1+0x14b0], R12 ;  /* 0x0014b00c01007387 */ /* 0x0081e60000100a00 */
[----:B0-----:R-:W3:Y:S01]  /*1ebf0*/  LDL.LU R12, [R1+0x1f0] ;  /* 0x0001f000010c7983 */ /* 0x001ee20000300800 */
[----:B------:R-:W3:Y:S02]  /*1ec00*/  LDL.LU R13, [R1+0x1f4] ;  /* 0x0001f400010d7983 */ /* 0x000ee40000300800 */
[----:B------:R-:W2:Y:S02]  /*1ec10*/  LDL.LU R14, [R1+0x1f8] ;  /* 0x0001f800010e7983 */ /* 0x000ea40000300800 */
[----:B------:R-:W2:Y:S01]  /*1ec20*/  LDL.LU R15, [R1+0x1fc] ;  /* 0x0001fc00010f7983 */ /* 0x000ea20000300800 */
[----:B------:R-:W2:Y:S01]  /*1ec30*/  LDL.LU R6, [R1+0x228] ;  /* 0x0002280001067983 */ /* 0x000ea20000300800 */
[----:B------:R-:W2:Y:S03]  /*1ec40*/  LDL.LU R7, [R1+0x22c] ;  /* 0x00022c0001077983 */ /* 0x000ea60000300800 */
[----:B--2---:R-:W-:Y:S01]  /*1ec50*/  STL.64 [R1+0x14f8], R6 ;  /* 0x0014f80601007387 */ /* 0x004fe20000100a00 */
[----:B----4-:R0:W-:Y:S03]  /*1ec60*/  STL.64 [R1+0x14f0], R4 ;  /* 0x0014f00401007387 */ /* 0x0101e60000100a00 */
[----:B0-----:R-:W2:Y:S01]  /*1ec70*/  LDL.LU R4, [R1+0x240] ;  /* 0x0002400001047983 */ /* 0x001ea20000300800 */
[----:B------:R-:W2:Y:S02]  /*1ec80*/  LDL.LU R5, [R1+0x244] ;  /* 0x0002440001057983 */ /* 0x000ea40000300800 */
[----:B------:R-:W4:Y:S02]  /*1ec90*/  LDL.LU R6, [R1+0x248] ;  /* 0x0002480001067983 */ /* 0x000f240000300800 */
[----:B------:R-:W4:Y:S01]  /*1eca0*/  LDL.LU R7, [R1+0x24c] ;  /* 0x00024c0001077983 */ /* 0x000f220000300800 */
[----:B------:R-:W2:Y:S01]  /*1ecb0*/  LDL.64 R20, [R1+0x60] ;  /* 0x0000600001147983 */ /* 0x000ea20000100a00 */
[----:B------:R-:W-:Y:S03]  /*1ecc0*/  HMMA.16816.F32.BF16 R16, R24, R8, R16 ;  /* 0x000000081810723c */ /* 0x000fe60000041810 */
[----:B----4-:R-:W-:Y:S01]  /*1ecd0*/  STL.64 [R1+0x1508], R6 ;  /* 0x0015080601007387 */ /* 0x010fe20000100a00 */
[----:B--2---:R0:W-:Y:S03]  /*1ece0*/  STL.64 [R1+0x1500], R4 ;  /* 0x0015000401007387 */ /* 0x0041e60000100a00 */
[----:B0-----:R-:W2:Y:S04]  /*1ecf0*/  LDL R4, [R1+0x70] ;  /* 0x0000700001047983 */ /* 0x001ea80000100800 */
[----:B------:R-:W2:Y:S01]  /*1ed00*/  LDL R5, [R1+0x74] ;  /* 0x0000740001057983 */ /* 0x000ea20000100800 */
[----:B------:R-:W-:Y:S02]  /*1ed10*/  STL.64 [R1+0x14c8], R14 ;  /* 0x0014c80e01007387 */ /* 0x000fe40000100a00 */
[----:B---3--:R0:W-:Y:S02]  /*1ed20*/  STL.64 [R1+0x14c0], R12 ;  /* 0x0014c00c01007387 */ /* 0x0081e40000100a00 */
[----:B0-----:R-:W3:Y:S01]  /*1ed30*/  LDL R12, [R1+0x40] ;  /* 0x00004000010c7983 */ /* 0x001ee20000100800 */
[----:B------:R-:W-:-:S02]  /*1ed40*/  IMAD.MOV.U32 R13, RZ, RZ, R3 ;  /* 0x000000ffff0d7224 */ /* 0x000fc400078e0003 */
[----:B------:R-:W4:Y:S03]  /*1ed50*/  LDL.LU R3, [R1+0x15a0] ;  /* 0x0015a00001037983 */ /* 0x000f260000300800 */
[----:B---3--:R-:W-:Y:S01]  /*1ed60*/  STL.64 [R1+0x1570], R12 ;  /* 0x0015700c01007387 */ /* 0x008fe20000100a00 */
[----:B------:R-:W-:Y:S02]  /*1ed70*/  STL.64 [R1+0x520], R16 ;  /* 0x0005201001007387 */ /* 0x000fe40000100a00 */
[----:B------:R0:W-:Y:S02]  /*1ed80*/  STL.64 [R1+0x528], R18 ;  /* 0x0005281201007387 */ /* 0x0001e40000100a00 */
[----:B0-----:R-:W2:Y:S01]  /*1ed90*/  LDL.LU.64 R18, [R1+0x1598] ;  /* 0x0015980001127983 */ /* 0x001ea20000300a00 */
[----:B------:R-:W2:Y:S02]  /*1eda0*/  LDL.LU.64 R16, [R1+0x1590] ;  /* 0x0015900001107983 */ /* 0x000ea40000300a00 */
[----:B------:R-:W-:-:S02]  /*1edb0*/  IMAD.MOV.U32 R13, RZ, RZ, R2 ;  /* 0x000000ffff0d7224 */ /* 0x000fc400078e0002 */
[----:B------:R-:W-:Y:S02]  /*1edc0*/  IMAD.MOV.U32 R6, RZ, RZ, R8 ;  /* 0x000000ffff067224 */ /* 0x000fe400078e0008 */
[----:B------:R-:W-:Y:S02]  /*1edd0*/  IMAD.MOV.U32 R2, RZ, RZ, R9 ;  /* 0x000000ffff027224 */ /* 0x000fe400078e0009 */
[----:B------:R-:W3:Y:S01]  /*1ede0*/  LDL.LU.64 R8, [R1+0x1588] ;  /* 0x0015880001087983 */ /* 0x000ee20000300a00 */
[----:B--2---:R-:W-:Y:S11]  /*1edf0*/  HMMA.16816.F32.BF16 R16, R24, R4, R16 ;  /* 0x000000041810723c */ /* 0x004ff60000041810 */
[----:B------:R-:W-:Y:S11]  /*1ee00*/  @!UPT UIADD3 URZ, URZ, URZ, URZ ;  /* 0x0000003f3f3ff290 */ /* 0x000ff6000fffe03f */
[----:B------:R-:W-:Y:S01]  /*1ee10*/  @!UPT UIADD3 URZ, URZ, URZ, URZ ;  /* 0x0000003f3f3ff290 */ /* 0x000fe2000fffe03f */
[----:B------:R0:W-:Y:S01]  /*1ee20*/  STL.64 [R1+0x510], R16 ;  /* 0x0005101001007387 */ /* 0x0001e20000100a00 */
[----:B------:R1:W-:Y:S03]  /*1ee30*/  STL.64 [R1+0x518], R18 ;  /* 0x0005181201007387 */ /* 0x0003e60000100a00 */
[----:B0-----:R-:W2:Y:S01]  /*1ee40*/  LDL.LU R16, [R1+0x4d0] ;  /* 0x0004d00001107983 */ /* 0x001ea20000300800 */
[----:B------:R-:W2:Y:S02]  /*1ee50*/  LDL.LU R17, [R1+0x4d4] ;  /* 0x0004d40001117983 */ /* 0x000ea40000300800 */
[----:B-1----:R-:W2:Y:S02]  /*1ee60*/  LDL.LU R18, [R1+0x4d8] ;  /* 0x0004d80001127983 */ /* 0x002ea40000300800 */
[----:B------:R-:W2:Y:S02]  /*1ee70*/  LDL.LU R19, [R1+0x4dc] ;  /* 0x0004dc0001137983 */ /* 0x000ea40000300800 */
        /* <DEDUP_REMOVED lines=11> */
[----:B------:R-:W2:Y:S01]  /*1ef30*/  LDL.LU R19, [R1+0x4fc] ;  /* 0x0004fc0001137983 */ /* 0x000ea20000300800 */
[----:B------:R0:W-:Y:S02]  /*1ef40*/  STL.64 [R1+0x1518], R4 ;  /* 0x0015180401007387 */ /* 0x0001e40000100a00 */
[----:B0-----:R-:W-:-:S02]  /*1ef50*/  IMAD.MOV.U32 R4, RZ, RZ, R6 ;  /* 0x000000ffff047224 */ /* 0x001fc400078e0006 */
[----:B------:R-:W-:-:S05]  /*1ef60*/  IMAD.MOV.U32 R5, RZ, RZ, R2 ;  /* 0x000000ffff057224 */ /* 0x000fca00078e0002 */
[----:B------:R0:W-:Y:S04]  /*1ef70*/  STL.64 [R1+0x1540], R4 ;  /* 0x0015400401007387 */ /* 0x0001e80000100a00 */
[----:B0-----:R-:W3:Y:S01]  /*1ef80*/  LDL.LU R4, [R1+0x500] ;  /* 0x0005000001047983 */ /* 0x001ee20000300800 */
[----:B------:R-:W3:Y:S02]  /*1ef90*/  LDL.LU R5, [R1+0x504] ;  /* 0x0005040001057983 */ /* 0x000ee40000300800 */
[----:B------:R-:W3:Y:S02]  /*1efa0*/  LDL.LU R6, [R1+0x508] ;  /* 0x0005080001067983 */ /* 0x000ee40000300800 */
[----:B------:R-:W3:Y:S02]  /*1efb0*/  LDL.LU R7, [R1+0x50c] ;  /* 0x00050c0001077983 */ /* 0x000ee40000300800 */
[----:B------:R-:W-:-:S02]  /*1efc0*/  IMAD.MOV.U32 R12, RZ, RZ, R28 ;  /* 0x000000ffff0c7224 */ /* 0x000fc400078e001c */
[----:B------:R-:W-:Y:S02]  /*1efd0*/  IMAD.MOV.U32 R10, RZ, RZ, R20 ;  /* 0x000000ffff0a7224 */ /* 0x000fe400078e0014 */
[----:B------:R-:W-:-:S03]  /*1efe0*/  IMAD.MOV.U32 R2, RZ, RZ, R21 ;  /* 0x000000ffff027224 */ /* 0x000fc600078e0015 */
[C---:B--2---:R-:W-:Y:S08]  /*1eff0*/  HMMA.16816.F32.BF16 R12, R24.reuse, R12, R16 ;  /* 0x0000000c180c723c */ /* 0x044ff00000041810 */
[C---:B---3--:R-:W-:Y:S11]  /*1f000*/  HMMA.16816.F32.BF16 R4, R24.reuse, R20, R4 ;  /* 0x000000141804723c */ /* 0x048ff60000041804 */
[----:B------:R-:W-:Y:S11]  /*1f010*/  @!UPT UIADD3 URZ, URZ, URZ, URZ ;  /* 0x0000003f3f3ff290 */ /* 0x000ff6000fffe03f */
[----:B------:R-:W-:Y:S01]  /*1f020*/  @!UPT UIADD3 URZ, URZ, URZ, URZ ;  /* 0x0000003f3f3ff290 */ /* 0x000fe2000fffe03f */
[----:B------:R0:W-:Y:S01]  /*1f030*/  STL.64 [R1+0x500], R4 ;  /* 0x0005000401007387 */ /* 0x0001e20000100a00 */
[----:B------:R1:W-:Y:S02]  /*1f040*/  STL.64 [R1+0x508], R6 ;  /* 0x0005080601007387 */ /* 0x0003e40000100a00 */
[----:B------:R-:W2:Y:S02]  /*1f050*/  LDL.LU R20, [R1+0x4c0] ;  /* 0x0004c00001147983 */ /* 0x000ea40000300800 */
[----:B------:R-:W2:Y:S01]  /*1f060*/  LDL.LU R21, [R1+0x4c4] ;  /* 0x0004c40001157983 */ /* 0x000ea20000300800 */
[----:B------:R-:W2:Y:S01]  /*1f070*/  LDL.LU R22, [R1+0x4c8] ;  /* 0x0004c80001167983 */ /* 0x000ea20000300800 */
[----:B------:R-:W2:Y:S03]  /*1f080*/  LDL.LU R23, [R1+0x4cc] ;  /* 0x0004cc0001177983 */ /* 0x000ea60000300800 */
[----:B0-----:R-:W3:Y:S01]  /*1f090*/  LDL.LU R4, [R1+0x4b0] ;  /* 0x0004b00001047983 */ /* 0x001ee20000300800 */
[----:B------:R-:W3:Y:S02]  /*1f0a0*/  LDL.LU R5, [R1+0x4b4] ;  /* 0x0004b40001057983 */ /* 0x000ee40000300800 */
[----:B-1----:R-:W3:Y:S02]  /*1f0b0*/  LDL.LU R6, [R1+0x4b8] ;  /* 0x0004b80001067983 */ /* 0x002ee40000300800 */
[----:B------:R-:W2:Y:S01]  /*1f0c0*/  LDL.LU.64 R18, [R1+0x1580] ;  /* 0x0015800001127983 */ /* 0x000ea20000300a00 */
[----:B------:R-:W2:Y:S01]  /*1f0d0*/  LDL.LU.64 R16, [R1+0x1578] ;  /* 0x0015780001107983 */ /* 0x000ea20000300a00 */
[----:B------:R0:W-:Y:S02]  /*1f0e0*/  STL.64 [R1+0x4f0], R12 ;  /* 0x0004f00c01007387 */ /* 0x0001e40000100a00 */
[----:B------:R-:W-:Y:S01]  /*1f0f0*/  STL.64 [R1+0x4f8], R14 ;  /* 0x0004f80e01007387 */ /* 0x000fe20000100a00 */
[----:B0-----:R-:W2:Y:S01]  /*1f100*/  LDL.LU.64 R12, [R1+0x1570] ;  /* 0x00157000010c7983 */ /* 0x001ea20000300a00 */
[----:B----4-:R-:W-:Y:S01]  /*1f110*/  IMAD.MOV.U32 R7, RZ, RZ, R3 ;  /* 0x000000ffff077224 */ /* 0x010fe200078e0003 */
[----:B--2---:R-:W-:Y:S11]  /*1f120*/  HMMA.16816.F32.BF16 R16, R24, R12, R16 ;  /* 0x0000000c1810723c */ /* 0x004ff60000041810 */
[----:B------:R-:W-:Y:S11]  /*1f130*/  @!UPT UIADD3 URZ, URZ, URZ, URZ ;  /* 0x0000003f3f3ff290 */ /* 0x000ff6000fffe03f */
[----:B------:R-:W-:Y:S01]  /*1f140*/  @!UPT UIADD3 URZ, URZ, URZ, URZ ;  /* 0x0000003f3f3ff290 */ /* 0x000fe2000fffe03f */
[----:B------:R-:W-:Y:S01]  /*1f150*/  STL.64 [R1+0x4e0], R16 ;  /* 0x0004e01001007387 */ /* 0x000fe20000100a00 */
[----:B------:R0:W-:Y:S02]  /*1f160*/  STL [R1+0x4e8], R18 ;  /* 0x0004e81201007387 */ /* 0x0001e40000100800 */
[----:B------:R-:W-:Y:S02]  /*1f170*/  IMAD.MOV.U32 R3, RZ, RZ, R19 ;  /* 0x000000ffff037224 */ /* 0x000fe400078e0013 */
[----:B0-----:R-:W2:Y:S01]  /*1f180*/  LDL.LU.64 R18, [R1+0x1568] ;  /* 0x0015680001127983 */ /* 0x001ea20000300a00 */
[----:B------:R-:W2:Y:S02]  /*1f190*/  LDL.LU.64 R16, [R1+0x1560] ;  /* 0x0015600001107983 */ /* 0x000ea40000300a00 */
[----:B------:R0:W-:Y:S02]  /*1f1a0*/  STL.64 [R1+0x14d8], R12 ;  /* 0x0014d80c01007387 */ /* 0x0001e40000100a00 */
[----:B0-----:R-:W-:-:S02]  /*1f1b0*/  IMAD.MOV.U32 R12, RZ, RZ, R10 ;  /* 0x000000ffff0c7224 */ /* 0x001fc400078e000a */
[----:B------:R-:W-:-:S05]  /*1f1c0*/  IMAD.MOV.U32 R13, RZ, RZ, R2 ;  /* 0x000000ffff0d7224 */ /* 0x000fca00078e0002 */
[----:B------:R0:W-:Y:S04]  /*1f1d0*/  STL.64 [R1+0x1510], R12 ;  /* 0x0015100c01007387 */ /* 0x0001e80000100a00 */
[----:B0-----:R-:W4:Y:S01]  /*1f1e0*/  LDL.LU R12, [R1+0x430] ;  /* 0x00043000010c7983 */ /* 0x001f220000300800 */
[----:B------:R-:W4:Y:S02]  /*1f1f0*/  LDL.LU R13, [R1+0x434] ;  /* 0x00043400010d7983 */ /* 0x000f240000300800 */
[----:B------:R-:W3:Y:S02]  /*1f200*/  LDL.LU R14, [R1+0x438] ;  /* 0x00043800010e7983 */ /* 0x000ee40000300800 */
[----:B------:R-:W3:Y:S01]  /*1f210*/  LDL.LU R15, [R1+0x43c] ;  /* 0x00043c00010f7983 */ /* 0x000ee20000300800 */
[C---:B--2---:R-:W-:Y:S01]  /*1f220*/  HMMA.16816.F32.BF16 R16, R24.reuse, R8, R16 ;  /* 0x000000081810723c */ /* 0x044fe20000041810 */
[----:B---3--:R-:W-:Y:S01]  /*1f230*/  STL.64 [R1+0x1528], R14 ;  /* 0x0015280e01007387 */ /* 0x008fe20000100a00 */
[----:B----4-:R0:W-:Y:S03]  /*1f240*/  STL.64 [R1+0x1520], R12 ;  /* 0x0015200c01007387 */ /* 0x0101e60000100a00 */
[----:B0-----:R-:W2:Y:S01]  /*1f250*/  LDL.LU R12, [R1+0x440] ;  /* 0x00044000010c7983 */ /* 0x001ea20000300800 */
[----:B------:R-:W2:Y:S02]  /*1f260*/  LDL.LU R13, [R1+0x444] ;  /* 0x00044400010d7983 */ /* 0x000ea40000300800 */
[----:B------:R-:W2:Y:S02]  /*1f270*/  LDL.LU R14, [R1+0x448] ;  /* 0x00044800010e7983 */ /* 0x000ea40000300800 */
[----:B------:R-:W2:Y:S01]  /*1f280*/  LDL.LU R15, [R1+0x44c] ;  /* 0x00044c00010f7983 */ /* 0x000ea20000300800 */
[----:B------:R-:W-:Y:S11]  /*1f290*/  STL [R1+0x1138], R3 ;  /* 0x0011380301007387 */ /* 0x000ff60000100800 */
[----:B------:R-:W-:Y:S01]  /*1f2a0*/  @!UPT UIADD3 URZ, URZ, URZ, URZ ;  /* 0x0000003f3f3ff290 */ /* 0x000fe2000fffe03f */
[----:B------:R-:W-:Y:S02]  /*1f2b0*/  STL.64 [R1+0x4d0], R16 ;  /* 0x0004d01001007387 */ /* 0x000fe40000100a00 */
[----:B------:R0:W-:Y:S02]  /*1f2c0*/  STL.64 [R1+0x4d8], R18 ;  /* 0x0004d81201007387 */ /* 0x0001e40000100a00 */
[----:B0-----:R-:W3:Y:S01]  /*1f2d0*/  LDL.LU.64 R18, [R1+0x1558] ;  /* 0x0015580001127983 */ /* 0x001ee20000300a00 */
[----:B------:R-:W4:Y:S02]  /*1f2e0*/  LDL.LU.64 R16, [R1+0x1550] ;  /* 0x0015500001107983 */ /* 0x000f240000300a00 */
[----:B------:R0:W-:Y:S02]  /*1f2f0*/  STL.64 [R1+0x14d0], R8 ;  /* 0x0014d00801007387 */ /* 0x0001e40000100a00 */
[----:B0-----:R-:W2:Y:S01]  /*1f300*/  LDL.LU R8, [R1+0x210] ;  /* 0x0002100001087983 */ /* 0x001ea20000300800 */
[----:B------:R-:W2:Y:S02]  /*1f310*/  LDL.LU R9, [R1+0x214] ;  /* 0x0002140001097983 */ /* 0x000ea40000300800 */
[----:B------:R-:W2:Y:S02]  /*1f320*/  LDL.LU R10, [R1+0x218] ;  /* 0x00021800010a7983 */ /* 0x000ea40000300800 */
[----:B------:R-:W2:Y:S01]  /*1f330*/  LDL.LU R11, [R1+0x21c] ;  /* 0x00021c00010b7983 */ /* 0x000ea20000300800 */
[----:B----4-:R-:W-:Y:S01]  /*1f340*/  HMMA.16816.F32.BF16 R20, R24, R16, R20 ;  /* 0x000000101814723c */ /* 0x010fe20000041814 */
[----:B--2---:R-:W-:Y:S01]  /*1f350*/  STL.64 [R1+0x14e8], R10 ;  /* 0x0014e80a01007387 */ /* 0x004fe20000100a00 */
[----:B------:R0:W-:Y:S03]  /*1f360*/  STL.64 [R1+0x14e0], R8 ;  /* 0x0014e00801007387 */ /* 0x0001e60000100a00 */
[----:B0-----:R-:W2:Y:S11]  /*1f370*/  LDL.64 R8, [R1+0x50] ;  /* 0x0000500001087983 */ /* 0x001eb60000100a00 */
[----:B------:R-:W-:Y:S07]  /*1f380*/  @!UPT UIADD3 URZ, URZ, URZ, URZ ;  /* 0x0000003f3f3ff290 */ /* 0x000fee000fffe03f */
[----:B------:R0:W-:Y:S02]  /*1f390*/  STL.64 [R1+0x4c0], R20 ;  /* 0x0004c01401007387 */ /* 0x0001e40000100a00 */
[----:B------:R-:W-:Y:S01]  /*1f3a0*/  STL [R1+0x4c8], R22 ;  /* 0x0004c81601007387 */ /* 0x000fe20000100800 */
[----:B0-----:R-:W4:Y:S01]  /*1f3b0*/  LDL.LU.64 R20, [R1+0x1548] ;  /* 0x0015480001147983 */ /* 0x001f220000300a00 */
[----:B------:R-:W-:-:S05]  /*1f3c0*/  IMAD.MOV.U32 R3, RZ, RZ, R23 ;  /* 0x000000ffff037224 */ /* 0x000fca00078e0017 */
[----:B------:R-:W-:Y:S01]  /*1f3d0*/  STL [R1+0x113c], R3 ;  /* 0x00113c0301007387 */ /* 0x000fe20000100800 */
[----:B----4-:R-:W-:Y:S03]  /*1f3e0*/  HMMA.16816.F32.BF16 R24, R24, R20, R4 ;  /* 0x000000141818723c */ /* 0x010fe60000041804 */
[----:B------:R-:W4:Y:S11]  /*1f3f0*/  LDL.LU.64 R4, [R1+0x1540] ;  /* 0x0015400001047983 */ /* 0x000f360000300a00 */
[----:B------:R-:W-:Y:S09]  /*1f400*/  @!UPT UIADD3 URZ, URZ, URZ, URZ ;  /* 0x0000003f3f3ff290 */ /* 0x000ff2000fffe03f */
[----:B------:R-:W-:Y:S01]  /*1f410*/  STL.64 [R1+0x4b0], R24 ;  /* 0x0004b01801007387 */ /* 0x000fe20000100a00 */
[----:B------:R0:W-:Y:S03]  /*1f420*/  STL.64 [R1+0x4b8], R26 ;  /* 0x0004b81a01007387 */ /* 0x0001e60000100a00 */
[----:B0-----:R-:W4:Y:S01]  /*1f430*/  LDL.LU.64 R26, [R1+0x1538] ;  /* 0x00153800011a7983 */ /* 0x001f220000300a00 */
[----:B------:R-:W4:Y:S02]  /*1f440*/  LDL.LU.64 R24, [R1+0x1530] ;  /* 0x0015300001187983 */ /* 0x000f240000300a00 */
[C---:B----4-:R-:W-:Y:S01]  /*1f450*/  HMMA.16816.F32.BF16 R4, R24.reuse, R4, R12 ;  /* 0x000000041804723c */ /* 0x050fe2000004180c */
[----:B------:R-:W4:Y:S01]  /*1f460*/  LDL.LU.64 R14, [R1+0x1528] ;  /* 0x00152800010e7983 */ /* 0x000f220000300a00 */
[----:B------:R-:W4:Y:S11]  /*1f470*/  LDL.LU.64 R12, [R1+0x1520] ;  /* 0x00152000010c7983 */ /* 0x000f360000300a00 */
[----:B------:R-:W-:Y:S10]  /*1f480*/  @!UPT UIADD3 URZ, URZ, URZ, URZ ;  /* 0x0000003f3f3ff290 */ /* 0x000ff4000fffe03f */
[----:B------:R0:W-:Y:S04]  /*1f490*/  STL.64 [R1+0x440], R4 ;  /* 0x0004400401007387 */ /* 0x0001e80000100a00 */
[----:B0-----:R-:W4:Y:S01]  /*1f4a0*/  LDL.LU.64 R4, [R1+0x1518] ;  /* 0x0015180001047983 */ /* 0x001f220000300a00 */
[----:B------:R-:W-:Y:S02]  /*1f4b0*/  IMAD.MOV.U32 R22, RZ, RZ, R6 ;  /* 0x000000ffff167224 */ /* 0x000fe400078e0006 */
[----:B------:R-:W-:Y:S02]  /*1f4c0*/  IMAD.MOV.U32 R23, RZ, RZ, R7 ;  /* 0x000000ffff177224 */ /* 0x000fe400078e0007 */
[C---:B----4-:R-:W-:Y:S01]  /*1f4d0*/  HMMA.16816.F32.BF16 R4, R24.reuse, R4, R12 ;  /* 0x000000041804723c */ /* 0x050fe2000004180c */
[----:B------:R-:W4:Y:S11]  /*1f4e0*/  LDL.LU.64 R12, [R1+0x1510] ;  /* 0x00151000010c7983 */ /* 0x000f360000300a00 */
[----:B------:R-:W-:Y:S11]  /*1f4f0*/  @!UPT UIADD3 URZ, URZ, URZ, URZ ;  /* 0x0000003f3f3ff290 */ /* 0x000ff6000fffe03f */
[----:B------:R-:W-:Y:S01]  /*1f500*/  STL.64 [R1+0x400], R4 ;  /* 0x0004000401007387 */ /* 0x000fe20000100a00 */
[----:B------:R0:W-:Y:S03]  /*1f510*/  STL.64 [R1+0x408], R6 ;  /* 0x0004080601007387 */ /* 0x0001e60000100a00 */
[----:B0-----:R-:W4:Y:S01]  /*1f520*/  LDL.LU.64 R6, [R1+0x1508] ;  /* 0x0015080001067983 */ /* 0x001f220000300a00 */
[----:B------:R-:W4:Y:S02]  /*1f530*/  LDL.LU.64 R4, [R1+0x1500] ;  /* 0x0015000001047983 */ /* 0x000f240000300a00 */
[C---:B----4-:R-:W-:Y:S01]  /*1f540*/  HMMA.16816.F32.BF16 R12, R24.reuse, R12, R4 ;  /* 0x0000000c180c723c */ /* 0x050fe20000041804 */
[----:B------:R-:W2:Y:S01]  /*1f550*/  LDL.LU.64 R6, [R1+0x14f8] ;  /* 0x0014f80001067983 */ /* 0x000ea20000300a00 */
[----:B------:R-:W2:Y:S11]  /*1f560*/  LDL.LU.64 R4, [R1+0x14f0] ;  /* 0x0014f00001047983 */ /* 0x000eb60000300a00 */
[----:B------:R-:W-:Y:S10]  /*1f570*/  @!UPT UIADD3 URZ, URZ, URZ, URZ ;  /* 0x0000003f3f3ff290 */ /* 0x000ff4000fffe03f */
[----:B------:R-:W-:Y:S01]  /*1f580*/  STL.64 [R1+0x3f0], R12 ;  /* 0x0003f00c01007387 */ /* 0x000fe20000100a00 */
[----:B------:R2:W-:Y:S02]  /*1f590*/  STL.64 [R1+0x3f8], R14 ;  /* 0x0003f80e01007387 */ /* 0x0005e40000100a00 */
[----:B------:R-:W4:Y:S01]  /*1f5a0*/  LDL.LU.64 R10, [R1+0x14e8] ;  /* 0x0014e800010a7983 */ /* 0x000f220000300a00 */
[----:B--2---:R-:W-:Y:S07]  /*1f5b0*/  HMMA.16816.F32.BF16 R12, R24, R8, R4 ;  /* 0x00000008180c723c */ /* 0x004fee0000041804 */
[----:B------:R-:W-:-:S02]  /*1f5c0*/  IMAD.MOV.U32 R5, RZ, RZ, R8 ;  /* 0x000000ffff057224 */ /* 0x000fc400078e0008 */
[----:B------:R-:W-:Y:S02]  /*1f5d0*/  IMAD.MOV.U32 R4, RZ, RZ, R9 ;  /* 0x000000ffff047224 */ /* 0x000fe400078e0009 */
[----:B------:R-:W4:Y:S11]  /*1f5e0*/  LDL.LU.64 R8, [R1+0x14e0] ;  /* 0x0014e00001087983 */ /* 0x000f360000300a00 */
[----:B------:R-:W-:Y:S01]  /*1f5f0*/  @!UPT UIADD3 URZ, URZ, URZ, URZ ;  /* 0x0000003f3f3ff290 */ /* 0x000fe2000fffe03f */
[----:B------:R0:W-:Y:S01]  /*1f600*/  STL.64 [R1+0x3e0], R12 ;  /* 0x0003e00c01007387 */ /* 0x0001e20000100a00 */
[----:B------:R4:W-:Y:S03]  /*1f610*/  STL [R1+0x3e8], R14 ;  /* 0x0003e80e01007387 */ /* 0x0009e60000100800 */
[----:B0-----:R-:W4:Y:S01]  /*1f620*/  LDL.LU.64 R12, [R1+0x14d8] ;  /* 0x0014d800010c7983 */ /* 0x001f220000300a00 */
[----:B------:R-:W-:Y:S02]  /*1f630*/  IMAD.MOV.U32 R3, RZ, RZ, R15 ;  /* 0x000000ffff037224 */ /* 0x000fe400078e000f */
[C---:B----4-:R-:W-:Y:S01]  /*1f640*/  HMMA.16816.F32.BF16 R12, R24.reuse, R12, R8 ;  /* 0x0000000c180c723c */ /* 0x050fe20000041808 */
[----:B------:R-:W2:Y:S11]  /*1f650*/  LDL.LU.64 R8, [R1+0x14d0] ;  /* 0x0014d00001087983 */ /* 0x000eb60000300a00 */
[----:B------:R-:W-:Y:S11]  /*1f660*/  @!UPT UIADD3 URZ, URZ, URZ, URZ ;  /* 0x0000003f3f3ff290 */ /* 0x000ff6000fffe03f */
[----:B------:R-:W-:Y:S01]  /*1f670*/  STL.64 [R1+0x3b0], R12 ;  /* 0x0003b00c01007387 */ /* 0x000fe20000100a00 */
[----:B------:R0:W-:Y:S03]  /*1f680*/  STL.64 [R1+0x3b8], R14 ;  /* 0x0003b80e01007387 */ /* 0x0001e60000100a00 */
[----:B0-----:R-:W4:Y:S01]  /*1f690*/  LDL.LU.64 R14, [R1+0x14c8] ;  /* 0x0014c800010e7983 */ /* 0x001f220000300a00 */
[----:B------:R-:W4:Y:S02]  /*1f6a0*/  LDL.LU.64 R12, [R1+0x14c0] ;  /* 0x0014c000010c7983 */ /* 0x000f240000300a00 */
[----:B--2---:R-:W-:Y:S02]  /*1f6b0*/  IMAD.MOV.U32 R2, RZ, RZ, R8 ;  /* 0x000000ffff027224 */ /* 0x004fe400078e0008 */
[----:B------:R-:W-:Y:S01]  /*1f6c0*/  IMAD.MOV.U32 R28, RZ, RZ, R9 ;  /* 0x000000ffff1c7224 */ /* 0x000fe200078e0009 */
[C---:B----4-:R-:W-:Y:S11]  /*1f6d0*/  HMMA.16816.F32.BF16 R12, R24.reuse, R8, R12 ;  /* 0x00000008180c723c */ /* 0x050ff6000004180c */
        /* <DEDUP_REMOVED lines=8> */
[C---:B----4-:R-:W-:Y:S08]  /*1f760*/  HMMA.16816.F32.BF16 R8, R24.reuse, R16, R8 ;  /* 0x000000101808723c */ /* 0x050ff00000041808 */
[----:B--2---:R-:W-:Y:S11]  /*1f770*/  HMMA.16816.F32.BF16 R12, R24, R20, R12 ;  /* 0x00000014180c723c */ /* 0x004ff6000004180c */
[----:B------:R-:W-:Y:S04]  /*1f780*/  @!UPT UIADD3 URZ, URZ, URZ, URZ ;  /* 0x0000003f3f3ff290 */ /* 0x000fe8000fffe03f */
[----:B------:R0:W-:Y:S01]  /*1f790*/  STL.64 [R1+0x380], R8 ;  /* 0x0003800801007387 */ /* 0x0001e20000100a00 */
[----:B------:R-:W-:Y:S03]  /*1f7a0*/  STL.64 [R1+0x388], R10 ;  /* 0x0003880a01007387 */ /* 0x000fe60000100a00 */
[----:B0-----:R-:W2:Y:S01]  /*1f7b0*/  LDL.LU.64 R8, [R1+0x1498] ;  /* 0x0014980001087983 */ /* 0x001ea20000300a00 */
[----:B---3--:R-:W-:Y:S02]  /*1f7c0*/  STL.64 [R1+0x1430], R18 ;  /* 0x0014301201007387 */ /* 0x008fe40000100a00 */
[----:B------:R0:W-:Y:S02]  /*1f7d0*/  STL.64 [R1+0x1428], R16 ;  /* 0x0014281001007387 */ /* 0x0001e40000100a00 */
[----:B0-----:R-:W3:Y:S01]  /*1f7e0*/  LDL.LU R16, [R1+0x610] ;  /* 0x0006100001107983 */ /* 0x001ee20000300800 */
[----:B------:R-:W-:Y:S02]  /*1f7f0*/  STL.64 [R1+0x300], R12 ;  /* 0x0003000c01007387 */ /* 0x000fe40000100a00 */
[----:B------:R-:W-:Y:S02]  /*1f800*/  STL.64 [R1+0x308], R14 ;  /* 0x0003080e01007387 */ /* 0x000fe40000100a00 */
[----:B------:R-:W3:Y:S01]  /*1f810*/  LDL.LU R17, [R1+0x614] ;  /* 0x0006140001117983 */ /* 0x000ee20000300800 */
[----:B------:R-:W4:Y:S01]  /*1f820*/  LDL.LU R18, [R1+0x618] ;  /* 0x0006180001127983 */ /* 0x000f220000300800 */
[----:B------:R-:W4:Y:S02]  /*1f830*/  LDL.LU R19, [R1+0x61c] ;  /* 0x00061c0001137983 */ /* 0x000f240000300800 */
[----:B------:R-:W-:-:S02]  /*1f840*/  IMAD.MOV.U32 R24, RZ, RZ, R5 ;  /* 0x000000ffff187224 */ /* 0x000fc400078e0005 */
[----:B------:R-:W-:Y:S01]  /*1f850*/  IMAD.MOV.U32 R25, RZ, RZ, R4 ;  /* 0x000000ffff197224 */ /* 0x000fe200078e0004 */
[----:B------:R-:W-:Y:S04]  /*1f860*/  LDSM.16.MT88.4 R12, [R29+0xa000] ;  /* 0x00a000001d0c783b */ /* 0x000fe80000004200 */
[----:B--2---:R-:W-:Y:S04]  /*1f870*/  LDSM.16.MT88.4 R4, [R9+0xa000] ;  /* 0x00a000000904783b */ /* 0x004fe80000004200 */
[----:B----4-:R-:W-:Y:S01]  /*1f880*/  STL.64 [R1+0x1458], R18 ;  /* 0x0014581201007387 */ /* 0x010fe20000100a00 */
[----:B---3--:R0:W-:Y:S03]  /*1f890*/  STL.64 [R1+0x1450], R16 ;  /* 0x0014501001007387 */ /* 0x0081e60000100a00 */
[----:B0-----:R-:W2:Y:S04]  /*1f8a0*/  LDL.64 R16, [R1+0x60] ;  /* 0x0000600001107983 */ /* 0x001ea80000100a00 */
[----:B--2---:R0:W-:Y:S04]  /*1f8b0*/  STL.64 [R1+0x1470], R16 ;  /* 0x0014701001007387 */ /* 0x0041e80000100a00 */
[----:B0-----:R-:W2:Y:S04]  /*1f8c0*/  LDL.64 R16, [R1+0x70] ;  /* 0x0000700001107983 */ /* 0x001ea80000100a00 */
[----:B--2---:R0:W-:Y:S04]  /*1f8d0*/  STL.64 [R1+0x1488], R16 ;  /* 0x0014881001007387 */ /* 0x0041e80000100a00 */
[----:B0-----:R-:W2:Y:S01]  /*1f8e0*/  LDL.64 R16, [R1+0x80] ;  /* 0x0000800001107983 */ /* 0x001ea20000100a00 */
[----:B------:R-:W-:Y:S02]  /*1f8f0*/  STL.64 [R1+0x1420], R22 ;  /* 0x0014201601007387 */ /* 0x000fe40000100a00 */
[----:B------:R0:W-:Y:S02]  /*1f900*/  STL.64 [R1+0x1418], R20 ;  /* 0x0014181401007387 */ /* 0x0001e40000100a00 */
[----:B0-----:R-:W3:Y:S01]  /*1f910*/  LDL.LU R20, [R1+0x620] ;  /* 0x0006200001147983 */ /* 0x001ee20000300800 */
[----:B------:R-:W3:Y:S02]  /*1f920*/  LDL.LU R21, [R1+0x624] ;  /* 0x0006240001157983 */ /* 0x000ee40000300800 */
[----:B------:R-:W4:Y:S02]  /*1f930*/  LDL.LU R22, [R1+0x628] ;  /* 0x0006280001167983 */ /* 0x000f240000300800 */
[----:B------:R-:W-:-:S02]  /*1f940*/  IMAD.MOV.U32 R23, RZ, RZ, R8 ;  /* 0x000000ffff177224 */ /* 0x000fc400078e0008 */
[----:B------:R-:W2:Y:S04]  /*1f950*/  LDL.LU R8, [R1+0x1490] ;  /* 0x0014900001087983 */ /* 0x000ea80000300800 */
[----:B----4-:R-:W-:Y:S01]  /*1f960*/  STL.64 [R1+0x1468], R22 ;  /* 0x0014681601007387 */ /* 0x010fe20000100a00 */
[----:B---3--:R0:W-:Y:S03]  /*1f970*/  STL.64 [R1+0x1460], R20 ;  /* 0x0014601401007387 */ /* 0x0081e60000100a00 */
[----:B0-----:R-:W3:Y:S01]  /*1f980*/  LDL.LU R20, [R1+0x630] ;  /* 0x0006300001147983 */ /* 0x001ee20000300800 */
[----:B------:R-:W3:Y:S02]  /*1f990*/  LDL.LU R21, [R1+0x634] ;  /* 0x0006340001157983 */ /* 0x000ee40000300800 */
[----:B------:R-:W4:Y:S02]  /*1f9a0*/  LDL.LU R22, [R1+0x638] ;  /* 0x0006380001167983 */ /* 0x000f240000300800 */
[----:B------:R-:W4:Y:S02]  /*1f9b0*/  LDL.LU R23, [R1+0x63c] ;  /* 0x00063c0001177983 */ /* 0x000f240000300800 */
[----:B----4-:R2:W-:Y:S02]  /*1f9c0*/  STL.64 [R1+0x1480], R22 ;  /* 0x0014801601007387 */ /* 0x0105e40000100a00 */
[----:B--2---:R-:W-:-:S02]  /*1f9d0*/  IMAD.MOV.U32 R23, RZ, RZ, R8 ;  /* 0x000000ffff177224 */ /* 0x004fc400078e0008 */
[----:B------:R-:W0:Y:S04]  /*1f9e0*/  LDSM.16.MT88.4 R8, [R9+0xa080] ;  /* 0x00a080000908783b */ /* 0x000e280000004200 */
[----:B---3--:R1:W-:Y:S04]  /*1f9f0*/  STL.64 [R1+0x1478], R20 ;  /* 0x0014781401007387 */ /* 0x0083e80000100a00 */
[----:B-1----:R-:W2:Y:S01]  /*1fa00*/  LDL.LU R20, [R1+0x640] ;  /* 0x0006400001147983 */ /* 0x002ea20000300800 */
[----:B------:R-:W2:Y:S02]  /*1fa10*/  LDL.LU R21, [R1+0x644] ;  /* 0x0006440001157983 */ /* 0x000ea40000300800 */
[----:B------:R-:W2:Y:S01]  /*1fa20*/  LDL.LU R22, [R1+0x648] ;  /* 0x0006480001167983 */ /* 0x000ea20000300800 */
[----:B0-----:R-:W-:Y:S01]  /*1fa30*/  STL.64 [R1+0x1410], R10 ;  /* 0x0014100a01007387 */ /* 0x001fe20000100a00 */
[----:B------:R0:W-:Y:S03]  /*1fa40*/  STL.64 [R1+0x1408], R8 ;  /* 0x0014080801007387 */ /* 0x0001e60000100a00 */
[----:B0-----:R-:W3:Y:S01]  /*1fa50*/  LDL.LU R8, [R1+0x650] ;  /* 0x0006500001087983 */ /* 0x001ee20000300800 */
[----:B------:R-:W3:Y:S02]  /*1fa60*/  LDL.LU R9, [R1+0x654] ;  /* 0x0006540001097983 */ /* 0x000ee40000300800 */
[----:B------:R-:W3:Y:S02]  /*1fa70*/  LDL.LU R10, [R1+0x658] ;  /* 0x00065800010a7983 */ /* 0x000ee40000300800 */
[----:B------:R-:W3:Y:S01]  /*1fa80*/  LDL.LU R11, [R1+0x65c] ;  /* 0x00065c00010b7983 */ /* 0x000ee20000300800 */
[----:B------:R-:W-:Y:S01]  /*1fa90*/  STL.64 [R1+0x1390], R14 ;  /* 0x0013900e01007387 */ /* 0x000fe20000100a00 */
[----:B------:R0:W-:Y:S03]  /*1faa0*/  STL.64 [R1+0x1388], R12 ;  /* 0x0013880c01007387 */ /* 0x0001e60000100a00 */
[----:B0-----:R-:W4:Y:S01]  /*1fab0*/  LDL.LU R12, [R1+0x160] ;  /* 0x00016000010c7983 */ /* 0x001f220000300800 */
[----:B------:R-:W4:Y:S02]  /*1fac0*/  LDL.LU R13, [R1+0x164] ;  /* 0x00016400010d7983 */ /* 0x000f240000300800 */
[----:B------:R-:W2:Y:S02]  /*1fad0*/  LDL.LU R14, [R1+0x168] ;  /* 0x00016800010e7983 */ /* 0x000ea40000300800 */
[----:B------:R-:W2:Y:S01]  /*1fae0*/  LDL.LU R15, [R1+0x16c] ;  /* 0x00016c00010f7983 */ /* 0x000ea20000300800 */
[C---:B---3--:R-:W-:Y:S01]  /*1faf0*/  HMMA.16816.F32.BF16 R8, R4.reuse, R16, R8 ;  /* 0x000000100408723c */ /* 0x048fe20000041808 */
[----:B--2---:R-:W-:Y:S01]  /*1fb00*/  STL.64 [R1+0x13a0], R14 ;  /* 0x0013a00e01007387 */ /* 0x004fe20000100a00 */
[----:B----4-:R0:W-:Y:S03]  /*1fb10*/  STL.64 [R1+0x1398], R12 ;  /* 0x0013980c01007387 */ /* 0x0101e60000100a00 */
[----:B0-----:R-:W2:Y:S11]  /*1fb20*/  LDL.64 R12, [R1+0x40] ;  /* 0x00004000010c7983 */ /* 0x001eb60000100a00 */
[----:B------:R-:W-:Y:S07]  /*1fb30*/  @!UPT UIADD3 URZ, URZ, URZ, URZ ;  /* 0x0000003f3f3ff290 */ /* 0x000fee000fffe03f */
[----:B------:R0:W-:Y:S02]  /*1fb40*/  STL.64 [R1+0x370], R8 ;  /* 0x0003700801007387 */ /* 0x0001e40000100a00 */
[----:B------:R1:W-:Y:S02]  /*1fb50*/  STL.64 [R1+0x378], R10 ;  /* 0x0003780a01007387 */ /* 0x0003e40000100a00 */
[----:B0-----:R-:W-:Y:S02]  /*1fb60*/  IMAD.MOV.U32 R9, RZ, RZ, R16 ;  /* 0x000000ffff097224 */ /* 0x001fe400078e0010 */
[----:B------:R-:W-:Y:S02]  /*1fb70*/  IMAD.MOV.U32 R8, RZ, RZ, R17 ;  /* 0x000000ffff087224 */ /* 0x000fe400078e0011 */
[----:B------:R-:W3:Y:S02]  /*1fb80*/  LDL.LU.64 R16, [R1+0x1488] ;  /* 0x0014880001107983 */ /* 0x000ee40000300a00 */
[----:B---3--:R-:W-:Y:S01]  /*1fb90*/  HMMA.16816.F32.BF16 R20, R4, R16, R20 ;  /* 0x000000100414723c */ /* 0x008fe20000041814 */
[----:B-1----:R-:W-:-:S02]  /*1fba0*/  IMAD.MOV.U32 R11, RZ, RZ, R16 ;  /* 0x000000ffff0b7224 */ /* 0x002fc400078e0010 */
[----:B------:R-:W-:Y:S11]  /*1fbb0*/  IMAD.MOV.U32 R10, RZ, RZ, R17 ;  /* 0x000000ffff0a7224 */ /* 0x000ff600078e0011 */
[----:B------:R-:W-:Y:S09]  /*1fbc0*/  @!UPT UIADD3 URZ, URZ, URZ, URZ ;  /* 0x0000003f3f3ff290 */ /* 0x000ff2000fffe03f */
[----:B------:R-:W-:Y:S01]  /*1fbd0*/  STL.64 [R1+0x360], R20 ;  /* 0x0003601401007387 */ /* 0x000fe20000100a00 */
[----:B------:R0:W-:Y:S03]  /*1fbe0*/  STL.64 [R1+0x368], R22 ;  /* 0x0003681601007387 */ /* 0x0001e60000100a00 */
[----:B0-----:R-:W3:Y:S01]  /*1fbf0*/  LDL.LU.64 R22, [R1+0x1480] ;  /* 0x0014800001167983 */ /* 0x001ee20000300a00 */
[----:B------:R-:W3:Y:S02]  /*1fc00*/  LDL.LU.64 R20, [R1+0x1478] ;  /* 0x0014780001147983 */ /* 0x000ee40000300a00 */
        /* <DEDUP_REMOVED lines=9> */
[----:B------:R-:W-:Y:S01]  /*1fca0*/  IMAD.MOV.U32 R14, RZ, RZ, R17 ;  /* 0x000000ffff0e7224 */ /* 0x000fe200078e0011 */
[----:B------:R-:W2:Y:S01]  /*1fcb0*/  LDL.LU.64 R18, [R1+0x1458] ;  /* 0x0014580001127983 */ /* 0x000ea20000300a00 */
[----:B------:R-:W2:Y:S02]  /*1fcc0*/  LDL.LU.64 R16, [R1+0x1450] ;  /* 0x0014500001107983 */ /* 0x000ea40000300a00 */
[----:B------:R0:W-:Y:S01]  /*1fcd0*/  STL.64 [R1+0x13c0], R24 ;  /* 0x0013c01801007387 */ /* 0x0001e20000100a00 */
[----:B---3--:R-:W-:Y:S07]  /*1fce0*/  HMMA.16816.F32.BF16 R20, R4, R24, R20 ;  /* 0x000000180414723c */ /* 0x008fee0000041814 */
[----:B0-----:R-:W-:-:S02]  /*1fcf0*/  IMAD.MOV.U32 R24, RZ, RZ, R15 ;  /* 0x000000ffff187224 */ /* 0x001fc400078e000f */
[----:B------:R-:W-:Y:S11]  /*1fd00*/  IMAD.MOV.U32 R25, RZ, RZ, R14 ;  /* 0x000000ffff197224 */ /* 0x000ff600078e000e */
[----:B------:R-:W-:Y:S03]  /*1fd10*/  @!UPT UIADD3 URZ, URZ, URZ, URZ ;  /* 0x0000003f3f3ff290 */ /* 0x000fe6000fffe03f */
[----:B------:R-:W-:Y:S01]  /*1fd20*/  STL.64 [R1+0x340], R20 ;  /* 0x0003401401007387 */ /* 0x000fe20000100a00 */
[----:B------:R2:W-:Y:S02]  /*1fd30*/  STL.64 [R1+0x348], R22 ;  /* 0x0003481601007387 */ /* 0x0005e40000100a00 */
[----:B--2---:R-:W-:Y:S01]  /*1fd40*/  HMMA.16816.F32.BF16 R20, R4, R12, R16 ;  /* 0x0000000c0414723c */ /* 0x004fe20000041810 */
[----:B------:R0:W-:Y:S06]  /*1fd50*/  STL.64 [R1+0x13d8], R24 ;  /* 0x0013d81801007387 */ /* 0x0001ec0000100a00 */
[----:B------:R-:W-:-:S02]  /*1fd60*/  IMAD.MOV.U32 R16, RZ, RZ, R2 ;  /* 0x000000ffff107224 */ /* 0x000fc400078e0002 */
[----:B0-----:R-:W-:Y:S02]  /*1fd70*/  IMAD.MOV.U32 R24, RZ, RZ, R11 ;  /* 0x000000ffff187224 */ /* 0x001fe400078e000b */
[----:B------:R-:W-:Y:S02]  /*1fd80*/  IMAD.MOV.U32 R25, RZ, RZ, R10 ;  /* 0x000000ffff197224 */ /* 0x000fe400078e000a */
[----:B------:R-:W-:-:S03]  /*1fd90*/  IMAD.MOV.U32 R17, RZ, RZ, R28 ;  /* 0x000000ffff117224 */ /* 0x000fc600078e001c */
[----:B------:R-:W-:Y:S01]  /*1fda0*/  STL.64 [R1+0x13f0], R24 ;  /* 0x0013f01801007387 */ /* 0x000fe20000100a00 */
[----:B------:R-:W2:Y:S06]  /*1fdb0*/  LDL.LU R2, [R1+0x144c] ;  /* 0x00144c0001027983 */ /* 0x000eac0000300800 */
[----:B------:R0:W-:Y:S01]  /*1fdc0*/  STL.64 [R1+0x330], R20 ;  /* 0x0003301401007387 */ /* 0x0001e20000100a00 */
[----:B------:R1:W-:Y:S02]  /*1fdd0*/  STL.64 [R1+0x338], R22 ;  /* 0x0003381601007387 */ /* 0x0003e40000100a00 */
[----:B------:R-:W3:Y:S01]  /*1fde0*/  LDL.LU R28, [R1+0x1448] ;  /* 0x00144800011c7983 */ /* 0x000ee20000300800 */
[----:B0-----:R-:W4:Y:S01]  /*1fdf0*/  LDL.LU R20, [R1+0x5f0] ;  /* 0x0005f00001147983 */ /* 0x001f220000300800 */
[----:B------:R-:W4:Y:S02]  /*1fe00*/  LDL.LU R21, [R1+0x5f4] ;  /* 0x0005f40001157983 */ /* 0x000f240000300800 */
[----:B-1----:R-:W2:Y:S02]  /*1fe10*/  LDL.LU R22, [R1+0x5f8] ;  /* 0x0005f80001167983 */ /* 0x002ea40000300800 */
[----:B------:R-:W2:Y:S02]  /*1fe20*/  LDL.LU R23, [R1+0x5fc] ;  /* 0x0005fc0001177983 */ /* 0x000ea40000300800 */
[----:B------:R-:W-:-:S02]  /*1fe30*/  IMAD.MOV.U32 R25, RZ, RZ, R8 ;  /* 0x000000ffff197224 */ /* 0x000fc400078e0008 */
[----:B------:R-:W-:Y:S01]  /*1fe40*/  IMAD.MOV.U32 R24, RZ, RZ, R9 ;  /* 0x000000ffff187224 */ /* 0x000fe200078e0009 */
[----:B--2---:R-:W-:Y:S01]  /*1fe50*/  STL.64 [R1+0x1440], R22 ;  /* 0x0014401601007387 */ /* 0x004fe20000100a00 */
[----:B----4-:R0:W-:Y:S03]  /*1fe60*/  STL.64 [R1+0x1438], R20 ;  /* 0x0014381401007387 */ /* 0x0101e60000100a00 */
[----:B0-----:R-:W2:Y:S01]  /*1fe70*/  LDL.LU R20, [R1+0x600] ;  /* 0x0006000001147983 */ /* 0x001ea20000300800 */
[----:B------:R-:W2:Y:S02]  /*1fe80*/  LDL.LU R21, [R1+0x604] ;  /* 0x0006040001157983 */ /* 0x000ea40000300800 */
[----:B------:R-:W2:Y:S02]  /*1fe90*/  LDL.LU R22, [R1+0x608] ;  /* 0x0006080001167983 */ /* 0x000ea40000300800 */
[----:B------:R-:W2:Y:S01]  /*1fea0*/  LDL.LU R23, [R1+0x60c] ;  /* 0x00060c0001177983 */ /* 0x000ea20000300800 */
[----:B------:R-:W4:Y:S01]  /*1feb0*/  LDL.LU R8, [R1+0x4a0] ;  /* 0x0004a00001087983 */ /* 0x000f220000300800 */
[----:B------:R-:W4:Y:S02]  /*1fec0*/  LDL.LU R9, [R1+0x4a4] ;  /* 0x0004a40001097983 */ /* 0x000f240000300800 */
[----:B------:R-:W4:Y:S02]  /*1fed0*/  LDL.LU R10, [R1+0x4a8] ;  /* 0x0004a800010a7983 */ /* 0x000f240000300800 */
[----:B------:R-:W4:Y:S01]  /*1fee0*/  LDL.LU R11, [R1+0x4ac] ;  /* 0x0004ac00010b7983 */ /* 0x000f220000300800 */
[----:B------:R0:W-:Y:S04]  /*1fef0*/  STL.64 [R1+0x13b8], R12 ;  /* 0x0013b80c01007387 */ /* 0x0001e80000100a00 */
        /* <DEDUP_REMOVED lines=10> */
[C---:B------:R-:W-:Y:S01]  /*1ffa0*/  HMMA.16816.F32.BF16 R16, R4.reuse, R16, R20 ;  /* 0x000000100410723c */ /* 0x040fe20000041814 */
        /* <DEDUP_REMOVED lines=12> */
[----:B------:R-:W2:Y:S01]  /*20070*/  LDL.LU.64 R22, [R1+0x1440] ;  /* 0x0014400001167983 */ /* 0x000ea20000300a00 */
[----:B------:R-:W2:Y:S02]  /*20080*/  LDL.LU.64 R20, [R1+0x1438] ;  /* 0x0014380001147983 */ /* 0x000ea40000300a00 */
[----:B------:R-:W-:Y:S02]  /*20090*/  STL.64 [R1+0x320], R16 ;  /* 0x0003201001007387 */ /* 0x000fe40000100a00 */
[----:B------:R0:W-:Y:S02]  /*200a0*/  STL.64 [R1+0x328], R18 ;  /* 0x0003281201007387 */ /* 0x0001e40000100a00 */
[----:B0-----:R-:W2:Y:S01]  /*200b0*/  LDL.LU.64 R18, [R1+0x1430] ;  /* 0x0014300001127983 */ /* 0x001ea20000300a00 */
[----:B------:R-:W2:Y:S02]  /*200c0*/  LDL.LU.64 R16, [R1+0x1428] ;  /* 0x0014280001107983 */ /* 0x000ea40000300a00 */
[C---:B--2---:R-:W-:Y:S11]  /*200d0*/  HMMA.16816.F32.BF16 R20, R4.reuse, R16, R20 ;  /* 0x000000100414723c */ /* 0x044ff60000041814 */
[----:B------:R-:W-:Y:S11]  /*200e0*/  @!UPT UIADD3 URZ, URZ, URZ, URZ ;  /* 0x0000003f3f3ff290 */ /* 0x000ff6000fffe03f */
[----:B------:R-:W-:Y:S01]  /*200f0*/  @!UPT UIADD3 URZ, URZ, URZ, URZ ;  /* 0x0000003f3f3ff290 */ /* 0x000fe2000fffe03f */
[----:B------:R-:W-:Y:S01]  /*20100*/  STL.64 [R1+0x310], R20 ;  /* 0x0003101401007387 */ /* 0x000fe20000100a00 */
[----:B------:R0:W-:Y:S03]  /*20110*/  STL.64 [R1+0x318], R22 ;  /* 0x0003181601007387 */ /* 0x0001e60000100a00 */
[----:B0-----:R-:W2:Y:S01]  /*20120*/  LDL.LU.64 R22, [R1+0x1420] ;  /* 0x0014200001167983 */ /* 0x001ea20000300a00 */
[----:B------:R-:W4:Y:S02]  /*20130*/  LDL.LU.64 R20, [R1+0x1418] ;  /* 0x0014180001147983 */ /* 0x000f240000300a00 */
[----:B------:R-:W-:Y:S02]  /*20140*/  STL.64 [R1+0x13b0], R18 ;  /* 0x0013b01201007387 */ /* 0x000fe40000100a00 */
[----:B------:R0:W-:Y:S02]  /*20150*/  STL.64 [R1+0x13a8], R16 ;  /* 0x0013a81001007387 */ /* 0x0001e40000100a00 */
[----:B0-----:R-:W2:Y:S01]  /*20160*/  LDL.LU R16, [R1+0x180] ;  /* 0x0001800001107983 */ /* 0x001ea20000300800 */
[----:B------:R-:W2:Y:S02]  /*20170*/  LDL.LU R17, [R1+0x184] ;  /* 0x0001840001117983 */ /* 0x000ea40000300800 */
[----:B------:R-:W2:Y:S02]  /*20180*/  LDL.LU R18, [R1+0x188] ;  /* 0x0001880001127983 */ /* 0x000ea40000300800 */
[----:B------:R-:W2:Y:S01]  /*20190*/  LDL.LU R19, [R1+0x18c] ;  /* 0x00018c0001137983 */ /* 0x000ea20000300800 */
        /* <DEDUP_REMOVED lines=8> */
[----:B-1----:R-:W2:Y:S02]  /*20220*/  LDL.LU R6, [R1+0x178] ;  /* 0x0001780001067983 */ /* 0x002ea40000300800 */
[----:B------:R-:W2:Y:S01]  /*20230*/  LDL.LU R7, [R1+0x17c] ;  /* 0x00017c0001077983 */ /* 0x000ea20000300800 */
[C---:B----4-:R-:W-:Y:S01]  /*20240*/  HMMA.16816.F32.BF16 R24, R8.reuse, R24, R12 ;  /* 0x000000180818723c */ /* 0x050fe2000004180c */
[----:B------:R-:W4:Y:S01]  /*20250*/  LDL.LU.64 R14, [R1+0x1400] ;  /* 0x00140000010e7983 */ /* 0x000f220000300a00 */
[----:B------:R-:W4:Y:S11]  /*20260*/  LDL.LU.64 R12, [R1+0x13f8] ;  /* 0x0013f800010c7983 */ /* 0x000f360000300a00 */
[----:B------:R-:W-:Y:S10]  /*20270*/  @!UPT UIADD3 URZ, URZ, URZ, URZ ;  /* 0x0000003f3f3ff290 */ /* 0x000ff4000fffe03f */
[----:B------:R0:W-:Y:S01]  /*20280*/  STL.64 [R1+0x2e0], R24 ;  /* 0x0002e01801007387 */ /* 0x0001e20000100a00 */
[----:B------:R4:W-:Y:S03]  /*20290*/  STL.64 [R1+0x2e8], R26 ;  /* 0x0002e81a01007387 */ /* 0x0009e60000100a00 */
[----:B0-----:R-:W4:Y:S02]  /*202a0*/  LDL.LU.64 R24, [R1+0x13f0] ;  /* 0x0013f00001187983 */ /* 0x001f240000300a00 */
[C---:B----4-:R-:W-:Y:S02]  /*202b0*/  HMMA.16816.F32.BF16 R24, R8.reuse, R24, R12 ;  /* 0x000000180818723c */ /* 0x050fe4000004180c */
[----:B------:R-:W4:Y:S01]  /*202c0*/  LDL.LU.64 R14, [R1+0x13e8] ;  /* 0x0013e800010e7983 */ /* 0x000f220000300a00 */
[----:B------:R-:W4:Y:S11]  /*202d0*/  LDL.LU.64 R12, [R1+0x13e0] ;  /* 0x0013e000010c7983 */ /* 0x000f360000300a00 */
[----:B------:R-:W-:Y:S09]  /*202e0*/  @!UPT UIADD3 URZ, URZ, URZ, URZ ;  /* 0x0000003f3f3ff290 */ /* 0x000ff2000fffe03f */
        /* <DEDUP_REMOVED lines=10> */
[----:B----4-:R-:W-:Y:S02]  /*20390*/  HMMA.16816.F32.BF16 R24, R8, R24, R12 ;  /* 0x000000180818723c */ /* 0x010fe4000004180c */
[----:B------:R-:W2:Y:S11]  /*203a0*/  LDL.LU.64 R12, [R1+0x13b8] ;  /* 0x0013b800010c7983 */ /* 0x000eb60000300a00 */
[----:B------:R-:W-:Y:S10]  /*203b0*/  @!UPT UIADD3 URZ, URZ, URZ, URZ ;  /* 0x0000003f3f3ff290 */ /* 0x000ff4000fffe03f */
[----:B------:R0:W-:Y:S01]  /*203c0*/  STL.64 [R1+0x2a0], R24 ;  /* 0x0002a01801007387 */ /* 0x0001e20000100a00 */
[----:B------:R1:W-:Y:S03]  /*203d0*/  STL.64 [R1+0x2a8], R26 ;  /* 0x0002a81a01007387 */ /* 0x0003e60000100a00 */
[----:B0-----:R-:W4:Y:S01]  /*203e0*/  LDL.LU R24, [R1+0x2c0] ;  /* 0x0002c00001187983 */ /* 0x001f220000300800 */
[----:B------:R-:W4:Y:S02]  /*203f0*/  LDL.LU R25, [R1+0x2c4] ;  /* 0x0002c40001197983 */ /* 0x000f240000300800 */
[----:B-1----:R-:W2:Y:S02]  /*20400*/  LDL.LU R26, [R1+0x2c8] ;  /* 0x0002c800011a7983 */ /* 0x002ea40000300800 */
[----:B------:R-:W2:Y:S02]  /*20410*/  LDL.LU R27, [R1+0x2cc] ;  /* 0x0002cc00011b7983 */ /* 0x000ea40000300800 */
[----:B--2---:R-:W-:Y:S01]  /*20420*/  STL.64 [R1+0x1270], R26 ;  /* 0x0012701a01007387 */ /* 0x004fe20000100a00 */
[----:B----4-:R0:W-:Y:S03]  /*20430*/  STL.64 [R1+0x1268], R24 ;  /* 0x0012681801007387 */ /* 0x0101e60000100a00 */
[----:B0-----:R-:W2:Y:S01]  /*20440*/  LDL.LU R24, [R1+0x580] ;  /* 0x0005800001187983 */ /* 0x001ea20000300800 */
[----:B------:R-:W2:Y:S02]  /*20450*/  LDL.LU R25, [R1+0x584] ;  /* 0x0005840001197983 */ /* 0x000ea40000300800 */
[----:B---3--:R-:W-:-:S02]  /*20460*/  IMAD.MOV.U32 R26, RZ, RZ, R28 ;  /* 0x000000ffff1a7224 */ /* 0x008fc400078e001c */
[----:B------:R-:W-:Y:S01]  /*20470*/  IMAD.MOV.U32 R27, RZ, RZ, R2 ;  /* 0x000000ffff1b7224 */ /* 0x000fe200078e0002 */
[C---:B------:R-:W-:Y:S04]  /*20480*/  HMMA.16816.F32.BF16 R16, R8.reuse, R12, R16 ;  /* 0x0000000c0810723c */ /* 0x040fe80000041810 */
[----:B------:R-:W-:Y:S01]  /*20490*/  STL.64 [R1+0x1280], R26 ;  /* 0x0012801a01007387 */ /* 0x000fe20000100a00 */
[----:B------:R-:W-:Y:S02]  /*204a0*/  IMAD.MOV.U32 R28, RZ, RZ, R12 ;  /* 0x000000ffff1c7224 */ /* 0x000fe400078e000c */
[----:B------:R-:W-:Y:S01]  /*204b0*/  IMAD.MOV.U32 R2, RZ, RZ, R13 ;  /* 0x000000ffff027224 */ /* 0x000fe200078e000d */
[----:B--2---:R0:W-:Y:S04]  /*204c0*/  STL.64 [R1+0x1278], R24 ;  /* 0x0012781801007387 */ /* 0x0041e80000100a00 */
[----:B0-----:R-:W2:Y:S11]  /*204d0*/  LDL.LU.64 R24, [R1+0x10] ;  /* 0x0000100001187983 */ /* 0x001eb60000300a00 */
[----:B------:R-:W-:Y:S02]  /*204e0*/  STL.64 [R1+0x290], R16 ;  /* 0x0002901001007387 */ /* 0x000fe40000100a00 */
[----:B------:R0:W-:Y:S02]  /*204f0*/  STL.64 [R1+0x298], R18 ;  /* 0x0002981201007387 */ /* 0x0001e40000100a00 */
[----:B0-----:R-:W3:Y:S01]  /*20500*/  LDL.LU.64 R18, [R1+0x13b0] ;  /* 0x0013b00001127983 */ /* 0x001ee20000300a00 */
[----:B------:R-:W4:Y:S02]  /*20510*/  LDL.LU.64 R16, [R1+0x13a8] ;  /* 0x0013a80001107983 */ /* 0x000f240000300a00 */
[----:B------:R-:W4:Y:S02]  /*20520*/  LDL.LU.64 R14, [R1+0x13a0] ;  /* 0x0013a000010e7983 */ /* 0x000f240000300a00 */
[----:B------:R-:W4:Y:S01]  /*20530*/  LDL.LU.64 R12, [R1+0x1398] ;  /* 0x00139800010c7983 */ /* 0x000f220000300a00 */
[C---:B--2---:R-:W-:Y:S01]  /*20540*/  HMMA.16816.F32.BF16 R4, R8.reuse, R24, R4 ;  /* 0x000000180804723c */ /* 0x044fe20000041804 */
[----:B------:R-:W-:Y:S11]  /*20550*/  STL.64 [R1+0x1360], R24 ;  /* 0x0013601801007387 */ /* 0x000ff60000100a00 */
[----:B------:R-:W-:Y:S11]  /*20560*/  @!UPT UIADD3 URZ, URZ, URZ, URZ ;  /* 0x0000003f3f3ff290 */ /* 0x000ff6000fffe03f */
[----:B------:R-:W-:Y:S01]  /*20570*/  STL.64 [R1+0x270], R4 ;  /* 0x0002700401007387 */ /* 0x000fe20000100a00 */
[----:B------:R4:W-:Y:S02]  /*20580*/  STL.64 [R1+0x278], R6 ;  /* 0x0002780601007387 */ /* 0x0009e40000100a00 */
[----:B----4-:R-:W-:Y:S01]  /*20590*/  HMMA.16816.F32.BF16 R4, R8, R16, R12 ;  /* 0x000000100804723c */ /* 0x010fe2000004180c */
[----:B------:R-:W2:Y:S11]  /*205a0*/  LDL.LU R12, [R1+0xe0] ;  /* 0x0000e000010c7983 */ /* 0x000eb60000300800 */
[----:B------:R-:W-:Y:S11]  /*205b0*/  @!UPT UIADD3 URZ, URZ, URZ, URZ ;  /* 0x0000003f3f3ff290 */ /* 0x000ff6000fffe03f */
[----:B------:R-:W-:Y:S01]  /*205c0*/  STL.64 [R1+0x260], R4 ;  /* 0x0002600401007387 */ /* 0x000fe20000100a00 */
[----:B------:R-:W-:Y:S02]  /*205d0*/  STL.64 [R1+0x268], R6 ;  /* 0x0002680601007387 */ /* 0x000fe40000100a00 */
[----:B------:R-:W2:Y:S02]  /*205e0*/  LDL.LU R13, [R1+0xe4] ;  /* 0x0000e400010d7983 */ /* 0x000ea40000300800 */
[----:B------:R-:W2:Y:S01]  /*205f0*/  LDL.LU R14, [R1+0xe8] ;  /* 0x0000e800010e7983 */ /* 0x000ea20000300800 */
[----:B------:R-:W2:Y:S01]  /*20600*/  LDL.LU R15, [R1+0xec] ;  /* 0x0000ec00010f7983 */ /* 0x000ea20000300800 */
[----:B---3--:R-:W-:Y:S02]  /*20610*/  STL.64 [R1+0x1318], R18 ;  /* 0x0013181201007387 */ /* 0x008fe40000100a00 */
[----:B------:R0:W-:Y:S02]  /*20620*/  STL.64 [R1+0x1310], R16 ;  /* 0x0013101001007387 */ /* 0x0001e40000100a00 */
[----:B0-----:R-:W3:Y:S01]  /*20630*/  LDL.LU R16, [R1+0x100] ;  /* 0x0001000001107983 */ /* 0x001ee20000300800 */
[----:B------:R-:W3:Y:S02]  /*20640*/  LDL.LU R17, [R1+0x104] ;  /* 0x0001040001117983 */ /* 0x000ee40000300800 */
[----:B------:R-:W4:Y:S02]  /*20650*/  LDL.LU R18, [R1+0x108] ;  /* 0x0001080001127983 */ /* 0x000f240000300800 */
[----:B------:R-:W4:Y:S01]  /*20660*/  LDL.LU R19, [R1+0x10c] ;  /* 0x00010c0001137983 */ /* 0x000f220000300800 */
[----:B------:R-:W2:Y:S01]  /*20670*/  LDL.LU R24, [R1+0x130] ;  /* 0x0001300001187983 */ /* 0x000ea20000300800 */
[----:B------:R-:W2:Y:S02]  /*20680*/  LDL.LU R25, [R1+0x134] ;  /* 0x0001340001197983 */ /* 0x000ea40000300800 */
[----:B------:R-:W2:Y:S02]  /*20690*/  LDL.LU R26, [R1+0x138] ;  /* 0x00013800011a7983 */ /* 0x000ea40000300800 */
[----:B------:R-:W2:Y:S01]  /*206a0*/  LDL.LU R27, [R1+0x13c] ;  /* 0x00013c00011b7983 */ /* 0x000ea20000300800 */
[----:B------:R-:W3:Y:S01]  /*206b0*/  LDL.LU R4, [R1+0x150] ;  /* 0x0001500001047983 */ /* 0x000ee20000300800 */
[----:B------:R-:W3:Y:S02]  /*206c0*/  LDL.LU R5, [R1+0x154] ;  /* 0x0001540001057983 */ /* 0x000ee40000300800 */
[----:B------:R-:W3:Y:S02]  /*206d0*/  LDL.LU R6, [R1+0x158] ;  /* 0x0001580001067983 */ /* 0x000ee40000300800 */
[----:B------:R-:W3:Y:S01]  /*206e0*/  LDL.LU R7, [R1+0x15c] ;  /* 0x00015c0001077983 */ /* 0x000ee20000300800 */
[----:B--2---:R-:W-:Y:S01]  /*206f0*/  STL.64 [R1+0x1370], R26 ;  /* 0x0013701a01007387 */ /* 0x004fe20000100a00 */
[----:B------:R0:W-:Y:S03]  /*20700*/  STL.64 [R1+0x1368], R24 ;  /* 0x0013681801007387 */ /* 0x0001e60000100a00 */
[----:B0-----:R-:W2:Y:S04]  /*20710*/  LDL.64 R24, [R1+0x70] ;  /* 0x0000700001187983 */ /* 0x001ea80000100a00 */
[----:B--2---:R0:W-:Y:S04]  /*20720*/  STL.64 [R1+0x1380], R24 ;  /* 0x0013801801007387 */ /* 0x0041e80000100a00 */
[----:B0-----:R-:W2:Y:S01]  /*20730*/  LDL.64 R24, [R1+0x80] ;  /* 0x0000800001187983 */ /* 0x001ea20000100a00 */
[----:B----4-:R-:W-:Y:S02]  /*20740*/  STL.64 [R1+0x1328], R18 ;  /* 0x0013281201007387 */ /* 0x010fe40000100a00 */
[----:B---3--:R0:W-:Y:S02]  /*20750*/  STL.64 [R1+0x1320], R16 ;  /* 0x0013201001007387 */ /* 0x0081e40000100a00 */
[----:B0-----:R-:W-:-:S02]  /*20760*/  IMAD.MOV.U32 R16, RZ, RZ, R28 ;  /* 0x000000ffff107224 */ /* 0x001fc400078e001c */
[----:B------:R-:W-:-:S05]  /*20770*/  IMAD.MOV.U32 R17, RZ, RZ, R2 ;  /* 0x000000ffff117224 */ /* 0x000fca00078e0002 */
[----:B------:R0:W-:Y:S04]  /*20780*/  STL.64 [R1+0x1340], R16 ;  /* 0x0013401001007387 */ /* 0x0001e80000100a00 */
[----:B0-----:R-:W3:Y:S01]  /*20790*/  LDL.64 R16, [R1+0x50] ;  /* 0x0000500001107983 */ /* 0x001ee20000100a00 */
[----:B------:R-:W-:Y:S03]  /*207a0*/  HMMA.16816.F32.BF16 R8, R8, R20, R12 ;  /* 0x000000140808723c */ /* 0x000fe6000004180c */
[----:B---3--:R0:W-:Y:S04]  /*207b0*/  STL.64 [R1+0x1358], R16 ;  /* 0x0013581001007387 */ /* 0x0081e80000100a00 */
[----:B0-----:R-:W3:Y:S04]  /*207c0*/  LDL.64 R16, [R1+0x60] ;  /* 0x0000600001107983 */ /* 0x001ee80000100a00 */
[----:B---3--:R0:W-:Y:S04]  /*207d0*/  STL.64 [R1+0x1378], R16 ;  /* 0x0013781001007387 */ /* 0x0081e80000100a00 */
[----:B0-----:R-:W3:Y:S01]  /*207e0*/  LDL.LU R16, [R1+0x140] ;  /* 0x0001400001107983 */ /* 0x001ee20000300800 */
[----:B------:R-:W3:Y:S02]  /*207f0*/  LDL.LU R17, [R1+0x144] ;  /* 0x0001440001117983 */ /* 0x000ee40000300800 */
[----:B------:R-:W3:Y:S02]  /*20800*/  LDL.LU R18, [R1+0x148] ;  /* 0x0001480001127983 */ /* 0x000ee40000300800 */
[----:B------:R-:W3:Y:S01]  /*20810*/  LDL.LU R19, [R1+0x14c] ;  /* 0x00014c0001137983 */ /* 0x000ee20000300800 */
[----:B------:R-:W2:Y:S01]  /*20820*/  LDL.LU.64 R14, [R1+0x1390] ;  /* 0x00139000010e7983 */ /* 0x000ea20000300a00 */
[----:B------:R-:W2:Y:S02]  /*20830*/  LDL.LU.64 R12, [R1+0x1388] ;  /* 0x00138800010c7983 */ /* 0x000ea40000300a00 */
[----:B------:R-:W-:Y:S02]  /*20840*/  STL.64 [R1+0x1338], R22 ;  /* 0x0013381601007387 */ /* 0x000fe40000100a00 */
[----:B------:R0:W-:Y:S01]  /*20850*/  STL.64 [R1+0x1330], R20 ;  /* 0x0013301401007387 */ /* 0x0001e20000100a00 */
[----:B------:R-:W-:Y:S01]  /*20860*/  STL.64 [R1+0x240], R8 ;  /* 0x0002400801007387 */ /* 0x000fe20000100a00 */
[----:B------:R-:W-:Y:S03]  /*20870*/  STL.64 [R1+0x248], R10 ;  /* 0x0002480a01007387 */ /* 0x000fe60000100a00 */
[----:B0-----:R-:W4:Y:S01]  /*20880*/  LDL.LU R20, [R1+0x110] ;  /* 0x0001100001147983 */ /* 0x001f220000300800 */
[----:B------:R-:W4:Y:S02]  /*20890*/  LDL.LU R21, [R1+0x114] ;  /* 0x0001140001157983 */ /* 0x000f240000300800 */
[----:B------:R-:W3:Y:S02]  /*208a0*/  LDL.LU R22, [R1+0x118] ;  /* 0x0001180001167983 */ /* 0x000ee40000300800 */
[----:B------:R-:W3:Y:S01]  /*208b0*/  LDL.LU R23, [R1+0x11c] ;  /* 0x00011c0001177983 */ /* 0x000ee20000300800 */
[----:B--2---:R-:W-:Y:S01]  /*208c0*/  HMMA.16816.F32.BF16 R4, R12, R24, R4 ;  /* 0x000000180c04723c */ /* 0x004fe20000041804 */
[----:B---3--:R-:W-:Y:S01]  /*208d0*/  STL.64 [R1+0x1350], R22 ;  /* 0x0013501601007387 */ /* 0x008fe20000100a00 */
[----:B----4-:R0:W-:Y:S03]  /*208e0*/  STL.64 [R1+0x1348], R20 ;  /* 0x0013481401007387 */ /* 0x0101e60000100a00 */
[----:B0-----:R-:W2:Y:S01]  /*208f0*/  LDL.LU R20, [R1+0x120] ;  /* 0x0001200001147983 */ /* 0x001ea20000300800 */
[----:B------:R-:W2:Y:S02]  /*20900*/  LDL.LU R21, [R1+0x124] ;  /* 0x0001240001157983 */ /* 0x000ea40000300800 */
[----:B------:R-:W2:Y:S02]  /*20910*/  LDL.LU R22, [R1+0x128] ;  /* 0x0001280001167983 */ /* 0x000ea40000300800 */
[----:B------:R-:W2:Y:S01]  /*20920*/  LDL.LU R23, [R1+0x12c] ;  /* 0x00012c0001177983 */ /* 0x000ea20000300800 */
[----:B------:R-:W3:Y:S01]  /*20930*/  LDL.LU R8, [R1+0xf0] ;  /* 0x0000f00001087983 */ /* 0x000ee20000300800 */
[----:B------:R-:W3:Y:S02]  /*20940*/  LDL.LU R9, [R1+0xf4] ;  /* 0x0000f40001097983 */ /* 0x000ee40000300800 */
[----:B------:R-:W3:Y:S02]  /*20950*/  LDL.LU R10, [R1+0xf8] ;  /* 0x0000f800010a7983 */ /* 0x000ee40000300800 */
[----:B------:R-:W3:Y:S07]  /*20960*/  LDL.LU R11, [R1+0xfc] ;  /* 0x0000fc00010b7983 */ /* 0x000eee0000300800 */
[----:B------:R0:W-:Y:S01]  /*20970*/  STL.64 [R1+0x280], R4 ;  /* 0x0002800401007387 */ /* 0x0001e20000100a00 */
[----:B------:R1:W-:Y:S02]  /*20980*/  STL.64 [R1+0x288], R6 ;  /* 0x0002880601007387 */ /* 0x0003e40000100a00 */
[----:B0-----:R-:W-:-:S02]  /*20990*/  IMAD.MOV.U32 R5, RZ, RZ, R24 ;  /* 0x000000ffff057224 */ /* 0x001fc400078e0018 */
[----:B------:R-:W-:Y:S02]  /*209a0*/  IMAD.MOV.U32 R4, RZ, RZ, R25 ;  /* 0x000000ffff047224 */ /* 0x000fe400078e0019 */
[----:B------:R-:W4:Y:S02]  /*209b0*/  LDL.LU.64 R24, [R1+0x1380] ;  /* 0x0013800001187983 */ /* 0x000f240000300a00 */
[C---:B----4-:R-:W-:Y:S01]  /*209c0*/  HMMA.16816.F32.BF16 R16, R12.reuse, R24, R16 ;  /* 0x000000180c10723c */ /* 0x050fe20000041810 */
[----:B-1----:R-:W-:Y:S02]  /*209d0*/  IMAD.MOV.U32 R7, RZ, RZ, R24 ;  /* 0x000000ffff077224 */ /* 0x002fe400078e0018 */
[----:B------:R-:W-:Y:S11]  /*209e0*/  IMAD.MOV.U32 R6, RZ, RZ, R25 ;  /* 0x000000ffff067224 */ /* 0x000ff600078e0019 */
[----:B------:R-:W-:Y:S09]  /*209f0*/  @!UPT UIADD3 URZ, URZ, URZ, URZ ;  /* 0x0000003f3f3ff290 */ /* 0x000ff2000fffe03f */
[----:B------:R0:W-:Y:S01]  /*20a00*/  STL.64 [R1+0x250], R16 ;  /* 0x0002501001007387 */ /* 0x0001e20000100a00 */
[----:B------:R-:W-:Y:S03]  /*20a10*/  STL.64 [R1+0x258], R18 ;  /* 0x0002581201007387 */ /* 0x000fe60000100a00 */
[----:B0-----:R-:W4:Y:S01]  /*20a20*/  LDL.LU.64 R16, [R1+0x1378] ;  /* 0x0013780001107983 */ /* 0x001f220000300a00 */
[----:B------:R-:W4:Y:S02]  /*20a30*/  LDL.LU.64 R26, [R1+0x1370] ;  /* 0x00137000011a7983 */ /* 0x000f240000300a00 */
[----:B------:R-:W4:Y:S02]  /*20a40*/  LDL.LU.64 R24, [R1+0x1368] ;  /* 0x0013680001187983 */ /* 0x000f240000300a00 */
[C---:B----4-:R-:W-:Y:S11]  /*20a50*/  HMMA.16816.F32.BF16 R24, R12.reuse, R16, R24 ;  /* 0x000000100c18723c */ /* 0x050ff60000041818 */
[----:B------:R-:W-:Y:S11]  /*20a60*/  @!UPT UIADD3 URZ, URZ, URZ, URZ ;  /* 0x0000003f3f3ff290 */ /* 0x000ff6000fffe03f */
[----:B------:R-:W-:Y:S01]  /*20a70*/  @!UPT UIADD3 URZ, URZ, URZ, URZ ;  /* 0x0000003f3f3ff290 */ /* 0x000fe2000fffe03f */
[----:B------:R0:W-:Y:S01]  /*20a80*/  STL.64 [R1+0x230], R24 ;  /* 0x0002301801007387 */ /* 0x0001e20000100a00 */
[----:B------:R1:W-:Y:S03]  /*20a90*/  STL.64 [R1+0x238], R26 ;  /* 0x0002381a01007387 */ /* 0x0003e60000100a00 */
[----:B0-----:R-:W4:Y:S01]  /*20aa0*/  LDL.LU.64 R24, [R1+0x1360] ;  /* 0x0013600001187983 */ /* 0x001f220000300a00 */
[----:B-1----:R-:W-:Y:S02]  /*20ab0*/  IMAD.MOV.U32 R27, RZ, RZ, R16 ;  /* 0x000000ffff1b7224 */ /* 0x002fe400078e0010 */
[----:B------:R-:W-:Y:S02]  /*20ac0*/  IMAD.MOV.U32 R26, RZ, RZ, R17 ;  /* 0x000000ffff1a7224 */ /* 0x000fe400078e0011 */
        /* <DEDUP_REMOVED lines=16> */
[----:B0-----:R-:W4:Y:S01]  /*20bd0*/  LDL.LU.64 R18, [R1+0x1328] ;  /* 0x0013280001127983 */ /* 0x001f220000300a00 */
[----:B------:R-:W4:Y:S02]  /*20be0*/  LDL.LU.64 R16, [R1+0x1320] ;  /* 0x0013200001107983 */ /* 0x000f240000300a00 */
[C---:B----4-:R-:W-:Y:S11]  /*20bf0*/  HMMA.16816.F32.BF16 R16, R12.reuse, R24, R16 ;  /* 0x000000180c10723c */ /* 0x050ff60000041810 */
[----:B------:R-:W-:Y:S11]  /*20c00*/  @!UPT UIADD3 URZ, URZ, URZ, URZ ;  /* 0x0000003f3f3ff290 */ /* 0x000ff6000fffe03f */
[----:B------:R-:W-:Y:S01]  /*20c10*/  @!UPT UIADD3 URZ, URZ, URZ, URZ ;  /* 0x0000003f3f3ff290 */ /* 0x000fe2000fffe03f */
[----:B------:R-:W-:Y:S01]  /*20c20*/  STL.64 [R1+0x200], R16 ;  /* 0x0002001001007387 */ /* 0x000fe20000100a00 */
[----:B------:R0:W-:Y:S03]  /*20c30*/  STL.64 [R1+0x208], R18 ;  /* 0x0002081201007387 */ /* 0x0001e60000100a00 */
[----:B0-----:R-:W4:Y:S01]  /*20c40*/  LDL.LU.64 R18, [R1+0x1318] ;  /* 0x0013180001127983 */ /* 0x001f220000300a00 */
[----:B------:R-:W3:Y:S02]  /*20c50*/  LDL.LU.64 R16, [R1+0x1310] ;  /* 0x0013100001107983 */ /* 0x000ee40000300a00 */
[----:B------:R0:W-:Y:S02]  /*20c60*/  STL.64 [R1+0x1288], R24 ;  /* 0x0012881801007387 */ /* 0x0001e40000100a00 */
[----:B0-----:R-:W2:Y:S01]  /*20c70*/  LDL.LU.64 R24, [R1+0x40] ;  /* 0x0000400001187983 */ /* 0x001ea20000300a00 */
[----:B---3--:R-:W-:Y:S03]  /*20c80*/  HMMA.16816.F32.BF16 R8, R12, R16, R8 ;  /* 0x000000100c08723c */ /* 0x008fe60000041808 */
[----:B--2---:R0:W-:Y:S02]  /*20c90*/  STL.64 [R1+0x12a0], R24 ;  /* 0x0012a01801007387 */ /* 0x0041e40000100a00 */
[----:B0-----:R-:W-:-:S02]  /*20ca0*/  IMAD.MOV.U32 R24, RZ, RZ, R2 ;  /* 0x000000ffff187224 */ /* 0x001fc400078e0002 */
[----:B------:R-:W-:Y:S01]  /*20cb0*/  IMAD.MOV.U32 R25, RZ, RZ, R28 ;  /* 0x000000ffff197224 */ /* 0x000fe200078e001c */
[----:B------:R-:W2:Y:S01]  /*20cc0*/  LDL.LU R2, [R1+0x1308] ;  /* 0x0013080001027983 */ /* 0x000ea20000300800 */
[----:B------:R-:W3:Y:S03]  /*20cd0*/  LDL.LU R28, [R1+0x1304] ;  /* 0x00130400011c7983 */ /* 0x000ee60000300800 */
[----:B------:R0:W-:Y:S02]  /*20ce0*/  STL.64 [R1+0x12b8], R24 ;  /* 0x0012b81801007387 */ /* 0x0001e40000100a00 */
[----:B0-----:R-:W-:Y:S02]  /*20cf0*/  IMAD.MOV.U32 R24, RZ, RZ, R27 ;  /* 0x000000ffff187224 */ /* 0x001fe400078e001b */
[----:B------:R-:W-:-:S05]  /*20d00*/  IMAD.MOV.U32 R25, RZ, RZ, R26 ;  /* 0x000000ffff197224 */ /* 0x000fca00078e001a */
[----:B------:R0:W-:Y:S02]  /*20d10*/  STL.64 [R1+0x12d0], R24 ;  /* 0x0012d01801007387 */ /* 0x0001e40000100a00 */
[----:B0-----:R-:W-:Y:S02]  /*20d20*/  IMAD.MOV.U32 R24, RZ, RZ, R7 ;  /* 0x000000ffff187224 */ /* 0x001fe400078e0007 */
[----:B------:R-:W-:-:S05]  /*20d30*/  IMAD.MOV.U32 R25, RZ, RZ, R6 ;  /* 0x000000ffff197224 */ /* 0x000fca00078e0006 */
[----:B------:R-:W-:Y:S01]  /*20d40*/  STL.64 [R1+0x12e8], R24 ;  /* 0x0012e81801007387 */ /* 0x000fe20000100a00 */
[----:B------:R0:W-:Y:S02]  /*20d50*/  STL.64 [R1+0x1f0], R8 ;  /* 0x0001f00801007387 */ /* 0x0001e40000100a00 */
[----:B------:R1:W-:Y:S01]  /*20d60*/  STL.64 [R1+0x1f8], R10 ;  /* 0x0001f80a01007387 */ /* 0x0003e20000100a00 */
[----:B0-----:R-:W2:Y:S01]  /*20d70*/  LDL.LU R8, [R1+0xd0] ;  /* 0x0000d00001087983 */ /* 0x001ea20000300800 */
[----:B------:R-:W2:Y:S02]  /*20d80*/  LDL.LU R9, [R1+0xd4] ;  /* 0x0000d40001097983 */ /* 0x000ea40000300800 */
[----:B-1----:R-:W2:Y:S02]  /*20d90*/  LDL.LU R10, [R1+0xd8] ;  /* 0x0000d800010a7983 */ /* 0x002ea40000300800 */
[----:B------:R-:W2:Y:S01]  /*20da0*/  LDL.LU R11, [R1+0xdc] ;  /* 0x0000dc00010b7983 */ /* 0x000ea20000300800 */
[----:B------:R-:W2:Y:S01]  /*20db0*/  LDL R7, [R1+0xcb4] ;  /* 0x000cb40001077983 */ /* 0x000ea20000100800 */
[----:B----4-:R-:W-:Y:S02]  /*20dc0*/  STL.64 [R1+0x1298], R18 ;  /* 0x0012981201007387 */ /* 0x010fe40000100a00 */
        /* <DEDUP_REMOVED lines=24> */
[----:B------:R-:W-:Y:S01]  /*20f50*/  LDSM.16.MT88.4 R8, [R29+0xa080] ;  /* 0x00a080001d08783b */ /* 0x000fe20000004200 */
[----:B------:R-:W-:-:S02]  /*20f60*/  IMAD.MOV.U32 R24, RZ, RZ, R5 ;  /* 0x000000ffff187224 */ /* 0x000fc400078e0005 */
[----:B------:R-:W-:Y:S01]  /*20f70*/  IMAD.MOV.U32 R25, RZ, RZ, R4 ;  /* 0x000000ffff197224 */ /* 0x000fe200078e0004 */
[----:B----4-:R-:W-:Y:S01]  /*20f80*/  STL.64 [R1+0x12f8], R18 ;  /* 0x0012f81201007387 */ /* 0x010fe20000100a00 */
[----:B--2---:R0:W-:Y:S03]  /*20f90*/  STL.64 [R1+0x12f0], R16 ;  /* 0x0012f01001007387 */ /* 0x0041e60000100a00 */
[----:B0-----:R-:W2:Y:S01]  /*20fa0*/  LDL.LU R16, [R1+0x5e0] ;  /* 0x0005e00001107983 */ /* 0x001ea20000300800 */
[----:B------:R-:W2:Y:S02]  /*20fb0*/  LDL.LU R17, [R1+0x5e4] ;  /* 0x0005e40001117983 */ /* 0x000ea40000300800 */
[----:B------:R-:W2:Y:S02]  /*20fc0*/  LDL.LU R18, [R1+0x5e8] ;  /* 0x0005e80001127983 */ /* 0x000ea40000300800 */
[----:B------:R-:W2:Y:S01]  /*20fd0*/  LDL.LU R19, [R1+0x5ec] ;  /* 0x0005ec0001137983 */ /* 0x000ea20000300800 */
[----:B------:R-:W4:Y:S08]  /*20fe0*/  LDL.LU R29, [R1+0x1300] ;  /* 0x00130000011d7983 */ /* 0x000f300000300800 */
[----:B------:R-:W-:Y:S02]  /*20ff0*/  STL.64 [R1+0x1e0], R12 ;  /* 0x0001e00c01007387 */ /* 0x000fe40000100a00 */
[----:B------:R-:W-:Y:S02]  /*21000*/  STL.64 [R1+0x1e8], R14 ;  /* 0x0001e80e01007387 */ /* 0x000fe40000100a00 */
[----:B------:R-:W-:Y:S04]  /*21010*/  LDSM.16.MT88.4 R12, [R7+0xa000] ;  /* 0x00a00000070c783b */ /* 0x000fe80000004200 */
[----:B------:R-:W0:Y:S04]  /*21020*/  LDSM.16.MT88.4 R4, [R7+0xa080] ;  /* 0x00a080000704783b */ /* 0x000e280000004200 */
[----:B0-----:R-:W-:Y:S01]  /*21030*/  STL.64 [R1+0x11e0], R6 ;  /* 0x0011e00601007387 */ /* 0x001fe20000100a00 */
[----:B------:R0:W-:Y:S03]  /*21040*/  STL.64 [R1+0x11d8], R4 ;  /* 0x0011d80401007387 */ /* 0x0001e60000100a00 */
[----:B0-----:R-:W3:Y:S01]  /*21050*/  LDL.LU R4, [R1+0x590] ;  /* 0x0005900001047983 */ /* 0x001ee20000300800 */
[----:B------:R-:W3:Y:S01]  /*21060*/  LDL.LU R5, [R1+0x594] ;  /* 0x0005940001057983 */ /* 0x000ee20000300800 */
        /* <DEDUP_REMOVED lines=27> */
[----:B0-----:R-:W2:Y:S01]  /*21220*/  LDL.LU.64 R24, [R1+0x12a0] ;  /* 0x0012a00001187983 */ /* 0x001ea20000300a00 */
[----:B---3--:R-:W-:Y:S02]  /*21230*/  IMAD.MOV.U32 R6, RZ, RZ, R28 ;  /* 0x000000ffff067224 */ /* 0x008fe400078e001c */
        /* <DEDUP_REMOVED lines=8> */
[----:B------:R-:W3:Y:S02]  /*212c0*/  LDL.LU.64 R16, [R1+0x1290] ;  /* 0x0012900001107983 */ /* 0x000ee40000300a00 */
[----:B------:R-:W2:Y:S02]  /*212d0*/  LDL.LU.64 R24, [R1+0x1288] ;  /* 0x0012880001187983 */ /* 0x000ea40000300a00 */
[C---:B--2---:R-:W-:Y:S11]  /*212e0*/  HMMA.16816.F32.BF16 R4, R8.reuse, R24, R4 ;  /* 0x000000180804723c */ /* 0x044ff60000041804 */
[----:B------:R-:W-:Y:S11]  /*212f0*/  @!UPT UIADD3 URZ, URZ, URZ, URZ ;  /* 0x0000003f3f3ff290 */ /* 0x000ff6000fffe03f */
[----:B------:R-:W-:Y:S01]  /*21300*/  @!UPT UIADD3 URZ, URZ, URZ, URZ ;  /* 0x0000003f3f3ff290 */ /* 0x000fe2000fffe03f */
[----:B------:R0:W-:Y:S01]  /*21310*/  STL.64 [R1+0x180], R4 ;  /* 0x0001800401007387 */ /* 0x0001e20000100a00 */
[----:B------:R-:W-:Y:S02]  /*21320*/  STL.64 [R1+0x188], R6 ;  /* 0x0001880601007387 */ /* 0x000fe40000100a00 */
[----:B------:R-:W3:Y:S02]  /*21330*/  LDL.LU.64 R26, [R1+0x1280] ;  /* 0x00128000011a7983 */ /* 0x000ee40000300a00 */
[----:B0-----:R-:W-:Y:S02]  /*21340*/  IMAD.MOV.U32 R5, RZ, RZ, R24 ;  /* 0x000000ffff057224 */ /* 0x001fe400078e0018 */
[----:B------:R-:W-:Y:S02]  /*21350*/  IMAD.MOV.U32 R4, RZ, RZ, R25 ;  /* 0x000000ffff047224 */ /* 0x000fe400078e0019 */
[----:B------:R-:W3:Y:S02]  /*21360*/  LDL.LU.64 R24, [R1+0x1278] ;  /* 0x0012780001187983 */ /* 0x000ee40000300a00 */
[C---:B---3--:R-:W-:Y:S11]  /*21370*/  HMMA.16816.F32.BF16 R24, R8.reuse, R16, R24 ;  /* 0x000000100818723c */ /* 0x048ff60000041818 */
[----:B------:R-:W-:Y:S11]  /*21380*/  @!UPT UIADD3 URZ, URZ, URZ, URZ ;  /* 0x0000003f3f3ff290 */ /* 0x000ff6000fffe03f */
[----:B------:R-:W-:Y:S01]  /*21390*/  @!UPT UIADD3 URZ, URZ, URZ, URZ ;  /* 0x0000003f3f3ff290 */ /* 0x000fe2000fffe03f */
[----:B------:R-:W-:Y:S01]  /*213a0*/  STL.64 [R1+0x170], R24 ;  /* 0x0001701801007387 */ /* 0x000fe20000100a00 */
[----:B------:R0:W-:Y:S03]  /*213b0*/  STL.64 [R1+0x178], R26 ;  /* 0x0001781a01007387 */ /* 0x0001e60000100a00 */
[----:B0-----:R-:W2:Y:S01]  /*213c0*/  LDL.LU.64 R26, [R1+0x1270] ;  /* 0x00127000011a7983 */ /* 0x001ea20000300a00 */
[----:B------:R-:W2:Y:S02]  /*213d0*/  LDL.LU.64 R24, [R1+0x1268] ;  /* 0x0012680001187983 */ /* 0x000ea40000300a00 */
[----:B------:R-:W-:Y:S02]  /*213e0*/  STL.64 [R1+0x1200], R18 ;  /* 0x0012001201007387 */ /* 0x000fe40000100a00 */
[----:B------:R-:W-:Y:S01]  /*213f0*/  STL.64 [R1+0x11f8], R16 ;  /* 0x0011f81001007387 */ /* 0x000fe20000100a00 */
[----:B------:R-:W-:Y:S01]  /*21400*/  STL.64 [R1+0x11f0], R22 ;  /* 0x0011f01601007387 */ /* 0x000fe20000100a00 */
[----:B------:R-:W-:Y:S01]  /*21410*/  STL.64 [R1+0x11e8], R20 ;  /* 0x0011e81401007387 */ /* 0x000fe20000100a00 */
[----:B--2---:R-:W-:Y:S11]  /*21420*/  HMMA.16816.F32.BF16 R8, R8, R20, R24 ;  /* 0x000000140808723c */ /* 0x004ff60000041818 */
[----:B------:R-:W-:Y:S11]  /*21430*/  @!UPT UIADD3 URZ, URZ, URZ, URZ ;  /* 0x0000003f3f3ff290 */ /* 0x000ff6000fffe03f */
[----:B------:R-:W-:Y:S01]  /*21440*/  @!UPT UIADD3 URZ, URZ, URZ, URZ ;  /* 0x0000003f3f3ff290 */ /* 0x000fe2000fffe03f */
[----:B------:R0:W-:Y:S01]  /*21450*/  STL.64 [R1+0xf0], R8 ;  /* 0x0000f00801007387 */ /* 0x0001e20000100a00 */
[----:B------:R-:W-:Y:S02]  /*21460*/  STL.64 [R1+0xf8], R10 ;  /* 0x0000f80a01007387 */ /* 0x000fe40000100a00 */
[----:B0-----:R-:W-:Y:S02]  /*21470*/  IMAD.MOV.U32 R8, RZ, RZ, R5 ;  /* 0x000000ffff087224 */ /* 0x001fe400078e0005 */
[----:B------:R-:W-:-:S05]  /*21480*/  IMAD.MOV.U32 R9, RZ, RZ, R4 ;  /* 0x000000ffff097224 */ /* 0x000fca00078e0004 */
[----:B------:R0:W-:Y:S01]  /*21490*/  STL.64 [R1+0x1260], R8 ;  /* 0x0012600801007387 */ /* 0x0001e20000100a00 */
[----:B------:R-:W2:Y:S02]  /*214a0*/  LDL.LU R24, [R1+0x3c0] ;  /* 0x0003c00001187983 */ /* 0x000ea40000300800 */
[----:B------:R-:W2:Y:S02]  /*214b0*/  LDL.LU R25, [R1+0x3c4] ;  /* 0x0003c40001197983 */ /* 0x000ea40000300800 */
[----:B------:R-:W3:Y:S01]  /*214c0*/  LDL.LU R26, [R1+0x3c8] ;  /* 0x0003c800011a7983 */ /* 0x000ee20000300800 */
[----:B------:R-:W3:Y:S01]  /*214d0*/  LDL.LU R27, [R1+0x3cc] ;  /* 0x0003cc00011b7983 */ /* 0x000ee20000300800 */
[----:B------:R-:W2:Y:S02]  /*214e0*/  LDL.LU R16, [R1+0x450] ;  /* 0x0004500001107983 */ /* 0x000ea40000300800 */
[----:B------:R-:W2:Y:S02]  /*214f0*/  LDL.LU R17, [R1+0x454] ;  /* 0x0004540001117983 */ /* 0x000ea40000300800 */
[----:B------:R-:W2:Y:S01]  /*21500*/  LDL.LU R18, [R1+0x458] ;  /* 0x0004580001127983 */ /* 0x000ea20000300800 */
[----:B------:R-:W2:Y:S01]  /*21510*/  LDL.LU R19, [R1+0x45c] ;  /* 0x00045c0001137983 */ /* 0x000ea20000300800 */
[----:B------:R-:W2:Y:S02]  /*21520*/  LDL.LU R20, [R1+0x480] ;  /* 0x0004800001147983 */ /* 0x000ea40000300800 */
[----:B------:R-:W2:Y:S02]  /*21530*/  LDL.LU R21, [R1+0x484] ;  /* 0x0004840001157983 */ /* 0x000ea40000300800 */
[----:B------:R-:W2:Y:S01]  /*21540*/  LDL.LU R22, [R1+0x488] ;  /* 0x0004880001167983 */ /* 0x000ea20000300800 */
[----:B------:R-:W2:Y:S01]  /*21550*/  LDL.LU R23, [R1+0x48c] ;  /* 0x00048c0001177983 */ /* 0x000ea20000300800 */
[----:B0-----:R-:W3:Y:S02]  /*21560*/  LDL.LU R8, [R1+0x490] ;  /* 0x0004900001087983 */ /* 0x001ee40000300800 */
[----:B------:R-:W3:Y:S02]  /*21570*/  LDL.LU R9, [R1+0x494] ;  /* 0x0004940001097983 */ /* 0x000ee40000300800 */
[----:B------:R-:W3:Y:S01]  /*21580*/  LDL.LU R10, [R1+0x498] ;  /* 0x00049800010a7983 */ /* 0x000ee20000300800 */
[----:B------:R-:W3:Y:S04]  /*21590*/  LDL.LU R11, [R1+0x49c] ;  /* 0x00049c00010b7983 */ /* 0x000ee80000300800 */
[----:B--2---:R-:W-:Y:S01]  /*215a0*/  STL.64 [R1+0x1258], R22 ;  /* 0x0012581601007387 */ /* 0x004fe20000100a00 */
[----:B------:R0:W-:Y:S03]  /*215b0*/  STL.64 [R1+0x1250], R20 ;  /* 0x0012501401007387 */ /* 0x0001e60000100a00 */
[----:B0-----:R-:W3:Y:S01]  /*215c0*/  LDL.LU.64 R20, [R1+0x80] ;  /* 0x0000800001147983 */ /* 0x001ee20000300a00 */
[----:B------:R-:W-:Y:S02]  /*215d0*/  STL.64 [R1+0x1210], R18 ;  /* 0x0012101201007387 */ /* 0x000fe40000100a00 */
[----:B------:R0:W-:Y:S02]  /*215e0*/  STL.64 [R1+0x1208], R16 ;  /* 0x0012081001007387 */ /* 0x0001e40000100a00 */
[----:B0-----:R-:W2:Y:S04]  /*215f0*/  LDL.LU.64 R16, [R1+0x50] ;  /* 0x0000500001107983 */ /* 0x001ea80000300a00 */
[----:B--2---:R0:W-:Y:S04]  /*21600*/  STL.64 [R1+0x1228], R16 ;  /* 0x0012281001007387 */ /* 0x0041e80000100a00 */
[----:B0-----:R-:W2:Y:S01]  /*21610*/  LDL.LU R16, [R1+0x470] ;  /* 0x0004700001107983 */ /* 0x001ea20000300800 */
[----:B------:R-:W2:Y:S02]  /*21620*/  LDL.LU R17, [R1+0x474] ;  /* 0x0004740001117983 */ /* 0x000ea40000300800 */
[----:B------:R-:W2:Y:S02]  /*21630*/  LDL.LU R18, [R1+0x478] ;  /* 0x0004780001127983 */ /* 0x000ea40000300800 */
[----:B------:R-:W2:Y:S02]  /*21640*/  LDL.LU R19, [R1+0x47c] ;  /* 0x00047c0001137983 */ /* 0x000ea40000300800 */
[----:B--2---:R-:W-:Y:S01]  /*21650*/  STL.64 [R1+0x1248], R18 ;  /* 0x0012481201007387 */ /* 0x004fe20000100a00 */
[----:B------:R0:W-:Y:S03]  /*21660*/  STL.64 [R1+0x1240], R16 ;  /* 0x0012401001007387 */ /* 0x0001e60000100a00 */
[----:B0-----:R-:W2:Y:S01]  /*21670*/  LDL.LU.64 R16, [R1+0x70] ;  /* 0x0000700001107983 */ /* 0x001ea20000300a00 */
        /* <DEDUP_REMOVED lines=10> */
[----:B---3--:R-:W-:Y:S01]  /*21720*/  HMMA.16816.F32.BF16 R8, R12, R20, R8 ;  /* 0x000000140c08723c */ /* 0x008fe20000041808 */
[----:B--2---:R-:W-:Y:S01]  /*21730*/  STL.64 [R1+0x1238], R6 ;  /* 0x0012380601007387 */ /* 0x004fe20000100a00 */
[----:B------:R0:W-:Y:S03]  /*21740*/  STL.64 [R1+0x1230], R4 ;  /* 0x0012300401007387 */ /* 0x0001e60000100a00 */
[----:B0-----:R-:W2:Y:S01]  /*21750*/  LDL.LU.64 R4, [R1+0x60] ;  /* 0x0000600001047983 */ /* 0x001ea20000300a00 */
[----:B------:R-:W-:Y:S02]  /*21760*/  STL.64 [R1+0x1148], R26 ;  /* 0x0011481a01007387 */ /* 0x000fe40000100a00 */
[----:B------:R0:W-:Y:S02]  /*21770*/  STL.64 [R1+0x1140], R24 ;  /* 0x0011401801007387 */ /* 0x0001e40000100a00 */
[----:B0-----:R-:W3:Y:S01]  /*21780*/  LDL.LU R24, [R1+0x20] ;  /* 0x0000200001187983 */ /* 0x001ee20000300800 */
[----:B------:R-:W3:Y:S02]  /*21790*/  LDL.LU R25, [R1+0x24] ;  /* 0x0000240001197983 */ /* 0x000ee40000300800 */
[----:B------:R-:W2:Y:S02]  /*217a0*/  LDL.LU R26, [R1+0x28] ;  /* 0x00002800011a7983 */ /* 0x000ea40000300800 */
[----:B------:R-:W2:Y:S02]  /*217b0*/  LDL.LU R27, [R1+0x2c] ;  /* 0x00002c00011b7983 */ /* 0x000ea40000300800 */
[----:B--2---:R-:W-:Y:S01]  /*217c0*/  STL.64 [R1+0x1158], R26 ;  /* 0x0011581a01007387 */ /* 0x004fe20000100a00 */
[----:B---3--:R-:W-:Y:S05]  /*217d0*/  STL.64 [R1+0x1150], R24 ;  /* 0x0011501801007387 */ /* 0x008fea0000100a00 */
[----:B------:R0:W-:Y:S02]  /*217e0*/  STL.64 [R1+0x160], R8 ;  /* 0x0001600801007387 */ /* 0x0001e40000100a00 */
[----:B------:R1:W-:Y:S01]  /*217f0*/  STL.64 [R1+0x168], R10 ;  /* 0x0001680a01007387 */ /* 0x0003e20000100a00 */
[----:B0-----:R-:W2:Y:S01]  /*21800*/  LDL.LU.64 R8, [R1+0x1260] ;  /* 0x0012600001087983 */ /* 0x001ea20000300a00 */
[----:B-1----:R-:W-:-:S02]  /*21810*/  IMAD.MOV.U32 R11, RZ, RZ, R20 ;  /* 0x000000ffff0b7224 */ /* 0x002fc400078e0014 */
[----:B------:R-:W-:Y:S02]  /*21820*/  IMAD.MOV.U32 R10, RZ, RZ, R21 ;  /* 0x000000ffff0a7224 */ /* 0x000fe400078e0015 */
[----:B------:R-:W3:Y:S01]  /*21830*/  LDL.LU.64 R22, [R1+0x1258] ;  /* 0x0012580001167983 */ /* 0x000ee20000300a00 */
[----:B------:R-:W3:Y:S02]  /*21840*/  LDL.LU.64 R20, [R1+0x1250] ;  /* 0x0012500001147983 */ /* 0x000ee40000300a00 */
[----:B---3--:R-:W-:Y:S11]  /*21850*/  HMMA.16816.F32.BF16 R20, R12, R16, R20 ;  /* 0x000000100c14723c */ /* 0x008ff60000041814 */
[----:B------:R-:W-:Y:S11]  /*21860*/  @!UPT UIADD3 URZ, URZ, URZ, URZ ;  /* 0x0000003f3f3ff290 */ /* 0x000ff6000fffe03f */
[----:B------:R-:W-:Y:S01]  /*21870*/  @!UPT UIADD3 URZ, URZ, URZ, URZ ;  /* 0x0000003f3f3ff290 */ /* 0x000fe2000fffe03f */
[----:B------:R0:W-:Y:S01]  /*21880*/  STL.64 [R1+0x150], R20 ;  /* 0x0001501401007387 */ /* 0x0001e20000100a00 */
[----:B------:R1:W-:Y:S02]  /*21890*/  STL.64 [R1+0x158], R22 ;  /* 0x0001581601007387 */ /* 0x0003e40000100a00 */
[----:B------:R-:W3:Y:S02]  /*218a0*/  LDL.LU.64 R18, [R1+0x1248] ;  /* 0x0012480001127983 */ /* 0x000ee40000300a00 */
[----:B0-----:R-:W-:Y:S02]  /*218b0*/  IMAD.MOV.U32 R21, RZ, RZ, R16 ;  /* 0x000000ffff157224 */ /* 0x001fe400078e0010 */
[----:B------:R-:W-:Y:S02]  /*218c0*/  IMAD.MOV.U32 R20, RZ, RZ, R17 ;  /* 0x000000ffff147224 */ /* 0x000fe400078e0011 */
[----:B------:R-:W3:Y:S01]  /*218d0*/  LDL.LU.64 R16, [R1+0x1240] ;  /* 0x0012400001107983 */ /* 0x000ee20000300a00 */
[----:B-1----:R-:W-:-:S02]  /*218e0*/  IMAD.MOV.U32 R23, RZ, RZ, R4 ;  /* 0x000000ffff177224 */ /* 0x002fc400078e0004 */
[----:B------:R-:W-:Y:S02]  /*218f0*/  IMAD.MOV.U32 R22, RZ, RZ, R5 ;  /* 0x000000ffff167224 */ /* 0x000fe400078e0005 */
[----:B------:R-:W2:Y:S01]  /*21900*/  LDL.LU.64 R6, [R1+0x1238] ;  /* 0x0012380001067983 */ /* 0x000ea20000300a00 */
[----:B---3--:R-:W-:Y:S01]  /*21910*/  HMMA.16816.F32.BF16 R16, R12, R4, R16 ;  /* 0x000000040c10723c */ /* 0x008fe20000041810 */
[----:B------:R-:W2:Y:S11]  /*21920*/  LDL.LU.64 R4, [R1+0x1230] ;  /* 0x0012300001047983 */ /* 0x000eb60000300a00 */
[----:B------:R-:W-:Y:S11]  /*21930*/  @!UPT UIADD3 URZ, URZ, URZ, URZ ;  /* 0x0000003f3f3ff290 */ /* 0x000ff6000fffe03f */
[----:B------:R0:W-:Y:S04]  /*21940*/  STL.64 [R1+0x140], R16 ;  /* 0x0001401001007387 */ /* 0x0001e80000100a00 */
[----:B0-----:R-:W2:Y:S01]  /*21950*/  LDL.LU.64 R16, [R1+0x1228] ;  /* 0x0012280001107983 */ /* 0x001ea20000300a00 */
[----:B------:R-:W-:Y:S02]  /*21960*/  IMAD.MOV.U32 R25, RZ, RZ, R2 ;  /* 0x000000ffff197224 */ /* 0x000fe400078e0002 */
[----:B------:R-:W-:Y:S02]  /*21970*/  IMAD.MOV.U32 R24, RZ, RZ, R28 ;  /* 0x000000ffff187224 */ /* 0x000fe400078e001c */
[----:B------:R-:W-:Y:S02]  /*21980*/  IMAD.MOV.U32 R2, RZ, RZ, R19 ;  /* 0x000000ffff027224 */ /* 0x000fe400078e0013 */
[----:B------:R-:W-:-:S03]  /*21990*/  IMAD.MOV.U32 R28, RZ, RZ, R18 ;  /* 0x000000ffff1c7224 */ /* 0x000fc600078e0012 */
[----:B------:R0:W-:Y:S02]  /*219a0*/  STL [R1+0xe44], R2 ;  /* 0x000e440201007387 */ /* 0x0001e40000100800 */
[----:B------:R-:W-:Y:S01]  /*219b0*/  STL [R1+0xe40], R28 ;  /* 0x000e401c01007387 */ /* 0x000fe20000100800 */
[C---:B--2---:R-:W-:Y:S01]  /*219c0*/  HMMA.16816.F32.BF16 R4, R12.reuse, R16, R4 ;  /* 0x000000100c04723c */ /* 0x044fe20000041804 */
[----:B------:R-:W-:Y:S02]  /*219d0*/  IMAD.MOV.U32 R26, RZ, RZ, R16 ;  /* 0x000000ffff1a7224 */ /* 0x000fe400078e0010 */
[----:B0-----:R-:W-:Y:S11]  /*219e0*/  IMAD.MOV.U32 R2, RZ, RZ, R17 ;  /* 0x000000ffff027224 */ /* 0x001ff600078e0011 */
[----:B------:R-:W-:Y:S09]  /*219f0*/  @!UPT UIADD3 URZ, URZ, URZ, URZ ;  /* 0x0000003f3f3ff290 */ /* 0x000ff2000fffe03f */
[----:B------:R-:W-:Y:S01]  /*21a00*/  STL.64 [R1+0x130], R4 ;  /* 0x0001300401007387 */ /* 0x000fe20000100a00 */
[----:B------:R0:W-:Y:S03]  /*21a10*/  STL.64 [R1+0x138], R6 ;  /* 0x0001380601007387 */ /* 0x0001e60000100a00 */
[----:B0-----:R-:W2:Y:S01]  /*21a20*/  LDL.LU.64 R6, [R1+0x1220] ;  /* 0x0012200001067983 */ /* 0x001ea20000300a00 */
[----:B------:R-:W2:Y:S02]  /*21a30*/  LDL.LU.64 R4, [R1+0x1218] ;  /* 0x0012180001047983 */ /* 0x000ea40000300a00 */
[----:B------:R-:W3:Y:S02]  /*21a40*/  LDL.LU.64 R18, [R1+0x1210] ;  /* 0x0012100001127983 */ /* 0x000ee40000300a00 */
[----:B------:R-:W3:Y:S02]  /*21a50*/  LDL.LU.64 R16, [R1+0x1208] ;  /* 0x0012080001107983 */ /* 0x000ee40000300a00 */
[C---:B---3--:R-:W-:Y:S08]  /*21a60*/  HMMA.16816.F32.BF16 R16, R12.reuse, R24, R16 ;  /* 0x000000180c10723c */ /* 0x048ff00000041810 */
[----:B--2---:R-:W-:Y:S11]  /*21a70*/  HMMA.16816.F32.BF16 R4, R12, R8, R4 ;  /* 0x000000080c04723c */ /* 0x004ff60000041804 */
[----:B------:R-:W-:Y:S04]  /*21a80*/  @!UPT UIADD3 URZ, URZ, URZ, URZ ;  /* 0x0000003f3f3ff290 */ /* 0x000fe8000fffe03f */
[----:B------:R-:W-:Y:S01]  /*21a90*/  STL.64 [R1+0x120], R16 ;  /* 0x0001201001007387 */ /* 0x000fe20000100a00 */
[----:B------:R0:W-:Y:S03]  /*21aa0*/  STL.64 [R1+0x128], R18 ;  /* 0x0001281201007387 */ /* 0x0001e60000100a00 */
[----:B0-----:R-:W2:Y:S01]  /*21ab0*/  LDL.LU.64 R18, [R1+0x1200] ;  /* 0x0012000001127983 */ /* 0x001ea20000300a00 */
[----:B------:R-:W3:Y:S02]  /*21ac0*/  LDL.LU.64 R16, [R1+0x11f8] ;  /* 0x0011f80001107983 */ /* 0x000ee40000300a00 */
        /* <DEDUP_REMOVED lines=8> */
[----:B------:R-:W-:-:S05]  /*21b50*/  IMAD.MOV.U32 R25, RZ, RZ, R20 ;  /* 0x000000ffff197224 */ /* 0x000fca00078e0014 */
[----:B------:R-:W-:Y:S01]  /*21b60*/  STL.64 [R1+0x11b0], R24 ;  /* 0x0011b01801007387 */ /* 0x000fe20000100a00 */
[----:B------:R-:W3:Y:S02]  /*21b70*/  LDL.LU R20, [R1+0x410] ;  /* 0x0004100001147983 */ /* 0x000ee40000300800 */
[----:B------:R0:W-:Y:S02]  /*21b80*/  STL.64 [R1+0x110], R4 ;  /* 0x0001100401007387 */ /* 0x0001e40000100a00 */
[----:B------:R1:W-:Y:S01]  /*21b90*/  STL.64 [R1+0x118], R6 ;  /* 0x0001180601007387 */ /* 0x0003e20000100a00 */
[----:B------:R-:W3:Y:S01]  /*21ba0*/  LDL.LU R21, [R1+0x414] ;  /* 0x0004140001157983 */ /* 0x000ee20000300800 */
[----:B------:R-:W3:Y:S02]  /*21bb0*/  LDL.LU R22, [R1+0x418] ;  /* 0x0004180001167983 */ /* 0x000ee40000300800 */
[----:B------:R-:W3:Y:S01]  /*21bc0*/  LDL.LU R23, [R1+0x41c] ;  /* 0x00041c0001177983 */ /* 0x000ee20000300800 */
[----:B0-----:R-:W2:Y:S01]  /*21bd0*/  LDL.LU R4, [R1+0x3a0] ;  /* 0x0003a00001047983 */ /* 0x001ea20000300800 */
[----:B------:R-:W2:Y:S02]  /*21be0*/  LDL.LU R5, [R1+0x3a4] ;  /* 0x0003a40001057983 */ /* 0x000ea40000300800 */
[----:B-1----:R-:W2:Y:S02]  /*21bf0*/  LDL.LU R6, [R1+0x3a8] ;  /* 0x0003a80001067983 */ /* 0x002ea40000300800 */
[----:B------:R-:W2:Y:S01]  /*21c00*/  LDL.LU R7, [R1+0x3ac] ;  /* 0x0003ac0001077983 */ /* 0x000ea20000300800 */
[----:B------:R0:W-:Y:S01]  /*21c10*/  STL.64 [R1+0x1160], R8 ;  /* 0x0011600801007387 */ /* 0x0001e20000100a00 */
[----:B------:R-:W-:-:S02]  /*21c20*/  IMAD.MOV.U32 R25, RZ, RZ, R10 ;  /* 0x000000ffff197224 */ /* 0x000fc400078e000a */
[----:B------:R-:W-:Y:S01]  /*21c30*/  IMAD.MOV.U32 R24, RZ, RZ, R11 ;  /* 0x000000ffff187224 */ /* 0x000fe200078e000b */
        /* <DEDUP_REMOVED lines=16> */
[C---:B---3--:R-:W-:Y:S01]  /*21d40*/  HMMA.16816.F32.BF16 R20, R12.reuse, R16, R20 ;  /* 0x000000100c14723c */ /* 0x048fe20000041814 */
[----:B--2---:R-:W-:Y:S01]  /*21d50*/  STL.64 [R1+0x11a8], R10 ;  /* 0x0011a80a01007387 */ /* 0x004fe20000100a00 */
[----:B------:R0:W-:Y:S03]  /*21d60*/  STL.64 [R1+0x11a0], R8 ;  /* 0x0011a00801007387 */ /* 0x0001e60000100a00 */
        /* <DEDUP_REMOVED lines=8> */
[----:B------:R-:W2:Y:S02]  /*21df0*/  LDL.LU R10, [R1+0xc8] ;  /* 0x0000c800010a7983 */ /* 0x000ea40000300800 */
[----:B------:R-:W2:Y:S02]  /*21e00*/  LDL.LU R11, [R1+0xcc] ;  /* 0x0000cc00010b7983 */ /* 0x000ea40000300800 */
[----:B------:R-:W-:Y:S01]  /*21e10*/  STL.64 [R1+0x100], R20 ;  /* 0x0001001401007387 */ /* 0x000fe20000100a00 */
[----:B------:R0:W-:Y:S03]  /*21e20*/  STL.64 [R1+0x108], R22 ;  /* 0x0001081601007387 */ /* 0x0001e60000100a00 */
[----:B0-----:R-:W3:Y:S01]  /*21e30*/  LDL.LU.64 R22, [R1+0x11f0] ;  /* 0x0011f00001167983 */ /* 0x001ee20000300a00 */
[----:B------:R-:W2:Y:S02]  /*21e40*/  LDL.LU.64 R20, [R1+0x11e8] ;  /* 0x0011e80001147983 */ /* 0x000ea40000300a00 */
[----:B--2---:R-:W-:Y:S01]  /*21e50*/  HMMA.16816.F32.BF16 R12, R12, R20, R4 ;  /* 0x000000140c0c723c */ /* 0x004fe20000041804 */
[----:B------:R-:W2:Y:S01]  /*21e60*/  LDL.LU.64 R6, [R1+0x11e0] ;  /* 0x0011e00001067983 */ /* 0x000ea20000300a00 */
[----:B------:R-:W2:Y:S11]  /*21e70*/  LDL.LU.64 R4, [R1+0x11d8] ;  /* 0x0011d80001047983 */ /* 0x000eb60000300a00 */
[----:B------:R-:W-:Y:S10]  /*21e80*/  @!UPT UIADD3 URZ, URZ, URZ, URZ ;  /* 0x0000003f3f3ff290 */ /* 0x000ff4000fffe03f */
[----:B------:R4:W-:Y:S01]  /*21e90*/  STL.64 [R1+0xe0], R12 ;  /* 0x0000e00c01007387 */ /* 0x0009e20000100a00 */
[----:B------:R0:W-:Y:S02]  /*21ea0*/  STL.64 [R1+0xe8], R14 ;  /* 0x0000e80e01007387 */ /* 0x0001e40000100a00 */
[----:B----4-:R-:W-:Y:S02]  /*21eb0*/  IMAD.MOV.U32 R12, RZ, RZ, R29 ;  /* 0x000000ffff0c7224 */ /* 0x010fe400078e001d */
[----:B------:R-:W-:Y:S01]  /*21ec0*/  IMAD.MOV.U32 R13, RZ, RZ, R18 ;  /* 0x000000ffff0d7224 */ /* 0x000fe200078e0012 */
[----:B------:R-:W4:Y:S01]  /*21ed0*/  LDL.LU R29, [R1+0x11d0] ;  /* 0x0011d000011d7983 */ /* 0x000f220000300800 */
[----:B------:R-:W3:Y:S02]  /*21ee0*/  LDL.LU R18, [R1+0x11cc] ;  /* 0x0011cc0001127983 */ /* 0x000ee40000300800 */
[----:B0-----:R-:W-:Y:S02]  /*21ef0*/  IMAD.MOV.U32 R14, RZ, RZ, R19 ;  /* 0x000000ffff0e7224 */ /* 0x001fe400078e0013 */
[----:B------:R-:W3:Y:S01]  /*21f00*/  LDL.LU R19, [R1+0x11c8] ;  /* 0x0011c80001137983 */ /* 0x000ee20000300800 */
        /* <DEDUP_REMOVED lines=28> */
[----:B--2---:R-:W-:Y:S02]  /*220d0*/  HMMA.16816.F32.BF16 R24, R4, R24, R8 ;  /* 0x000000180418723c */ /* 0x004fe40000041808 */
[----:B------:R-:W2:Y:S11]  /*220e0*/  LDL.LU.64 R8, [R1+0x1160] ;  /* 0x0011600001087983 */ /* 0x000eb60000300a00 */
[----:B------:R-:W-:Y:S10]  /*220f0*/  @!UPT UIADD3 URZ, URZ, URZ, URZ ;  /* 0x0000003f3f3ff290 */ /* 0x000ff4000fffe03f */
[----:B------:R-:W-:Y:S01]  /*22100*/  STL.64 [R1+0x90], R24 ;  /* 0x0000901801007387 */ /* 0x000fe20000100a00 */
[----:B------:R0:W-:Y:S03]  /*22110*/  STL.64 [R1+0x98], R26 ;  /* 0x0000981a01007387 */ /* 0x0001e60000100a00 */
[----:B0-----:R-:W2:Y:S01]  /*22120*/  LDL.LU.64 R26, [R1+0x1158] ;  /* 0x00115800011a7983 */ /* 0x001ea20000300a00 */
[----:B------:R-:W2:Y:S02]  /*22130*/  LDL.LU.64 R24, [R1+0x1150] ;  /* 0x0011500001187983 */ /* 0x000ea40000300a00 */
[----:B------:R-:W-:-:S07]  /*22140*/  IMAD.MOV.U32 R15, RZ, RZ, R0 ;  /* 0x000000ffff0f7224 */ /* 0x000fce00078e0000 */
[C---:B------:R-:W-:Y:S08]  /*22150*/  HMMA.16816.F32.BF16 R12, R4.reuse, R16, R12 ;  /* 0x00000010040c723c */ /* 0x040ff0000004180c */
[----:B--2---:R-:W-:Y:S01]  /*22160*/  HMMA.16816.F32.BF16 R8, R4, R8, R24 ;  /* 0x000000080408723c */ /* 0x004fe20000041818 */
[----:B------:R-:W2:Y:S01]  /*22170*/  LDL.LU.64 R26, [R1+0x1148] ;  /* 0x00114800011a7983 */ /* 0x000ea20000300a00 */
[----:B------:R-:W2:Y:S11]  /*22180*/  LDL.LU.64 R24, [R1+0x1140] ;  /* 0x0011400001187983 */ /* 0x000eb60000300a00 */
[----:B------:R-:W-:Y:S11]  /*22190*/  @!UPT UIADD3 URZ, URZ, URZ, URZ ;  /* 0x0000003f3f3ff290 */ /* 0x000ff6000fffe03f */
[----:B------:R-:W-:Y:S01]  /*221a0*/  IMAD.MOV.U32 R28, RZ, RZ, R11 ;  /* 0x000000ffff1c7224 */ /* 0x000fe200078e000b */
[----:B------:R-:W-:Y:S04]  /*221b0*/  STL.64 [R1+0x30], R8 ;  /* 0x0000300801007387 */ /* 0x000fe80000100a00 */
[----:B------:R0:W-:Y:S04]  /*221c0*/  STL [R1+0x106c], R28 ;  /* 0x00106c1c01007387 */ /* 0x0001e80000100800 */
[----:B0-----:R-:W2:Y:S01]  /*221d0*/  LDL R28, [R1+0xcbc] ;  /* 0x000cbc00011c7983 */ /* 0x001ea20000100800 */
[----:B------:R-:W-:-:S02]  /*221e0*/  IMAD.MOV.U32 R2, RZ, RZ, R10 ;  /* 0x000000ffff027224 */ /* 0x000fc400078e000a */
[----:B----4-:R-:W-:Y:S03]  /*221f0*/  LDSM.16.MT88.4 R8, [R29+0xb000] ;  /* 0x00b000001d08783b */ /* 0x010fe60000004200 */
[----:B------:R-:W-:Y:S01]  /*22200*/  STL [R1+0x1068], R2 ;  /* 0x0010680201007387 */ /* 0x000fe20000100800 */
[----:B---3--:R-:W-:Y:S02]  /*22210*/  STL.64 [R1+0x10c0], R18 ;  /* 0x0010c01201007387 */ /* 0x008fe40000100a00 */
[----:B------:R-:W-:Y:S02]  /*22220*/  STL.64 [R1+0x20], R12 ;  /* 0x0000200c01007387 */ /* 0x000fe40000100a00 */
[----:B------:R-:W-:Y:S02]  /*22230*/  STL.64 [R1+0x28], R14 ;  /* 0x0000280e01007387 */ /* 0x000fe40000100a00 */
[----:B------:R-:W0:Y:S04]  /*22240*/  LDSM.16.MT88.4 R12, [R29+0xb080] ;  /* 0x00b080001d0c783b */ /* 0x000e280000004200 */
[----:B0-----:R-:W-:Y:S01]  /*22250*/  STL.64 [R1+0x10a8], R14 ;  /* 0x0010a80e01007387 */ /* 0x001fe20000100a00 */
[----:B------:R-:W-:Y:S02]  /*22260*/  STL.64 [R1+0x10a0], R12 ;  /* 0x0010a00c01007387 */ /* 0x000fe40000100a00 */
[----:B------:R0:W-:Y:S01]  /*22270*/  STL [R1+0xd00], R29 ;  /* 0x000d001d01007387 */ /* 0x0001e20000100800 */
[----:B--2---:R-:W-:Y:S11]  /*22280*/  HMMA.16816.F32.BF16 R24, R4, R20, R24 ;  /* 0x000000140418723c */ /* 0x004ff60000041818 */
[----:B------:R-:W-:Y:S11]  /*22290*/  @!UPT UIADD3 URZ, URZ, URZ, URZ ;  /* 0x0000003f3f3ff290 */ /* 0x000ff6000fffe03f */
[----:B------:R-:W-:Y:S01]  /*222a0*/  @!UPT UIADD3 URZ, URZ, URZ, URZ ;  /* 0x0000003f3f3ff290 */ /* 0x000fe2000fffe03f */
[----:B------:R-:W-:Y:S01]  /*222b0*/  STL.64 [R1], R24 ;  /* 0x0000001801007387 */ /* 0x000fe20000100a00 */
[----:B------:R-:W-:Y:S02]  /*222c0*/  IMAD.MOV.U32 R0, RZ, RZ, R26 ;  /* 0x000000ffff007224 */ /* 0x000fe400078e001a */
[----:B0-----:R-:W-:Y:S02]  /*222d0*/  IMAD.MOV.U32 R29, RZ, RZ, R27 ;  /* 0x000000ffff1d7224 */ /* 0x001fe400078e001b */
[----:B------:R-:W0:Y:S01]  /*222e0*/  LDSM.16.MT88.4 R24, [R28+0xb000] ;  /* 0x00b000001c18783b */ /* 0x000e220000004200 */
[----:B------:R-:W-:Y:S02]  /*222f0*/  STL.64 [R1+0x1130], R22 ;  /* 0x0011301601007387 */ /* 0x000fe40000100a00 */
[----:B------:R-:W-:Y:S01]  /*22300*/  STL [R1+0xdb8], R0 ;  /* 0x000db80001007387 */ /* 0x000fe20000100800 */
[----:B------:R-:W1:Y:S04]  /*22310*/  LDSM.16.MT88.4 R4, [R28+0xb080] ;  /* 0x00b080001c04783b */ /* 0x000e680000004200 */
[----:B0-----:R0:W-:Y:S01]  /*22320*/  STL.64 [R1+0x1038], R26 ;  /* 0x0010381a01007387 */ /* 0x0011e20000100a00 */
[----:B------:R-:W-:Y:S03]  /*22330*/  STL.64 [R1+0x1030], R24 ;  /* 0x0010301801007387 */ /* 0x000fe60000100a00 */
[----:B0-----:R-:W2:Y:S04]  /*22340*/  LDL R26, [R1+0x58] ;  /* 0x00005800011a7983 */ /* 0x001ea80000100800 */
[----:B------:R-:W2:Y:S04]  /*22350*/  LDL R27, [R1+0x5c] ;  /* 0x00005c00011b7983 */ /* 0x000ea80000100800 */
[----:B--2---:R-:W-:Y:S01]  /*22360*/  STL.64 [R1+0x1100], R26 ;  /* 0x0011001a01007387 */ /* 0x004fe20000100a00 */
[----:B-1----:R-:W-:Y:S02]  /*22370*/  STL.64 [R1+0xfb8], R6 ;  /* 0x000fb80601007387 */ /* 0x002fe40000100a00 */
[----:B------:R0:W-:Y:S02]  /*22380*/  STL.64 [R1+0xfb0], R4 ;  /* 0x000fb00401007387 */ /* 0x0001e40000100a00 */
[----:B0-----:R-:W2:Y:S01]  /*22390*/  LDL.LU R4, [R1+0x3e0] ;  /* 0x0003e00001047983 */ /* 0x001ea20000300800 */
[----:B------:R-:W2:Y:S02]  /*223a0*/  LDL.LU R5, [R1+0x3e4] ;  /* 0x0003e40001057983 */ /* 0x000ea40000300800 */
[----:B------:R-:W3:Y:S02]  /*223b0*/  LDL.LU R6, [R1+0x3e8] ;  /* 0x0003e80001067983 */ /* 0x000ee40000300800 */
[----:B------:R-:W-:-:S02]  /*223c0*/  IMAD.MOV.U32 R7, RZ, RZ, R3 ;  /* 0x000000ffff077224 */ /* 0x000fc400078e0003 */
[----:B------:R-:W4:Y:S01]  /*223d0*/  LDL.LU R3, [R1+0x113c] ;  /* 0x00113c0001037983 */ /* 0x000f220000300800 */
        /* <DEDUP_REMOVED lines=9> */
[----:B----4-:R-:W-:-:S02]  /*22470*/  IMAD.MOV.U32 R15, RZ, RZ, R3 ;  /* 0x000000ffff0f7224 */ /* 0x010fc400078e0003 */
[----:B------:R-:W4:Y:S04]  /*22480*/  LDL.LU R3, [R1+0x1138] ;  /* 0x0011380001037983 */ /* 0x000f280000300800 */
[----:B--2---:R-:W-:Y:S01]  /*22490*/  STL.64 [R1+0x10d0], R14 ;  /* 0x0010d00e01007387 */ /* 0x004fe20000100a00 */
[----:B------:R-:W-:Y:S02]  /*224a0*/  STL.64 [R1+0x10c8], R12 ;  /* 0x0010c80c01007387 */ /* 0x000fe40000100a00 */
[----:B------:R-:W2:Y:S02]  /*224b0*/  LDL.64 R26, [R1+0x68] ;  /* 0x00006800011a7983 */ /* 0x000ea40000100a00 */
[----:B------:R-:W3:Y:S01]  /*224c0*/  LDL R18, [R1+0x18] ;  /* 0x0000180001127983 */ /* 0x000ee20000100800 */
[----:B------:R-:W3:Y:S04]  /*224d0*/  LDL R19, [R1+0x1c] ;  /* 0x00001c0001137983 */ /* 0x000ee80000100800 */
[----:B------:R-:W3:Y:S04]  /*224e0*/  LDL.64 R22, [R1+0x88] ;  /* 0x0000880001167983 */ /* 0x000ee80000100a00 */
[----:B--2---:R0:W-:Y:S01]  /*224f0*/  STL.64 [R1+0x1118], R26 ;  /* 0x0011181a01007387 */ /* 0x0041e20000100a00 */
[----:B------:R-:W2:Y:S02]  /*22500*/  LDL.LU R24, [R1+0x510] ;  /* 0x0005100001187983 */ /* 0x000ea40000300800 */
[----:B------:R-:W2:Y:S01]  /*22510*/  LDL.LU R25, [R1+0x514] ;  /* 0x0005140001197983 */ /* 0x000ea20000300800 */
[----:B0-----:R-:W2:Y:S01]  /*22520*/  LDL.LU R26, [R1+0x518] ;  /* 0x00051800011a7983 */ /* 0x001ea20000300800 */
[----:B------:R-:W2:Y:S03]  /*22530*/  LDL.LU R27, [R1+0x51c] ;  /* 0x00051c00011b7983 */ /* 0x000ea60000300800 */
[----:B--2---:R-:W-:Y:S01]  /*22540*/  STL.64 [R1+0x1128], R26 ;  /* 0x0011281a01007387 */ /* 0x004fe20000100a00 */
[----:B------:R0:W-:Y:S03]  /*22550*/  STL.64 [R1+0x1120], R24 ;  /* 0x0011201801007387 */ /* 0x0001e60000100a00 */
[----:B0-----:R-:W2:Y:S01]  /*22560*/  LDL.LU R24, [R1+0x520] ;  /* 0x0005200001187983 */ /* 0x001ea20000300800 */
[----:B------:R-:W2:Y:S02]  /*22570*/  LDL.LU R25, [R1+0x524] ;  /* 0x0005240001197983 */ /* 0x000ea40000300800 */
[----:B------:R-:W2:Y:S02]  /*22580*/  LDL.LU R26, [R1+0x528] ;  /* 0x00052800011a7983 */ /* 0x000ea40000300800 */
[----:B------:R-:W2:Y:S01]  /*22590*/  LDL.LU R27, [R1+0x52c] ;  /* 0x00052c00011b7983 */ /* 0x000ea20000300800 */
[----:B---3--:R0:W-:Y:S04]  /*225a0*/  STL.64 [R1+0x10d8], R18 ;  /* 0x0010d81201007387 */ /* 0x0081e80000100a00 */
[----:B0-----:R-:W3:Y:S04]  /*225b0*/  LDL.64 R18, [R1+0x48] ;  /* 0x0000480001127983 */ /* 0x001ee80000100a00 */
[----:B---3--:R0:W-:Y:S01]  /*225c0*/  STL.64 [R1+0x10f8], R18 ;  /* 0x0010f81201007387 */ /* 0x0081e20000100a00 */
[----:B------:R-:W3:Y:S02]  /*225d0*/  LDL.LU R16, [R1+0x4f0] ;  /* 0x0004f00001107983 */ /* 0x000ee40000300800 */
[----:B------:R-:W3:Y:S01]  /*225e0*/  LDL.LU R17, [R1+0x4f4] ;  /* 0x0004f40001117983 */ /* 0x000ee20000300800 */
[----:B0-----:R-:W3:Y:S01]  /*225f0*/  LDL.LU R18, [R1+0x4f8] ;  /* 0x0004f80001127983 */ /* 0x001ee20000300800 */
[----:B------:R-:W3:Y:S01]  /*22600*/  LDL.LU R19, [R1+0x4fc] ;  /* 0x0004fc0001137983 */ /* 0x000ee20000300800 */
[----:B--2---:R-:W-:Y:S02]  /*22610*/  HMMA.16816.F32.BF16 R24, R8, R22, R24 ;  /* 0x000000160818723c */ /* 0x004fe40000041818 */
[----:B---3--:R-:W-:Y:S01]  /*22620*/  STL.64 [R1+0x1110], R18 ;  /* 0x0011101201007387 */ /* 0x008fe20000100a00 */
[----:B------:R0:W-:Y:S03]  /*22630*/  STL.64 [R1+0x1108], R16 ;  /* 0x0011081001007387 */ /* 0x0001e60000100a00 */
[----:B0-----:R-:W2:Y:S01]  /*22640*/  LDL.LU R16, [R1+0x500] ;  /* 0x0005000001107983 */ /* 0x001ea20000300800 */
[----:B------:R-:W2:Y:S02]  /*22650*/  LDL.LU R17, [R1+0x504] ;  /* 0x0005040001117983 */ /* 0x000ea40000300800 */
[----:B------:R-:W2:Y:S02]  /*22660*/  LDL.LU R18, [R1+0x508] ;  /* 0x0005080001127983 */ /* 0x000ea40000300800 */
[----:B------:R-:W2:Y:S01]  /*22670*/  LDL.LU R19, [R1+0x50c] ;  /* 0x00050c0001137983 */ /* 0x000ea20000300800 */
[----:B------:R-:W3:Y:S01]  /*22680*/  LDL.LU R12, [R1+0x4d0] ;  /* 0x0004d000010c7983 */ /* 0x000ee20000300800 */
[----:B------:R-:W3:Y:S02]  /*22690*/  LDL.LU R13, [R1+0x4d4] ;  /* 0x0004d400010d7983 */ /* 0x000ee40000300800 */
[----:B------:R-:W2:Y:S02]  /*226a0*/  LDL.LU R14, [R1+0x4d8] ;  /* 0x0004d800010e7983 */ /* 0x000ea40000300800 */
[----:B------:R-:W2:Y:S02]  /*226b0*/  LDL.LU R15, [R1+0x4dc] ;  /* 0x0004dc00010f7983 */ /* 0x000ea40000300800 */
[----:B------:R-:W-:-:S02]  /*226c0*/  IMAD.MOV.U32 R2, RZ, RZ, R22 ;  /* 0x000000ffff027224 */ /* 0x000fc400078e0016 */
[----:B------:R-:W-:-:S03]  /*226d0*/  IMAD.MOV.U32 R0, RZ, RZ, R23 ;  /* 0x000000ffff007224 */ /* 0x000fc600078e0017 */
[----:B------:R-:W-:Y:S01]  /*226e0*/  IMAD.MOV.U32 R20, RZ, RZ, R26 ;  /* 0x000000ffff147224 */ /* 0x000fe200078e001a */
[----:B--2---:R-:W-:Y:S01]  /*226f0*/  STL.64 [R1+0x10e8], R14 ;  /* 0x0010e80e01007387 */ /* 0x004fe20000100a00 */
[----:B---3--:R0:W-:Y:S03]  /*22700*/  STL.64 [R1+0x10e0], R12 ;  /* 0x0010e00c01007387 */ /* 0x0081e60000100a00 */
[----:B0-----:R-:W2:Y:S01]  /*22710*/  LDL.LU R12, [R1+0x4e0] ;  /* 0x0004e000010c7983 */ /* 0x001ea20000300800 */
[----:B------:R-:W2:Y:S02]  /*22720*/  LDL.LU R13, [R1+0x4e4] ;  /* 0x0004e400010d7983 */ /* 0x000ea40000300800 */
[----:B------:R-:W2:Y:S02]  /*22730*/  LDL.LU R14, [R1+0x4e8] ;  /* 0x0004e800010e7983 */ /* 0x000ea40000300800 */
[----:B------:R0:W-:Y:S01]  /*22740*/  STL.64 [R1+0x1078], R6 ;  /* 0x0010780601007387 */ /* 0x0001e20000100a00 */
[----:B------:R-:W-:Y:S01]  /*22750*/  STL.64 [R1+0x1070], R4 ;  /* 0x0010700401007387 */ /* 0x000fe20000100a00 */
[----:B----4-:R-:W-:-:S02]  /*22760*/  IMAD.MOV.U32 R15, RZ, RZ, R3 ;  /* 0x000000ffff0f7224 */ /* 0x010fc400078e0003 */
[----:B------:R-:W-:Y:S01]  /*22770*/  IMAD.MOV.U32 R3, RZ, RZ, R24 ;  /* 0x000000ffff037224 */ /* 0x000fe200078e0018 */
[----:B0-----:R-:W3:Y:S01]  /*22780*/  LDL.64 R6, [R1+0x78] ;  /* 0x0000780001067983 */ /* 0x001ee20000100a00 */
[----:B------:R-:W4:Y:S02]  /*22790*/  LDL.LU.64 R22, [R1+0x1130] ;  /* 0x0011300001167983 */ /* 0x000f240000300a00 */
[----:B------:R-:W-:Y:S02]  /*227a0*/  STL.64 [R1+0x630], R24 ;  /* 0x0006301801007387 */ /* 0x000fe40000100a00 */
[----:B------:R0:W-:Y:S02]  /*227b0*/  STL.64 [R1+0x638], R26 ;  /* 0x0006381a01007387 */ /* 0x0001e40000100a00 */
[----:B0-----:R-:W3:Y:S01]  /*227c0*/  LDL.LU.64 R26, [R1+0x1128] ;  /* 0x00112800011a7983 */ /* 0x001ee20000300a00 */
[----:B------:R-:W3:Y:S02]  /*227d0*/  LDL.LU.64 R24, [R1+0x1120] ;  /* 0x0011200001187983 */ /* 0x000ee40000300a00 */
[----:B------:R-:W-:Y:S02]  /*227e0*/  STL [R1+0xd08], R3 ;  /* 0x000d080301007387 */ /* 0x000fe40000100800 */
[----:B------:R-:W-:Y:S01]  /*227f0*/  STL [R1+0xd04], R20 ;  /* 0x000d041401007387 */ /* 0x000fe20000100800 */
[C---:B---3--:R-:W-:Y:S11]  /*22800*/  HMMA.16816.F32.BF16 R24, R8.reuse, R6, R24 ;  /* 0x000000060818723c */ /* 0x048ff60000041818 */
[----:B------:R-:W-:Y:S11]  /*22810*/  @!UPT UIADD3 URZ, URZ, URZ, URZ ;  /* 0x0000003f3f3ff290 */ /* 0x000ff6000fffe03f */
[----:B------:R-:W-:Y:S01]  /*22820*/  @!UPT UIADD3 URZ, URZ, URZ, URZ ;  /* 0x0000003f3f3ff290 */ /* 0x000fe2000fffe03f */
[----:B------:R-:W-:Y:S01]  /*22830*/  STL.64 [R1+0x620], R24 ;  /* 0x0006201801007387 */ /* 0x000fe20000100a00 */
[----:B------:R0:W-:Y:S02]  /*22840*/  STL.64 [R1+0x628], R26 ;  /* 0x0006281a01007387 */ /* 0x0001e40000100a00 */
[----:B------:R-:W-:Y:S02]  /*22850*/  IMAD.MOV.U32 R21, RZ, RZ, R26 ;  /* 0x000000ffff157224 */ /* 0x000fe400078e001a */
[----:B0-----:R-:W3:Y:S01]  /*22860*/  LDL.LU.64 R26, [R1+0x1118] ;  /* 0x00111800011a7983 */ /* 0x001ee20000300a00 */
[----:B------:R0:W-:Y:S02]  /*22870*/  STL.64 [R1+0x1088], R6 ;  /* 0x0010880601007387 */ /* 0x0001e40000100a00 */
[----:B------:R-:W-:Y:S02]  /*22880*/  STL [R1+0xd0c], R21 ;  /* 0x000d0c1501007387 */ /* 0x000fe40000100800 */
[----:B0-----:R-:W-:Y:S01]  /*22890*/  IMAD.MOV.U32 R7, RZ, RZ, R0 ;  /* 0x000000ffff077224 */ /* 0x001fe200078e0000 */
[----:B---3--:R-:W-:Y:S01]  /*228a0*/  HMMA.16816.F32.BF16 R16, R8, R26, R16 ;  /* 0x0000001a0810723c */ /* 0x008fe20000041810 */
[----:B------:R-:W-:-:S02]  /*228b0*/  IMAD.MOV.U32 R3, RZ, RZ, R26 ;  /* 0x000000ffff037224 */ /* 0x000fc400078e001a */
        /* <DEDUP_REMOVED lines=12> */
[----:B0-----:R-:W2:Y:S01]  /*22980*/  LDL.LU.64 R18, [R1+0x10f8] ;  /* 0x0010f80001127983 */ /* 0x001ea20000300a00 */
[----:B------:R0:W-:Y:S02]  /*22990*/  STL.64 [R1+0x1080], R26 ;  /* 0x0010801a01007387 */ /* 0x0001e40000100a00 */
[----:B------:R-:W3:Y:S02]  /*229a0*/  LDL.LU R24, [R1+0x400] ;  /* 0x0004000001187983 */ /* 0x000ee40000300800 */
[----:B------:R-:W3:Y:S01]  /*229b0*/  LDL.LU R25, [R1+0x404] ;  /* 0x0004040001197983 */ /* 0x000ee20000300800 */
[----:B0-----:R-:W3:Y:S01]  /*229c0*/  LDL.LU R26, [R1+0x408] ;  /* 0x00040800011a7983 */ /* 0x001ee20000300800 */
[----:B------:R-:W3:Y:S02]  /*229d0*/  LDL.LU R27, [R1+0x40c] ;  /* 0x00040c00011b7983 */ /* 0x000ee40000300800 */
[----:B------:R-:W-:Y:S01]  /*229e0*/  IMAD.MOV.U32 R6, RZ, RZ, R2 ;  /* 0x000000ffff067224 */ /* 0x000fe200078e0002 */
[----:B--2---:R-:W-:Y:S01]  /*229f0*/  HMMA.16816.F32.BF16 R12, R8, R18, R12 ;  /* 0x00000012080c723c */ /* 0x004fe2000004180c */
[----:B------:R-:W-:-:S02]  /*22a00*/  IMAD.MOV.U32 R28, RZ, RZ, R18 ;  /* 0x000000ffff1c7224 */ /* 0x000fc400078e0012 */
[----:B------:R-:W-:Y:S01]  /*22a10*/  IMAD.MOV.U32 R2, RZ, RZ, R19 ;  /* 0x000000ffff027224 */ /* 0x000fe200078e0013 */
[----:B---3--:R4:W-:Y:S01]  /*22a20*/  STL.64 [R1+0x1098], R26 ;  /* 0x0010981a01007387 */ /* 0x0089e20000100a00 */
[----:B------:R0:W-:Y:S02]  /*22a30*/  STL.64 [R1+0x1090], R24 ;  /* 0x0010901801007387 */ /* 0x0001e40000100a00 */
[----:B----4-:R-:W-:Y:S01]  /*22a40*/  IMAD.MOV.U32 R26, RZ, RZ, R22 ;  /* 0x000000ffff1a7224 */ /* 0x010fe200078e0016 */
[----:B0-----:R-:W2:Y:S01]  /*22a50*/  LDL.LU R24, [R1+0x440] ;  /* 0x0004400001187983 */ /* 0x001ea20000300800 */
[----:B------:R-:W2:Y:S02]  /*22a60*/  LDL.LU R25, [R1+0x444] ;  /* 0x0004440001197983 */ /* 0x000ea40000300800 */
[----:B------:R-:W3:Y:S02]  /*22a70*/  LDL.LU R22, [R1+0x10f4] ;  /* 0x0010f40001167983 */ /* 0x000ee40000300800 */
[----:B------:R-:W-:-:S02]  /*22a80*/  IMAD.MOV.U32 R27, RZ, RZ, R23 ;  /* 0x000000ffff1b7224 */ /* 0x000fc400078e0017 */
[----:B------:R-:W3:Y:S08]  /*22a90*/  LDL.LU R23, [R1+0x10f0] ;  /* 0x0010f00001177983 */ /* 0x000ef00000300800 */
[----:B------:R-:W-:Y:S02]  /*22aa0*/  STL.64 [R1+0x480], R12 ;  /* 0x0004800c01007387 */ /* 0x000fe40000100a00 */
[----:B------:R0:W-:Y:S02]  /*22ab0*/  STL.64 [R1+0x488], R14 ;  /* 0x0004880e01007387 */ /* 0x0001e40000100a00 */
[----:B0-----:R-:W4:Y:S01]  /*22ac0*/  LDL.LU.64 R14, [R1+0x10e8] ;  /* 0x0010e800010e7983 */ /* 0x001f220000300a00 */
[----:B------:R-:W4:Y:S02]  /*22ad0*/  LDL.LU.64 R12, [R1+0x10e0] ;  /* 0x0010e000010c7983 */ /* 0x000f240000300a00 */
[----:B------:R-:W4:Y:S02]  /*22ae0*/  LDL.LU.64 R18, [R1+0x10d8] ;  /* 0x0010d80001127983 */ /* 0x000f240000300a00 */
[C---:B----4-:R-:W-:Y:S01]  /*22af0*/  HMMA.16816.F32.BF16 R16, R8.reuse, R18, R12 ;  /* 0x000000120810723c */ /* 0x050fe2000004180c */
[----:B------:R-:W4:Y:S01]  /*22b00*/  LDL.LU.64 R14, [R1+0x10d0] ;  /* 0x0010d000010e7983 */ /* 0x000f220000300a00 */
[----:B------:R-:W4:Y:S11]  /*22b10*/  LDL.LU.64 R12, [R1+0x10c8] ;  /* 0x0010c800010c7983 */ /* 0x000f360000300a00 */
[----:B------:R-:W-:Y:S10]  /*22b20*/  @!UPT UIADD3 URZ, URZ, URZ, URZ ;  /* 0x0000003f3f3ff290 */ /* 0x000ff4000fffe03f */
        /* <DEDUP_REMOVED lines=8> */
[----:B0-----:R-:W3:Y:S01]  /*22bb0*/  LDL.LU.64 R14, [R1+0x10b8] ;  /* 0x0010b800010e7983 */ /* 0x001ee20000300a00 */
[----:B------:R-:W3:Y:S02]  /*22bc0*/  LDL.LU.64 R12, [R1+0x10b0] ;  /* 0x0010b000010c7983 */ /* 0x000ee40000300a00 */
[----:B------:R-:W-:Y:S01]  /*22bd0*/  STL.64 [R1+0x1050], R18 ;  /* 0x0010501201007387 */ /* 0x000fe20000100a00 */
[----:B---3--:R-:W-:Y:S01]  /*22be0*/  HMMA.16816.F32.BF16 R8, R8, R22, R12 ;  /* 0x000000160808723c */ /* 0x008fe2000004180c */
[----:B------:R-:W2:Y:S01]  /*22bf0*/  LDL.LU.64 R14, [R1+0x10a8] ;  /* 0x0010a800010e7983 */ /* 0x000ea20000300a00 */
[----:B------:R-:W2:Y:S11]  /*22c00*/  LDL.LU.64 R12, [R1+0x10a0] ;  /* 0x0010a000010c7983 */ /* 0x000eb60000300a00 */
[----:B------:R-:W-:Y:S10]  /*22c10*/  @!UPT UIADD3 URZ, URZ, URZ, URZ ;  /* 0x0000003f3f3ff290 */ /* 0x000ff4000fffe03f */
[----:B------:R0:W-:Y:S01]  /*22c20*/  STL.64 [R1+0x3c0], R8 ;  /* 0x0003c00801007387 */ /* 0x0001e20000100a00 */
[----:B------:R1:W-:Y:S03]  /*22c30*/  STL.64 [R1+0x3c8], R10 ;  /* 0x0003c80a01007387 */ /* 0x0003e60000100a00 */
[----:B0-----:R-:W3:Y:S01]  /*22c40*/  LDL.LU R8, [R1+0x3f0] ;  /* 0x0003f00001087983 */ /* 0x001ee20000300800 */
[----:B------:R-:W3:Y:S02]  /*22c50*/  LDL.LU R9, [R1+0x3f4] ;  /* 0x0003f40001097983 */ /* 0x000ee40000300800 */
[----:B-1----:R-:W3:Y:S02]  /*22c60*/  LDL.LU R10, [R1+0x3f8] ;  /* 0x0003f800010a7983 */ /* 0x002ee40000300800 */
[----:B------:R-:W3:Y:S01]  /*22c70*/  LDL.LU R11, [R1+0x3fc] ;  /* 0x0003fc00010b7983 */ /* 0x000ee20000300800 */
        /* <DEDUP_REMOVED lines=18> */
[----:B------:R-:W4:Y:S01]  /*22da0*/  LDL R20, [R1+0xcb8] ;  /* 0x000cb80001147983 */ /* 0x000f220000100800 */
[C---:B---3--:R-:W-:Y:S01]  /*22db0*/  HMMA.16816.F32.BF16 R8, R12.reuse, R18, R8 ;  /* 0x000000120c08723c */ /* 0x048fe20000041808 */
[----:B------:R-:W-:Y:S11]  /*22dc0*/  STL.64 [R1+0x1048], R22 ;  /* 0x0010481601007387 */ /* 0x000ff60000100a00 */
[----:B------:R-:W-:Y:S11]  /*22dd0*/  @!UPT UIADD3 URZ, URZ, URZ, URZ ;  /* 0x0000003f3f3ff290 */ /* 0x000ff6000fffe03f */
[----:B------:R0:W-:Y:S01]  /*22de0*/  STL.64 [R1+0x510], R8 ;  /* 0x0005100801007387 */ /* 0x0001e20000100a00 */
[----:B------:R1:W-:Y:S01]  /*22df0*/  STL.64 [R1+0x518], R10 ;  /* 0x0005180a01007387 */ /* 0x0003e20000100a00 */
[----:B--2---:R-:W-:Y:S02]  /*22e00*/  HMMA.16816.F32.BF16 R4, R12, R26, R4 ;  /* 0x0000001a0c04723c */ /* 0x004fe40000041804 */
[----:B----4-:R-:W-:Y:S01]  /*22e10*/  STL [R1+0x1040], R20 ;  /* 0x0010401401007387 */ /* 0x010fe20000100800 */
[----:B0-----:R-:W2:Y:S11]  /*22e20*/  LDL.LU R8, [R1+0x260] ;  /* 0x0002600001087983 */ /* 0x001eb60000300800 */
[----:B------:R-:W-:Y:S09]  /*22e30*/  @!UPT UIADD3 URZ, URZ, URZ, URZ ;  /* 0x0000003f3f3ff290 */ /* 0x000ff2000fffe03f */
[----:B------:R-:W-:Y:S01]  /*22e40*/  STL.64 [R1+0x500], R4 ;  /* 0x0005000401007387 */ /* 0x000fe20000100a00 */
[----:B------:R-:W-:Y:S02]  /*22e50*/  STL.64 [R1+0x508], R6 ;  /* 0x0005080601007387 */ /* 0x000fe40000100a00 */
[----:B------:R-:W2:Y:S02]  /*22e60*/  LDL.LU R9, [R1+0x264] ;  /* 0x0002640001097983 */ /* 0x000ea40000300800 */
[----:B-1----:R-:W3:Y:S01]  /*22e70*/  LDL.LU R10, [R1+0x268] ;  /* 0x00026800010a7983 */ /* 0x002ee20000300800 */
[----:B------:R-:W3:Y:S01]  /*22e80*/  LDL.LU R11, [R1+0x26c] ;  /* 0x00026c00010b7983 */ /* 0x000ee20000300800 */
[----:B------:R-:W4:Y:S02]  /*22e90*/  LDL.LU R24, [R1+0x300] ;  /* 0x0003000001187983 */ /* 0x000f240000300800 */
[----:B------:R-:W4:Y:S02]  /*22ea0*/  LDL.LU R25, [R1+0x304] ;  /* 0x0003040001197983 */ /* 0x000f240000300800 */
[----:B------:R-:W2:Y:S01]  /*22eb0*/  LDL.LU R26, [R1+0x308] ;  /* 0x00030800011a7983 */ /* 0x000ea20000300800 */
[----:B------:R-:W2:Y:S04]  /*22ec0*/  LDL.LU R27, [R1+0x30c] ;  /* 0x00030c00011b7983 */ /* 0x000ea80000300800 */
        /* <DEDUP_REMOVED lines=10> */
[----:B------:R-:W2:Y:S01]  /*22f70*/  LDL.LU R20, [R1+0x380] ;  /* 0x0003800001147983 */ /* 0x000ea20000300800 */
[----:B------:R-:W2:Y:S02]  /*22f80*/  LDL.LU R21, [R1+0x384] ;  /* 0x0003840001157983 */ /* 0x000ea40000300800 */
[----:B------:R-:W2:Y:S02]  /*22f90*/  LDL.LU R22, [R1+0x388] ;  /* 0x0003880001167983 */ /* 0x000ea40000300800 */
[----:B------:R-:W2:Y:S01]  /*22fa0*/  LDL.LU R23, [R1+0x38c] ;  /* 0x00038c0001177983 */ /* 0x000ea20000300800 */
[----:B---3--:R-:W-:Y:S01]  /*22fb0*/  STL.64 [R1+0xf30], R10 ;  /* 0x000f300a01007387 */ /* 0x008fe20000100a00 */
[----:B------:R0:W-:Y:S03]  /*22fc0*/  STL.64 [R1+0xf28], R8 ;  /* 0x000f280801007387 */ /* 0x0001e60000100a00 */
[----:B0-----:R-:W3:Y:S01]  /*22fd0*/  LDL.LU R8, [R1+0x270] ;  /* 0x0002700001087983 */ /* 0x001ee20000300800 */
[----:B------:R-:W3:Y:S02]  /*22fe0*/  LDL.LU R9, [R1+0x274] ;  /* 0x0002740001097983 */ /* 0x000ee40000300800 */
[----:B------:R-:W2:Y:S02]  /*22ff0*/  LDL.LU R10, [R1+0x278] ;  /* 0x00027800010a7983 */ /* 0x000ea40000300800 */
[----:B------:R-:W2:Y:S01]  /*23000*/  LDL.LU R11, [R1+0x27c] ;  /* 0x00027c00010b7983 */ /* 0x000ea20000300800 */
[----:B------:R-:W2:Y:S01]  /*23010*/  LDL.LU R4, [R1+0x320] ;  /* 0x0003200001047983 */ /* 0x000ea20000300800 */
[----:B------:R-:W2:Y:S02]  /*23020*/  LDL.LU R5, [R1+0x324] ;  /* 0x0003240001057983 */ /* 0x000ea40000300800 */
[----:B------:R-:W2:Y:S02]  /*23030*/  LDL.LU R6, [R1+0x328] ;  /* 0x0003280001067983 */ /* 0x000ea40000300800 */
[----:B------:R-:W2:Y:S02]  /*23040*/  LDL.LU R7, [R1+0x32c] ;  /* 0x00032c0001077983 */ /* 0x000ea40000300800 */
[----:B--2---:R0:W-:Y:S01]  /*23050*/  STL.64 [R1+0xfd8], R6 ;  /* 0x000fd80601007387 */ /* 0x0041e20000100a00 */
[----:B------:R-:W-:Y:S03]  /*23060*/  STL.64 [R1+0xfd0], R4 ;  /* 0x000fd00401007387 */ /* 0x000fe60000100a00 */
[----:B0-----:R-:W2:Y:S04]  /*23070*/  LDL.64 R6, [R1+0x58] ;  /* 0x0000580001067983 */ /* 0x001ea80000100a00 */
[----:B--2---:R0:W-:Y:S04]  /*23080*/  STL.64 [R1+0xff0], R6 ;  /* 0x000ff00601007387 */ /* 0x0041e80000100a00 */
[----:B0-----:R-:W2:Y:S04]  /*23090*/  LDL.64 R6, [R1+0x68] ;  /* 0x0000680001067983 */ /* 0x001ea80000100a00 */
[----:B--2---:R0:W-:Y:S01]  /*230a0*/  STL.64 [R1+0x1008], R6 ;  /* 0x0010080601007387 */ /* 0x0041e20000100a00 */
[----:B------:R1:W-:Y:S02]  /*230b0*/  STL.64 [R1+0xf40], R10 ;  /* 0x000f400a01007387 */ /* 0x0003e40000100a00 */
[----:B---3--:R-:W-:Y:S02]  /*230c0*/  STL.64 [R1+0xf38], R8 ;  /* 0x000f380801007387 */ /* 0x008fe40000100a00 */
[----:B0-----:R-:W-:-:S02]  /*230d0*/  IMAD.MOV.U32 R6, RZ, RZ, R3 ;  /* 0x000000ffff067224 */ /* 0x001fc400078e0003 */
[----:B------:R-:W-:Y:S02]  /*230e0*/  IMAD.MOV.U32 R7, RZ, RZ, R0 ;  /* 0x000000ffff077224 */ /* 0x000fe400078e0000 */
[----:B-1----:R-:W-:Y:S02]  /*230f0*/  IMAD.MOV.U32 R10, RZ, RZ, R28 ;  /* 0x000000ffff0a7224 */ /* 0x002fe400078e001c */
[----:B------:R-:W-:Y:S01]  /*23100*/  IMAD.MOV.U32 R11, RZ, RZ, R2 ;  /* 0x000000ffff0b7224 */ /* 0x000fe200078e0002 */
[----:B------:R-:W2:Y:S01]  /*23110*/  LDL.LU R28, [R1+0x106c] ;  /* 0x00106c00011c7983 */ /* 0x000ea20000300800 */
[----:B------:R-:W3:Y:S02]  /*23120*/  LDL.LU R2, [R1+0x1068] ;  /* 0x0010680001027983 */ /* 0x000ee40000300800 */
[----:B------:R0:W-:Y:S02]  /*23130*/  STL.64 [R1+0x1020], R6 ;  /* 0x0010200601007387 */ /* 0x0001e40000100a00 */
[----:B------:R-:W2:Y:S01]  /*23140*/  LDL R0, [R1+0xcb4] ;  /* 0x000cb40001007983 */ /* 0x000ea20000100800 */
[----:B0-----:R-:W4:Y:S01]  /*23150*/  LDL.64 R6, [R1+0x18] ;  /* 0x0000180001067983 */ /* 0x001f220000100a00 */
[C---:B------:R-:W-:Y:S11]  /*23160*/  HMMA.16816.F32.BF16 R24, R12.reuse, R10, R24 ;  /* 0x0000000a0c18723c */ /* 0x040ff60000041818 */
[----:B------:R-:W-:Y:S11]  /*23170*/  @!UPT UIADD3 URZ, URZ, URZ, URZ ;  /* 0x0000003f3f3ff290 */ /* 0x000ff6000fffe03f */
[----:B------:R-:W-:Y:S01]  /*23180*/  @!UPT UIADD3 URZ, URZ, URZ, URZ ;  /* 0x0000003f3f3ff290 */ /* 0x000fe2000fffe03f */
[----:B------:R-:W-:Y:S01]  /*23190*/  STL.64 [R1+0x3a0], R24 ;  /* 0x0003a01801007387 */ /* 0x000fe20000100a00 */
[----:B------:R0:W-:Y:S03]  /*231a0*/  STL.64 [R1+0x3a8], R26 ;  /* 0x0003a81a01007387 */ /* 0x0001e60000100a00 */
[----:B0-----:R-:W2:Y:S01]  /*231b0*/  LDL.LU.64 R26, [R1+0x1060] ;  /* 0x00106000011a7983 */ /* 0x001ea20000300a00 */
[----:B------:R-:W2:Y:S01]  /*231c0*/  LDL.LU.64 R24, [R1+0x1058] ;  /* 0x0010580001187983 */ /* 0x000ea20000300a00 */
[C---:B----4-:R-:W-:Y:S11]  /*231d0*/  HMMA.16816.F32.BF16 R16, R12.reuse, R6, R16 ;  /* 0x000000060c10723c */ /* 0x050ff60000041810 */
[----:B------:R-:W-:Y:S11]  /*231e0*/  @!UPT UIADD3 URZ, URZ, URZ, URZ ;  /* 0x0000003f3f3ff290 */ /* 0x000ff6000fffe03f */
[----:B------:R-:W-:Y:S01]  /*231f0*/  @!UPT UIADD3 URZ, URZ, URZ, URZ ;  /* 0x0000003f3f3ff290 */ /* 0x000fe2000fffe03f */
[----:B------:R-:W-:Y:S01]  /*23200*/  STL.64 [R1+0x390], R16 ;  /* 0x0003901001007387 */ /* 0x000fe20000100a00 */
[----:B------:R0:W-:Y:S03]  /*23210*/  STL.64 [R1+0x398], R18 ;  /* 0x0003981201007387 */ /* 0x0001e60000100a00 */
[----:B0-----:R-:W4:Y:S01]  /*23220*/  LDL.LU.64 R18, [R1+0x1050] ;  /* 0x0010500001127983 */ /* 0x001f220000300a00 */
[----:B------:R-:W2:Y:S02]  /*23230*/  LDL.LU R4, [R1+0x370] ;  /* 0x0003700001047983 */ /* 0x000ea40000300800 */
[----:B------:R-:W-:Y:S02]  /*23240*/  IMAD.MOV.U32 R8, RZ, RZ, R6 ;  /* 0x000000ffff087224 */ /* 0x000fe400078e0006 */
[----:B------:R-:W2:Y:S02]  /*23250*/  LDL.LU R5, [R1+0x374] ;  /* 0x0003740001057983 */ /* 0x000ea40000300800 */
[----:B------:R-:W-:Y:S01]  /*23260*/  IMAD.MOV.U32 R3, RZ, RZ, R7 ;  /* 0x000000ffff037224 */ /* 0x000fe200078e0007 */
[----:B------:R-:W2:Y:S01]  /*23270*/  LDL.LU R6, [R1+0x378] ;  /* 0x0003780001067983 */ /* 0x000ea20000300800 */
[----:B------:R-:W2:Y:S01]  /*23280*/  LDL.LU R7, [R1+0x37c] ;  /* 0x00037c0001077983 */ /* 0x000ea20000300800 */
[C---:B----4-:R-:W-:Y:S11]  /*23290*/  HMMA.16816.F32.BF16 R20, R12.reuse, R18, R20 ;  /* 0x000000120c14723c */ /* 0x050ff60000041814 */
[----:B------:R-:W-:Y:S11]  /*232a0*/  @!UPT UIADD3 URZ, URZ, URZ, URZ ;  /* 0x0000003f3f3ff290 */ /* 0x000ff6000fffe03f */
[----:B------:R-:W-:Y:S01]  /*232b0*/  @!UPT UIADD3 URZ, URZ, URZ, URZ ;  /* 0x0000003f3f3ff290 */ /* 0x000fe2000fffe03f */
[----:B------:R-:W-:Y:S01]  /*232c0*/  STL.64 [R1+0x380], R20 ;  /* 0x0003801401007387 */ /* 0x000fe20000100a00 */
[----:B------:R0:W-:Y:S03]  /*232d0*/  STL.64 [R1+0x388], R22 ;  /* 0x0003881601007387 */ /* 0x0001e60000100a00 */
[----:B0-----:R-:W2:Y:S01]  /*232e0*/  LDL.LU.64 R22, [R1+0x1048] ;  /* 0x0010480001167983 */ /* 0x001ea20000300a00 */
[----:B------:R-:W4:Y:S02]  /*232f0*/  LDL.LU R20, [R1+0x1040] ;  /* 0x0010400001147983 */ /* 0x000f240000300800 */
[----:B------:R0:W-:Y:S02]  /*23300*/  STL.64 [R1+0x1028], R18 ;  /* 0x0010281201007387 */ /* 0x0001e40000100a00 */
[----:B0-----:R-:W3:Y:S01]  /*23310*/  LDL.64 R18, [R1+0x88] ;  /* 0x0000880001127983 */ /* 0x001ee20000100a00 */
[----:B--2---:R-:W-:Y:S03]  /*23320*/  HMMA.16816.F32.BF16 R12, R12, R22, R24 ;  /* 0x000000160c0c723c */ /* 0x004fe60000041818 */
[----:B------:R-:W3:Y:S01]  /*23330*/  LDL.LU.64 R26, [R1+0x1038] ;  /* 0x00103800011a7983 */ /* 0x000ee20000300a00 */
[----:B------:R-:W3:Y:S02]  /*23340*/  LDL.LU.64 R24, [R1+0x1030] ;  /* 0x0010300001187983 */ /* 0x000ee40000300a00 */
[----:B------:R-:W-:Y:S02]  /*23350*/  STL.64 [R1+0xfc8], R22 ;  /* 0x000fc81601007387 */ /* 0x000fe40000100a00 */
[----:B----4-:R0:W-:Y:S11]  /*23360*/  STL [R1+0xfc0], R20 ;  /* 0x000fc01401007387 */ /* 0x0101f60000100800 */
[----:B------:R-:W-:Y:S04]  /*23370*/  @!UPT UIADD3 URZ, URZ, URZ, URZ ;  /* 0x0000003f3f3ff290 */ /* 0x000fe8000fffe03f */
[----:B------:R-:W-:Y:S01]  /*23380*/  STL.64 [R1+0x2c0], R12 ;  /* 0x0002c00c01007387 */ /* 0x000fe20000100a00 */
[----:B------:R-:W-:Y:S02]  /*23390*/  STL.64 [R1+0x2c8], R14 ;  /* 0x0002c80e01007387 */ /* 0x000fe40000100a00 */
[----:B0-----:R-:W2:Y:S02]  /*233a0*/  LDL.LU R20, [R1+0x330] ;  /* 0x0003300001147983 */ /* 0x001ea40000300800 */
        /* <DEDUP_REMOVED lines=14> */
[----:B------:R-:W3:Y:S02]  /*23490*/  LDL.LU R22, [R1+0x358] ;  /* 0x0003580001167983 */ /* 0x000ee40000300800 */
[----:B------:R-:W3:Y:S02]  /*234a0*/  LDL.LU R23, [R1+0x35c] ;  /* 0x00035c0001177983 */ /* 0x000ee40000300800 */
[----:B------:R-:W-:-:S02]  /*234b0*/  IMAD.MOV.U32 R14, RZ, RZ, R8 ;  /* 0x000000ffff0e7224 */ /* 0x000fc400078e0008 */
[----:B------:R-:W-:Y:S02]  /*234c0*/  IMAD.MOV.U32 R15, RZ, RZ, R3 ;  /* 0x000000ffff0f7224 */ /* 0x000fe400078e0003 */
[----:B------:R-:W-:Y:S02]  /*234d0*/  IMAD.MOV.U32 R8, RZ, RZ, R18 ;  /* 0x000000ffff087224 */ /* 0x000fe400078e0012 */
[----:B------:R-:W-:Y:S01]  /*234e0*/  IMAD.MOV.U32 R3, RZ, RZ, R19 ;  /* 0x000000ffff037224 */ /* 0x000fe200078e0013 */
[----:B---3--:R-:W-:Y:S01]  /*234f0*/  STL.64 [R1+0x1018], R22 ;  /* 0x0010181601007387 */ /* 0x008fe20000100a00 */
[----:B--2---:R0:W-:Y:S03]  /*23500*/  STL.64 [R1+0x1010], R20 ;  /* 0x0010101401007387 */ /* 0x0041e60000100a00 */
[----:B0-----:R-:W2:Y:S01]  /*23510*/  LDL.LU R20, [R1+0x360] ;  /* 0x0003600001147983 */ /* 0x001ea20000300800 */
[----:B------:R-:W2:Y:S02]  /*23520*/  LDL.LU R21, [R1+0x364] ;  /* 0x0003640001157983 */ /* 0x000ea40000300800 */
[----:B------:R-:W2:Y:S02]  /*23530*/  LDL.LU R22, [R1+0x368] ;  /* 0x0003680001167983 */ /* 0x000ea40000300800 */
[----:B------:R-:W2:Y:S01]  /*23540*/  LDL.LU R23, [R1+0x36c] ;  /* 0x00036c0001177983 */ /* 0x000ea20000300800 */
[----:B------:R-:W3:Y:S01]  /*23550*/  LDL.LU.64 R18, [R1+0x1028] ;  /* 0x0010280001127983 */ /* 0x000ee20000300a00 */
[----:B------:R-:W-:Y:S02]  /*23560*/  STL.64 [R1+0x5f0], R4 ;  /* 0x0005f00401007387 */ /* 0x000fe40000100a00 */
[----:B------:R0:W-:Y:S02]  /*23570*/  STL.64 [R1+0x5f8], R6 ;  /* 0x0005f80601007387 */ /* 0x0001e40000100a00 */
[----:B0-----:R-:W2:Y:S01]  /*23580*/  LDL.LU.64 R6, [R1+0x1020] ;  /* 0x0010200001067983 */ /* 0x001ea20000300a00 */
[----:B------:R-:W-:-:S05]  /*23590*/  IMAD.MOV.U32 R16, RZ, RZ, R4 ;  /* 0x000000ffff107224 */ /* 0x000fca00078e0004 */
[----:B------:R-:W-:Y:S01]  /*235a0*/  STL [R1+0xd10], R16 ;  /* 0x000d101001007387 */ /* 0x000fe20000100800 */
[----:B--2---:R-:W-:Y:S03]  /*235b0*/  HMMA.16816.F32.BF16 R4, R24, R6, R20 ;  /* 0x000000061804723c */ /* 0x004fe60000041814 */
[----:B------:R-:W2:Y:S01]  /*235c0*/  LDL.LU.64 R22, [R1+0x1018] ;  /* 0x0010180001167983 */ /* 0x000ea20000300a00 */
[----:B------:R-:W2:Y:S11]  /*235d0*/  LDL.LU.64 R20, [R1+0x1010] ;  /* 0x0010100001147983 */ /* 0x000eb60000300a00 */
[----:B------:R-:W-:Y:S08]  /*235e0*/  @!UPT UIADD3 URZ, URZ, URZ, URZ ;  /* 0x0000003f3f3ff290 */ /* 0x000ff0000fffe03f */
[----:B------:R-:W-:Y:S01]  /*235f0*/  STL.64 [R1+0x5e0], R4 ;  /* 0x0005e00401007387 */ /* 0x000fe20000100a00 */
[----:B------:R0:W-:Y:S03]  /*23600*/  STL.64 [R1+0x5e8], R6 ;  /* 0x0005e80601007387 */ /* 0x0001e60000100a00 */
[----:B0-----:R-:W2:Y:S01]  /*23610*/  LDL.LU.64 R6, [R1+0x1008] ;  /* 0x0010080001067983 */ /* 0x001ea20000300a00 */
[----:B------:R-:W-:-:S05]  /*23620*/  IMAD.MOV.U32 R17, RZ, RZ, R4 ;  /* 0x000000ffff117224 */ /* 0x000fca00078e0004 */
[----:B------:R-:W-:Y:S01]  /*23630*/  STL [R1+0xd14], R17 ;  /* 0x000d141101007387 */ /* 0x000fe20000100800 */
        /* <DEDUP_REMOVED lines=9> */
[C---:B--2---:R-:W-:Y:S11]  /*236d0*/  HMMA.16816.F32.BF16 R20, R24.reuse, R6, R20 ;  /* 0x000000061814723c */ /* 0x044ff60000041814 */
[----:B------:R-:W-:Y:S11]  /*236e0*/  @!UPT UIADD3 URZ, URZ, URZ, URZ ;  /* 0x0000003f3f3ff290 */ /* 0x000ff6000fffe03f */
[----:B------:R-:W-:Y:S01]  /*236f0*/  @!UPT UIADD3 URZ, URZ, URZ, URZ ;  /* 0x0000003f3f3ff290 */ /* 0x000fe2000fffe03f */
[----:B------:R-:W-:Y:S01]  /*23700*/  STL.64 [R1+0x5c0], R20 ;  /* 0x0005c01401007387 */ /* 0x000fe20000100a00 */
[----:B------:R0:W-:Y:S03]  /*23710*/  STL.64 [R1+0x5c8], R22 ;  /* 0x0005c81601007387 */ /* 0x0001e60000100a00 */
[----:B0-----:R-:W2:Y:S01]  /*23720*/  LDL.LU.64 R22, [R1+0xfe8] ;  /* 0x000fe80001167983 */ /* 0x001ea20000300a00 */
[----:B------:R-:W2:Y:S02]  /*23730*/  LDL.LU.64 R20, [R1+0xfe0] ;  /* 0x000fe00001147983 */ /* 0x000ea40000300a00 */
[----:B------:R-:W-:Y:S02]  /*23740*/  IMAD.MOV.U32 R16, RZ, RZ, R6 ;  /* 0x000000ffff107224 */ /* 0x000fe400078e0006 */
[----:B------:R-:W-:Y:S02]  /*23750*/  IMAD.MOV.U32 R13, RZ, RZ, R7 ;  /* 0x000000ffff0d7224 */ /* 0x000fe400078e0007 */
[----:B------:R-:W4:Y:S01]  /*23760*/  LDL.LU.64 R6, [R1+0xfd8] ;  /* 0x000fd80001067983 */ /* 0x000f220000300a00 */
[----:B------:R-:W4:Y:S02]  /*23770*/  LDL.LU.64 R4, [R1+0xfd0] ;  /* 0x000fd00001047983 */ /* 0x000f240000300a00 */
[----:B------:R0:W-:Y:S01]  /*23780*/  STL.64 [R1+0xf50], R10 ;  /* 0x000f500a01007387 */ /* 0x0001e20000100a00 */
[----:B--2---:R-:W-:Y:S07]  /*23790*/  HMMA.16816.F32.BF16 R20, R24, R10, R20 ;  /* 0x0000000a1814723c */ /* 0x004fee0000041814 */
[----:B0-----:R-:W-:-:S02]  /*237a0*/  IMAD.MOV.U32 R10, RZ, RZ, R16 ;  /* 0x000000ffff0a7224 */ /* 0x001fc400078e0010 */
[----:B------:R-:W-:Y:S11]  /*237b0*/  IMAD.MOV.U32 R11, RZ, RZ, R13 ;  /* 0x000000ffff0b7224 */ /* 0x000ff600078e000d */
[----:B------:R-:W-:Y:S03]  /*237c0*/  @!UPT UIADD3 URZ, URZ, URZ, URZ ;  /* 0x0000003f3f3ff290 */ /* 0x000fe6000fffe03f */
[----:B------:R-:W-:Y:S01]  /*237d0*/  STL.64 [R1+0x4b0], R20 ;  /* 0x0004b01401007387 */ /* 0x000fe20000100a00 */
[----:B------:R-:W-:Y:S02]  /*237e0*/  STL.64 [R1+0x4b8], R22 ;  /* 0x0004b81601007387 */ /* 0x000fe40000100a00 */
[----:B------:R0:W-:Y:S02]  /*237f0*/  STL.64 [R1+0xf68], R10 ;  /* 0x000f680a01007387 */ /* 0x0001e40000100a00 */
[----:B0-----:R-:W-:Y:S02]  /*23800*/  IMAD.MOV.U32 R10, RZ, RZ, R12 ;  /* 0x000000ffff0a7224 */ /* 0x001fe400078e000c */
[----:B------:R-:W-:-:S05]  /*23810*/  IMAD.MOV.U32 R11, RZ, RZ, R9 ;  /* 0x000000ffff0b7224 */ /* 0x000fca00078e0009 */
[----:B------:R0:W-:Y:S04]  /*23820*/  STL.64 [R1+0xf80], R10 ;  /* 0x000f800a01007387 */ /* 0x0001e80000100a00 */
[----:B0-----:R-:W2:Y:S01]  /*23830*/  LDL.64 R10, [R1+0x78] ;  /* 0x00007800010a7983 */ /* 0x001ea20000100a00 */
[C---:B----4-:R-:W-:Y:S03]  /*23840*/  HMMA.16816.F32.BF16 R4, R24.reuse, R14, R4 ;  /* 0x0000000e1804723c */ /* 0x050fe60000041804 */
[----:B--2---:R-:W-:Y:S01]  /*23850*/  STL.64 [R1+0xf98], R10 ;  /* 0x000f980a01007387 */ /* 0x004fe20000100a00 */
[----:B------:R-:W3:Y:S11]  /*23860*/  LDL.LU R20, [R1+0x310] ;  /* 0x0003100001147983 */ /* 0x000ef60000300800 */
[----:B------:R-:W-:Y:S08]  /*23870*/  @!UPT UIADD3 URZ, URZ, URZ, URZ ;  /* 0x0000003f3f3ff290 */ /* 0x000ff0000fffe03f */
        /* <DEDUP_REMOVED lines=42> */
[----:B------:R-:W4:Y:S02]  /*23b20*/  LDL.LU R20, [R1+0xfc0] ;  /* 0x000fc00001147983 */ /* 0x000f240000300800 */
[----:B------:R-:W-:-:S02]  /*23b30*/  IMAD.MOV.U32 R10, RZ, RZ, R8 ;  /* 0x000000ffff0a7224 */ /* 0x000fc400078e0008 */
[----:B------:R-:W-:Y:S01]  /*23b40*/  IMAD.MOV.U32 R11, RZ, RZ, R3 ;  /* 0x000000ffff0b7224 */ /* 0x000fe200078e0003 */
        /* <DEDUP_REMOVED lines=16> */
[----:B0-----:R-:W2:Y:S02]  /*23c50*/  LDL.LU.64 R10, [R1+0xf98] ;  /* 0x000f9800010a7983 */ /* 0x001ea40000300a00 */
        /* <DEDUP_REMOVED lines=24> */
[----:B------:R-:W2:Y:S11]  /*23de0*/  LDL.LU.64 R14, [R1+0xf48] ;  /* 0x000f4800010e7983 */ /* 0x000eb60000300a00 */
[----:B------:R-:W-:Y:S10]  /*23df0*/  @!UPT UIADD3 URZ, URZ, URZ, URZ ;  /* 0x0000003f3f3ff290 */ /* 0x000ff4000fffe03f */
[----:B------:R-:W-:Y:S01]  /*23e00*/  STL.64 [R1+0x2d0], R8 ;  /* 0x0002d00801007387 */ /* 0x000fe20000100a00 */
[----:B------:R0:W-:Y:S03]  /*23e10*/  STL.64 [R1+0x2d8], R10 ;  /* 0x0002d80a01007387 */ /* 0x0001e60000100a00 */
[----:B0-----:R-:W2:Y:S01]  /*23e20*/  LDL.LU.64 R10, [R1+0xf40] ;  /* 0x000f4000010a7983 */ /* 0x001ea20000300a00 */
[----:B------:R-:W2:Y:S02]  /*23e30*/  LDL.LU.64 R8, [R1+0xf38] ;  /* 0x000f380001087983 */ /* 0x000ea40000300a00 */
[C---:B--2---:R-:W-:Y:S01]  /*23e40*/  HMMA.16816.F32.BF16 R12, R4.reuse, R14, R8 ;  /* 0x0000000e040c723c */ /* 0x044fe20000041808 */
[----:B------:R-:W2:Y:S01]  /*23e50*/  LDL.LU.64 R10, [R1+0xf30] ;  /* 0x000f3000010a7983 */ /* 0x000ea20000300a00 */
[----:B------:R-:W2:Y:S11]  /*23e60*/  LDL.LU.64 R8, [R1+0xf28] ;  /* 0x000f280001087983 */ /* 0x000eb60000300a00 */
[----:B------:R-:W-:Y:S10]  /*23e70*/  @!UPT UIADD3 URZ, URZ, URZ, URZ ;  /* 0x0000003f3f3ff290 */ /* 0x000ff4000fffe03f */
[----:B------:R-:W-:Y:S01]  /*23e80*/  STL.64 [R1+0x2b0], R12 ;  /* 0x0002b00c01007387 */ /* 0x000fe20000100a00 */
[----:B------:R-:W-:Y:S02]  /*23e90*/  STL.64 [R1+0x2b8], R14 ;  /* 0x0002b80e01007387 */ /* 0x000fe40000100a00 */
[----:B------:R-:W-:Y:S02]  /*23ea0*/  STL.64 [R1+0xee0], R18 ;  /* 0x000ee01201007387 */ /* 0x000fe40000100a00 */
[----:B----4-:R-:W-:Y:S01]  /*23eb0*/  LDSM.16.MT88.4 R12, [R20+0xb000] ;  /* 0x00b00000140c783b */ /* 0x010fe20000004200 */
[C---:B--2---:R-:W-:Y:S11]  /*23ec0*/  HMMA.16816.F32.BF16 R8, R4.reuse, R18, R8 ;  /* 0x000000120408723c */ /* 0x044ff60000041808 */
[----:B------:R-:W-:Y:S11]  /*23ed0*/  @!UPT UIADD3 URZ, URZ, URZ, URZ ;  /* 0x0000003f3f3ff290 */ /* 0x000ff6000fffe03f */
[----:B------:R-:W-:Y:S01]  /*23ee0*/  @!UPT UIADD3 URZ, URZ, URZ, URZ ;  /* 0x0000003f3f3ff290 */ /* 0x000fe2000fffe03f */
[----:B------:R-:W-:Y:S01]  /*23ef0*/  STL.64 [R1+0x2a0], R8 ;  /* 0x0002a00801007387 */ /* 0x000fe20000100a00 */
[----:B------:R-:W-:Y:S02]  /*23f00*/  STL.64 [R1+0x2a8], R10 ;  /* 0x0002a80a01007387 */ /* 0x000fe40000100a00 */
[----:B------:R-:W0:Y:S02]  /*23f10*/  LDSM.16.MT88.4 R8, [R20+0xb080] ;  /* 0x00b080001408783b */ /* 0x000e240000004200 */
[----:B0-----:R-:W-:Y:S02]  /*23f20*/  STL.64 [R1+0xec8], R10 ;  /* 0x000ec80a01007387 */ /* 0x001fe40000100a00 */
[----:B------:R3:W-:Y:S02]  /*23f30*/  STL.64 [R1+0xec0], R8 ;  /* 0x000ec00801007387 */ /* 0x0007e40000100a00 */
[----:B---3--:R-:W-:Y:S01]  /*23f40*/  HMMA.16816.F32.BF16 R8, R4, R22, R24 ;  /* 0x000000160408723c */ /* 0x008fe20000041818 */
[----:B------:R-:W0:Y:S04]  /*23f50*/  LDSM.16.MT88.4 R4, [R0+0xb000] ;  /* 0x00b000000004783b */ /* 0x000e280000004200 */
[----:B------:R-:W1:Y:S04]  /*23f60*/  LDSM.16.MT88.4 R24, [R0+0xb080] ;  /* 0x00b080000018783b */ /* 0x000e680000004200 */
[----:B------:R2:W-:Y:S11]  /*23f70*/  STL.64 [R1+0xf20], R22 ;  /* 0x000f201601007387 */ /* 0x0005f60000100a00 */
[----:B------:R-:W-:Y:S03]  /*23f80*/  @!UPT UIADD3 URZ, URZ, URZ, URZ ;  /* 0x0000003f3f3ff290 */ /* 0x000fe6000fffe03f */
[----:B------:R-:W-:Y:S01]  /*23f90*/  STL.64 [R1+0x290], R8 ;  /* 0x0002900801007387 */ /* 0x000fe20000100a00 */
[----:B------:R-:W-:Y:S03]  /*23fa0*/  STL.64 [R1+0x298], R10 ;  /* 0x0002980a01007387 */ /* 0x000fe60000100a00 */
[----:B0-----:R-:W-:Y:S01]  /*23fb0*/  STL.64 [R1+0xe50], R6 ;  /* 0x000e500601007387 */ /* 0x001fe20000100a00 */
[----:B------:R-:W-:Y:S02]  /*23fc0*/  STL.64 [R1+0xe48], R4 ;  /* 0x000e480401007387 */ /* 0x000fe40000100a00 */
[----:B------:R-:W3:Y:S02]  /*23fd0*/  LDL.LU R20, [R1+0x280] ;  /* 0x0002800001147983 */ /* 0x000ee40000300800 */
[----:B------:R-:W3:Y:S01]  /*23fe0*/  LDL.LU R21, [R1+0x284] ;  /* 0x0002840001157983 */ /* 0x000ee20000300800 */
[----:B--2---:R-:W3:Y:S01]  /*23ff0*/  LDL.LU R22, [R1+0x288] ;  /* 0x0002880001167983 */ /* 0x004ee20000300800 */
[----:B------:R-:W3:Y:S02]  /*24000*/  LDL.LU R23, [R1+0x28c] ;  /* 0x00028c0001177983 */ /* 0x000ee40000300800 */
[----:B------:R-:W3:Y:S02]  /*24010*/  LDL.64 R18, [R1+0x88] ;  /* 0x0000880001127983 */ /* 0x000ee40000100a00 */
[----:B-1----:R-:W-:Y:S01]  /*24020*/  STL.64 [R1+0xdc8], R26 ;  /* 0x000dc81a01007387 */ /* 0x002fe20000100a00 */
[----:B------:R0:W-:Y:S04]  /*24030*/  STL.64 [R1+0xdc0], R24 ;  /* 0x000dc01801007387 */ /* 0x0001e80000100a00 */
[----:B0-----:R-:W2:Y:S01]  /*24040*/  LDL.LU R24, [R1+0x170] ;  /* 0x0001700001187983 */ /* 0x001ea20000300800 */
[----:B------:R-:W2:Y:S02]  /*24050*/  LDL.LU R25, [R1+0x174] ;  /* 0x0001740001197983 */ /* 0x000ea40000300800 */
[----:B------:R-:W4:Y:S02]  /*24060*/  LDL.LU R26, [R1+0x178] ;  /* 0x00017800011a7983 */ /* 0x000f240000300800 */
[----:B------:R-:W4:Y:S01]  /*24070*/  LDL.LU R27, [R1+0x17c] ;  /* 0x00017c00011b7983 */ /* 0x000f220000300800 */
        /* <DEDUP_REMOVED lines=10> */
[----:B------:R-:W2:Y:S02]  /*24120*/  LDL.LU R8, [R1+0x250] ;  /* 0x0002500001087983 */ /* 0x000ea40000300800 */
[----:B------:R-:W2:Y:S01]  /*24130*/  LDL.LU R9, [R1+0x254] ;  /* 0x0002540001097983 */ /* 0x000ea20000300800 */
[----:B0-----:R-:W2:Y:S01]  /*24140*/  LDL.LU R10, [R1+0x258] ;  /* 0x00025800010a7983 */ /* 0x001ea20000300800 */
[----:B------:R-:W2:Y:S02]  /*24150*/  LDL.LU R11, [R1+0x25c] ;  /* 0x00025c00010b7983 */ /* 0x000ea40000300800 */
[----:B----4-:R-:W-:Y:S02]  /*24160*/  STL.64 [R1+0xe60], R26 ;  /* 0x000e601a01007387 */ /* 0x010fe40000100a00 */
[----:B------:R0:W-:Y:S02]  /*24170*/  STL.64 [R1+0xe58], R24 ;  /* 0x000e581801007387 */ /* 0x0001e40000100a00 */
[----:B0-----:R-:W4:Y:S01]  /*24180*/  LDL.LU R24, [R1+0x180] ;  /* 0x0001800001187983 */ /* 0x001f220000300800 */
[----:B------:R-:W4:Y:S02]  /*24190*/  LDL.LU R25, [R1+0x184] ;  /* 0x0001840001197983 */ /* 0x000f240000300800 */
[----:B------:R-:W2:Y:S02]  /*241a0*/  LDL.LU R26, [R1+0x188] ;  /* 0x00018800011a7983 */ /* 0x000ea40000300800 */
[----:B------:R-:W2:Y:S01]  /*241b0*/  LDL.LU R27, [R1+0x18c] ;  /* 0x00018c00011b7983 */ /* 0x000ea20000300800 */
[----:B---3--:R-:W-:Y:S01]  /*241c0*/  HMMA.16816.F32.BF16 R20, R12, R18, R20 ;  /* 0x000000120c14723c */ /* 0x008fe20000041814 */
[----:B--2---:R0:W-:Y:S01]  /*241d0*/  STL.64 [R1+0xe70], R26 ;  /* 0x000e701a01007387 */ /* 0x0041e20000100a00 */
[----:B----4-:R1:W-:Y:S03]  /*241e0*/  STL.64 [R1+0xe68], R24 ;  /* 0x000e681801007387 */ /* 0x0103e60000100a00 */
[----:B0-----:R-:W2:Y:S04]  /*241f0*/  LDL.LU.64 R26, [R1+0x48] ;  /* 0x00004800011a7983 */ /* 0x001ea80000300a00 */
        /* <DEDUP_REMOVED lines=9> */
[----:B------:R-:W-:Y:S02]  /*24290*/  IMAD.MOV.U32 R20, RZ, RZ, R19 ;  /* 0x000000ffff147224 */ /* 0x000fe400078e0013 */
[----:B------:R-:W4:Y:S01]  /*242a0*/  LDL.LU.64 R18, [R1+0x18] ;  /* 0x0000180001127983 */ /* 0x000f220000300a00 */
[----:B------:R-:W-:Y:S02]  /*242b0*/  IMAD.MOV.U32 R6, RZ, RZ, R16 ;  /* 0x000000ffff067224 */ /* 0x000fe400078e0010 */
[----:B------:R-:W-:Y:S01]  /*242c0*/  IMAD.MOV.U32 R7, RZ, RZ, R3 ;  /* 0x000000ffff077224 */ /* 0x000fe200078e0003 */
[----:B---3--:R-:W-:Y:S01]  /*242d0*/  STL.64 [R1+0xed8], R22 ;  /* 0x000ed81601007387 */ /* 0x008fe20000100a00 */
[----:B------:R0:W-:Y:S03]  /*242e0*/  STL.64 [R1+0xed0], R20 ;  /* 0x000ed01401007387 */ /* 0x0001e60000100a00 */
[----:B0-----:R-:W3:Y:S01]  /*242f0*/  LDL.LU R20, [R1+0x1f0] ;  /* 0x0001f00001147983 */ /* 0x001ee20000300800 */
[----:B------:R-:W3:Y:S02]  /*24300*/  LDL.LU R21, [R1+0x1f4] ;  /* 0x0001f40001157983 */ /* 0x000ee40000300800 */
[----:B------:R-:W2:Y:S02]  /*24310*/  LDL.LU R22, [R1+0x1f8] ;  /* 0x0001f80001167983 */ /* 0x000ea40000300800 */
[----:B------:R-:W2:Y:S01]  /*24320*/  LDL.LU R23, [R1+0x1fc] ;  /* 0x0001fc0001177983 */ /* 0x000ea20000300800 */
[C---:B------:R-:W-:Y:S01]  /*24330*/  HMMA.16816.F32.BF16 R8, R12.reuse, R6, R8 ;  /* 0x000000060c08723c */ /* 0x040fe20000041808 */
[----:B--2---:R-:W-:Y:S01]  /*24340*/  STL.64 [R1+0xef0], R22 ;  /* 0x000ef01601007387 */ /* 0x004fe20000100a00 */
[----:B---3--:R0:W-:Y:S03]  /*24350*/  STL.64 [R1+0xee8], R20 ;  /* 0x000ee81401007387 */ /* 0x0081e60000100a00 */
[----:B0-----:R-:W4:Y:S01]  /*24360*/  LDL.LU R20, [R1+0x200] ;  /* 0x0002000001147983 */ /* 0x001f220000300800 */
[----:B------:R-:W4:Y:S02]  /*24370*/  LDL.LU R21, [R1+0x204] ;  /* 0x0002040001157983 */ /* 0x000f240000300800 */
[----:B------:R-:W4:Y:S02]  /*24380*/  LDL.LU R22, [R1+0x208] ;  /* 0x0002080001167983 */ /* 0x000f240000300800 */
[----:B------:R-:W4:Y:S11]  /*24390*/  LDL.LU R23, [R1+0x20c] ;  /* 0x00020c0001177983 */ /* 0x000f360000300800 */
[----:B------:R-:W-:Y:S02]  /*243a0*/  @!UPT UIADD3 URZ, URZ, URZ, URZ ;  /* 0x0000003f3f3ff290 */ /* 0x000fe4000fffe03f */
[----:B------:R-:W-:Y:S01]  /*243b0*/  STL.64 [R1+0x5a0], R8 ;  /* 0x0005a00801007387 */ /* 0x000fe20000100a00 */
[----:B------:R0:W-:Y:S03]  /*243c0*/  STL.64 [R1+0x5a8], R10 ;  /* 0x0005a80a01007387 */ /* 0x0001e60000100a00 */
[----:B0-----:R-:W2:Y:S01]  /*243d0*/  LDL.LU.64 R10, [R1+0xf18] ;  /* 0x000f1800010a7983 */ /* 0x001ea20000300a00 */
[----:B------:R0:W-:Y:S02]  /*243e0*/  STL.64 [R1+0xeb8], R6 ;  /* 0x000eb80601007387 */ /* 0x0001e40000100a00 */
[----:B------:R-:W3:Y:S02]  /*243f0*/  LDL.LU R4, [R1+0x220] ;  /* 0x0002200001047983 */ /* 0x000ee40000300800 */
[----:B------:R-:W3:Y:S01]  /*24400*/  LDL.LU R5, [R1+0x224] ;  /* 0x0002240001057983 */ /* 0x000ee20000300800 */
[----:B0-----:R-:W3:Y:S01]  /*24410*/  LDL.LU R6, [R1+0x228] ;  /* 0x0002280001067983 */ /* 0x001ee20000300800 */
[----:B------:R-:W3:Y:S01]  /*24420*/  LDL.LU R7, [R1+0x22c] ;  /* 0x00022c0001077983 */ /* 0x000ee20000300800 */
[----:B--2---:R-:W-:Y:S01]  /*24430*/  HMMA.16816.F32.BF16 R24, R12, R10, R24 ;  /* 0x0000000a0c18723c */ /* 0x004fe20000041818 */
[----:B------:R-:W-:-:S02]  /*24440*/  IMAD.MOV.U32 R3, RZ, RZ, R10 ;  /* 0x000000ffff037224 */ /* 0x000fc400078e000a */
[----:B------:R-:W-:Y:S11]  /*24450*/  IMAD.MOV.U32 R0, RZ, RZ, R11 ;  /* 0x000000ffff007224 */ /* 0x000ff600078e000b */
[----:B------:R-:W-:Y:S09]  /*24460*/  @!UPT UIADD3 URZ, URZ, URZ, URZ ;  /* 0x0000003f3f3ff290 */ /* 0x000ff2000fffe03f */
[----:B------:R-:W-:Y:S01]  /*24470*/  STL.64 [R1+0x590], R24 ;  /* 0x0005901801007387 */ /* 0x000fe20000100a00 */
[----:B------:R0:W-:Y:S03]  /*24480*/  STL.64 [R1+0x598], R26 ;  /* 0x0005981a01007387 */ /* 0x0001e60000100a00 */
[----:B0-----:R-:W2:Y:S01]  /*24490*/  LDL.LU.64 R26, [R1+0xf10] ;  /* 0x000f1000011a7983 */ /* 0x001ea20000300a00 */
[----:B------:R-:W3:Y:S02]  /*244a0*/  LDL.LU.64 R10, [R1+0xf08] ;  /* 0x000f0800010a7983 */ /* 0x000ee40000300a00 */
[C---:B---3--:R-:W-:Y:S11]  /*244b0*/  HMMA.16816.F32.BF16 R4, R12.reuse, R10, R4 ;  /* 0x0000000a0c04723c */ /* 0x048ff60000041804 */
[----:B------:R-:W-:Y:S11]  /*244c0*/  @!UPT UIADD3 URZ, URZ, URZ, URZ ;  /* 0x0000003f3f3ff290 */ /* 0x000ff6000fffe03f */
[----:B------:R-:W-:Y:S01]  /*244d0*/  @!UPT UIADD3 URZ, URZ, URZ, URZ ;  /* 0x0000003f3f3ff290 */ /* 0x000fe2000fffe03f */
[----:B------:R0:W-:Y:S01]  /*244e0*/  STL.64 [R1+0x580], R4 ;  /* 0x0005800401007387 */ /* 0x0001e20000100a00 */
[----:B------:R-:W-:Y:S02]  /*244f0*/  STL.64 [R1+0x588], R6 ;  /* 0x0005880601007387 */ /* 0x000fe40000100a00 */
[----:B0-----:R-:W-:Y:S02]  /*24500*/  IMAD.MOV.U32 R5, RZ, RZ, R10 ;  /* 0x000000ffff057224 */ /* 0x001fe400078e000a */
[----:B------:R-:W-:Y:S02]  /*24510*/  IMAD.MOV.U32 R4, RZ, RZ, R11 ;  /* 0x000000ffff047224 */ /* 0x000fe400078e000b */
[----:B------:R-:W3:Y:S01]  /*24520*/  LDL.LU.64 R10, [R1+0xf00] ;  /* 0x000f0000010a7983 */ /* 0x000ee20000300a00 */
[----:B------:R-:W3:Y:S01]  /*24530*/  LDL.LU.64 R8, [R1+0xef8] ;  /* 0x000ef80001087983 */ /* 0x000ee20000300a00 */
[C---:B----4-:R-:W-:Y:S01]  /*24540*/  HMMA.16816.F32.BF16 R20, R12.reuse, R18, R20 ;  /* 0x000000120c14723c */ /* 0x050fe20000041814 */
[----:B--2---:R0:W-:Y:S07]  /*24550*/  STL.64 [R1+0xe80], R26 ;  /* 0x000e801a01007387 */ /* 0x0041ee0000100a00 */
[----:B---3--:R-:W-:Y:S07]  /*24560*/  HMMA.16816.F32.BF16 R8, R12, R26, R8 ;  /* 0x0000001a0c08723c */ /* 0x008fee0000041808 */
[----:B0-----:R-:W-:-:S02]  /*24570*/  IMAD.MOV.U32 R26, RZ, RZ, R5 ;  /* 0x000000ffff1a7224 */ /* 0x001fc400078e0005 */
[----:B------:R-:W-:Y:S11]  /*24580*/  IMAD.MOV.U32 R27, RZ, RZ, R4 ;  /* 0x000000ffff1b7224 */ /* 0x000ff600078e0004 */
[----:B------:R-:W-:Y:S03]  /*24590*/  @!UPT UIADD3 URZ, URZ, URZ, URZ ;  /* 0x0000003f3f3ff290 */ /* 0x000fe6000fffe03f */
[----:B------:R0:W-:Y:S01]  /*245a0*/  STL.64 [R1+0x2f0], R8 ;  /* 0x0002f00801007387 */ /* 0x0001e20000100a00 */
[----:B------:R1:W-:Y:S03]  /*245b0*/  STL.64 [R1+0x2f8], R10 ;  /* 0x0002f80a01007387 */ /* 0x0003e60000100a00 */
[----:B0-----:R-:W2:Y:S01]  /*245c0*/  LDL.LU R8, [R1+0x1e0] ;  /* 0x0001e00001087983 */ /* 0x001ea20000300800 */
[----:B------:R-:W2:Y:S02]  /*245d0*/  LDL.LU R9, [R1+0x1e4] ;  /* 0x0001e40001097983 */ /* 0x000ea40000300800 */
[----:B-1----:R-:W2:Y:S02]  /*245e0*/  LDL.LU R10, [R1+0x1e8] ;  /* 0x0001e800010a7983 */ /* 0x002ea40000300800 */
[----:B------:R-:W2:Y:S01]  /*245f0*/  LDL.LU R11, [R1+0x1ec] ;  /* 0x0001ec00010b7983 */ /* 0x000ea20000300800 */
[----:B------:R-:W3:Y:S01]  /*24600*/  LDL.LU R4, [R1+0x1d0] ;  /* 0x0001d00001047983 */ /* 0x000ee20000300800 */
[----:B------:R-:W3:Y:S02]  /*24610*/  LDL.LU R5, [R1+0x1d4] ;  /* 0x0001d40001057983 */ /* 0x000ee40000300800 */
[----:B------:R-:W3:Y:S02]  /*24620*/  LDL.LU R6, [R1+0x1d8] ;  /* 0x0001d80001067983 */ /* 0x000ee40000300800 */
[----:B------:R-:W3:Y:S01]  /*24630*/  LDL.LU R7, [R1+0x1dc] ;  /* 0x0001dc0001077983 */ /* 0x000ee20000300800 */
[----:B------:R0:W-:Y:S02]  /*24640*/  STL.64 [R1+0xe98], R26 ;  /* 0x000e981a01007387 */ /* 0x0001e40000100a00 */
[----:B0-----:R-:W-:-:S02]  /*24650*/  IMAD.MOV.U32 R26, RZ, RZ, R3 ;  /* 0x000000ffff1a7224 */ /* 0x001fc400078e0003 */
[----:B------:R-:W-:-:S05]  /*24660*/  IMAD.MOV.U32 R27, RZ, RZ, R0 ;  /* 0x000000ffff1b7224 */ /* 0x000fca00078e0000 */
[----:B------:R0:W-:Y:S01]  /*24670*/  STL.64 [R1+0xeb0], R26 ;  /* 0x000eb01a01007387 */ /* 0x0001e20000100a00 */
[----:B------:R-:W4:Y:S02]  /*24680*/  LDL.LU R24, [R1+0x1c0] ;  /* 0x0001c00001187983 */ /* 0x000f240000300800 */
[----:B------:R-:W4:Y:S02]  /*24690*/  LDL.LU R25, [R1+0x1c4] ;  /* 0x0001c40001197983 */ /* 0x000f240000300800 */
[----:B------:R-:W-:Y:S02]  /*246a0*/  IMAD.MOV.U32 R3, RZ, RZ, R18 ;  /* 0x000000ffff037224 */ /* 0x000fe400078e0012 */
[----:B------:R-:W-:Y:S01]  /*246b0*/  IMAD.MOV.U32 R0, RZ, RZ, R19 ;  /* 0x000000ffff007224 */ /* 0x000fe200078e0013 */
[----:B0-----:R-:W4:Y:S01]  /*246c0*/  LDL.LU R26, [R1+0x1c8] ;  /* 0x0001c800011a7983 */ /* 0x001f220000300800 */
[----:B------:R-:W4:Y:S02]  /*246d0*/  LDL.LU R27, [R1+0x1cc] ;  /* 0x0001cc00011b7983 */ /* 0x000f240000300800 */
[----:B------:R-:W-:Y:S02]  /*246e0*/  STL.64 [R1+0x300], R20 ;  /* 0x0003001401007387 */ /* 0x000fe40000100a00 */
[----:B------:R0:W-:Y:S02]  /*246f0*/  STL.64 [R1+0x308], R22 ;  /* 0x0003081601007387 */ /* 0x0001e40000100a00 */
        /* <DEDUP_REMOVED lines=10> */
[----:B------:R0:W-:Y:S02]  /*247a0*/  STL.64 [R1+0xe78], R18 ;  /* 0x000e781201007387 */ /* 0x0001e40000100a00 */
[----:B------:R-:W2:Y:S01]  /*247b0*/  LDL.LU R16, [R1+0x190] ;  /* 0x0001900001107983 */ /* 0x000ea20000300800 */
[----:B------:R-:W2:Y:S04]  /*247c0*/  LDL.LU R17, [R1+0x194] ;  /* 0x0001940001117983 */ /* 0x000ea80000300800 */
        /* <DEDUP_REMOVED lines=8> */
[----:B------:R-:W-:Y:S01]  /*24850*/  HMMA.16816.F32.BF16 R12, R12, R22, R8 ;  /* 0x000000160c0c723c */ /* 0x000fe20000041808 */
[----:B--2---:R-:W-:Y:S01]  /*24860*/  STL.64 [R1+0xea8], R18 ;  /* 0x000ea81201007387 */ /* 0x004fe20000100a00 */
[----:B------:R0:W-:Y:S03]  /*24870*/  STL.64 [R1+0xea0], R16 ;  /* 0x000ea01001007387 */ /* 0x0001e60000100a00 */
[----:B0-----:R-:W2:Y:S01]  /*24880*/  LDL.LU R16, [R1+0x1b0] ;  /* 0x0001b00001107983 */ /* 0x001ea20000300800 */
[----:B------:R-:W2:Y:S02]  /*24890*/  LDL.LU R17, [R1+0x1b4] ;  /* 0x0001b40001117983 */ /* 0x000ea40000300800 */
[----:B------:R-:W2:Y:S02]  /*248a0*/  LDL.LU R18, [R1+0x1b8] ;  /* 0x0001b80001127983 */ /* 0x000ea40000300800 */
[----:B------:R-:W2:Y:S01]  /*248b0*/  LDL.LU R19, [R1+0x1bc] ;  /* 0x0001bc0001137983 */ /* 0x000ea20000300800 */
[----:B------:R-:W3:Y:S01]  /*248c0*/  LDL.LU.64 R10, [R1+0xec8] ;  /* 0x000ec800010a7983 */ /* 0x000ee20000300a00 */
[----:B------:R-:W3:Y:S11]  /*248d0*/  LDL.LU.64 R8, [R1+0xec0] ;  /* 0x000ec00001087983 */ /* 0x000ef60000300a00 */
[----:B------:R-:W-:Y:S02]  /*248e0*/  STL.64 [R1+0x310], R12 ;  /* 0x0003100c01007387 */ /* 0x000fe40000100a00 */
[----:B------:R0:W-:Y:S02]  /*248f0*/  STL.64 [R1+0x318], R14 ;  /* 0x0003180e01007387 */ /* 0x0001e40000100a00 */
[----:B0-----:R-:W-:-:S02]  /*24900*/  IMAD.MOV.U32 R14, RZ, RZ, R21 ;  /* 0x000000ffff0e7224 */ /* 0x001fc400078e0015 */
[----:B------:R-:W-:-:S07]  /*24910*/  IMAD.MOV.U32 R15, RZ, RZ, R20 ;  /* 0x000000ffff0f7224 */ /* 0x000fce00078e0014 */
[C---:B---3--:R-:W-:Y:S01]  /*24920*/  HMMA.16816.F32.BF16 R12, R8.reuse, R14, R4 ;  /* 0x0000000e080c723c */ /* 0x048fe20000041804 */
[----:B------:R-:W4:Y:S11]  /*24930*/  LDL.LU.64 R6, [R1+0xeb8] ;  /* 0x000eb80001067983 */ /* 0x000f360000300a00 */
[----:B------:R-:W-:Y:S11]  /*24940*/  @!UPT UIADD3 URZ, URZ, URZ, URZ ;  /* 0x0000003f3f3ff290 */ /* 0x000ff6000fffe03f */
[----:B------:R-:W-:Y:S01]  /*24950*/  STL.64 [R1+0x4c0], R12 ;  /* 0x0004c00c01007387 */ /* 0x000fe20000100a00 */
[----:B------:R0:W-:Y:S03]  /*24960*/  STL.64 [R1+0x4c8], R14 ;  /* 0x0004c80e01007387 */ /* 0x0001e60000100a00 */
[----:B0-----:R-:W3:Y:S01]  /*24970*/  LDL.LU R15, [R1+0x6a8] ;  /* 0x0006a800010f7983 */ /* 0x001ee20000300800 */
[C---:B----4-:R-:W-:Y:S03]  /*24980*/  HMMA.16816.F32.BF16 R4, R8.reuse, R6, R24 ;  /* 0x000000060804723c */ /* 0x050fe60000041818 */
[----:B---3--:R-:W-:Y:S01]  /*24990*/  STL [R1+0xd28], R15 ;  /* 0x000d280f01007387 */ /* 0x008fe20000100800 */
[----:B------:R-:W2:Y:S11]  /*249a0*/  LDL.LU.64 R26, [R1+0xeb0] ;  /* 0x000eb000011a7983 */ /* 0x000eb60000300a00 */
[----:B------:R-:W-:Y:S08]  /*249b0*/  @!UPT UIADD3 URZ, URZ, URZ, URZ ;  /* 0x0000003f3f3ff290 */ /* 0x000ff0000fffe03f */
[----:B------:R0:W-:Y:S02]  /*249c0*/  STL.64 [R1+0x400], R4 ;  /* 0x0004000401007387 */ /* 0x0001e40000100a00 */
[----:B------:R1:W-:Y:S01]  /*249d0*/  STL.64 [R1+0x408], R6 ;  /* 0x0004080601007387 */ /* 0x0003e20000100a00 */
        /* <DEDUP_REMOVED lines=37> */
[----:B--2---:R-:W-:Y:S01]  /*24c30*/  STL.64 [R1+0xe20], R18 ;  /* 0x000e201201007387 */ /* 0x004fe20000100a00 */
[C---:B----4-:R-:W-:Y:S01]  /*24c40*/  HMMA.16816.F32.BF16 R12, R8.reuse, R18, R24 ;  /* 0x00000012080c723c */ /* 0x050fe20000041818 */
[----:B------:R-:W2:Y:S11]  /*24c50*/  LDL.LU R24, [R1+0x120] ;  /* 0x0001200001187983 */ /* 0x000eb60000300800 */
[----:B------:R-:W-:Y:S11]  /*24c60*/  @!UPT UIADD3 URZ, URZ, URZ, URZ ;  /* 0x0000003f3f3ff290 */ /* 0x000ff6000fffe03f */
[----:B------:R0:W-:Y:S01]  /*24c70*/  STL.64 [R1+0x340], R12 ;  /* 0x0003400c01007387 */ /* 0x0001e20000100a00 */
[----:B------:R1:W-:Y:S02]  /*24c80*/  STL.64 [R1+0x348], R14 ;  /* 0x0003480e01007387 */ /* 0x0003e40000100a00 */
[----:B------:R-:W2:Y:S02]  /*24c90*/  LDL.LU R25, [R1+0x124] ;  /* 0x0001240001197983 */ /* 0x000ea40000300800 */
[----:B------:R-:W4:Y:S01]  /*24ca0*/  LDL.LU R26, [R1+0x128] ;  /* 0x00012800011a7983 */ /* 0x000f220000300800 */
[----:B------:R-:W4:Y:S04]  /*24cb0*/  LDL.LU R27, [R1+0x12c] ;  /* 0x00012c00011b7983 */ /* 0x000f280000300800 */
[----:B0-----:R-:W2:Y:S01]  /*24cc0*/  LDL.LU R12, [R1+0x160] ;  /* 0x00016000010c7983 */ /* 0x001ea20000300800 */
[----:B------:R-:W2:Y:S02]  /*24cd0*/  LDL.LU R13, [R1+0x164] ;  /* 0x00016400010d7983 */ /* 0x000ea40000300800 */
[----:B-1----:R-:W2:Y:S02]  /*24ce0*/  LDL.LU R14, [R1+0x168] ;  /* 0x00016800010e7983 */ /* 0x002ea40000300800 */
[----:B------:R-:W2:Y:S01]  /*24cf0*/  LDL.LU R15, [R1+0x16c] ;  /* 0x00016c00010f7983 */ /* 0x000ea20000300800 */
[----:B------:R-:W2:Y:S04]  /*24d00*/  LDL.LU.64 R18, [R1+0x78] ;  /* 0x0000780001127983 */ /* 0x000ea80000300a00 */
[----:B--2---:R0:W-:Y:S04]  /*24d10*/  STL.64 [R1+0xe30], R18 ;  /* 0x000e301201007387 */ /* 0x0041e80000100a00 */
[----:B0-----:R-:W2:Y:S01]  /*24d20*/  LDL.LU.64 R18, [R1+0x88] ;  /* 0x0000880001127983 */ /* 0x001ea20000300a00 */
[----:B----4-:R0:W-:Y:S02]  /*24d30*/  STL.64 [R1+0xdf8], R26 ;  /* 0x000df81a01007387 */ /* 0x0101e40000100a00 */
[----:B------:R-:W-:Y:S01]  /*24d40*/  STL.64 [R1+0xdf0], R24 ;  /* 0x000df01801007387 */ /* 0x000fe20000100a00 */
[----:B0-----:R-:W4:Y:S01]  /*24d50*/  LDL.LU.64 R26, [R1+0x58] ;  /* 0x00005800011a7983 */ /* 0x001f220000300a00 */
[----:B---3--:R-:W-:Y:S03]  /*24d60*/  HMMA.16816.F32.BF16 R8, R8, R22, R4 ;  /* 0x000000160808723c */ /* 0x008fe60000041804 */
[----:B----4-:R0:W-:Y:S04]  /*24d70*/  STL.64 [R1+0xe08], R26 ;  /* 0x000e081a01007387 */ /* 0x0101e80000100a00 */
[----:B0-----:R-:W3:Y:S04]  /*24d80*/  LDL.LU.64 R26, [R1+0x68] ;  /* 0x00006800011a7983 */ /* 0x001ee80000300a00 */
[----:B---3--:R0:W-:Y:S01]  /*24d90*/  STL.64 [R1+0xe28], R26 ;  /* 0x000e281a01007387 */ /* 0x0081e20000100a00 */
[----:B------:R-:W3:Y:S02]  /*24da0*/  LDL.LU R24, [R1+0x150] ;  /* 0x0001500001187983 */ /* 0x000ee40000300800 */
[----:B------:R-:W3:Y:S01]  /*24db0*/  LDL.LU R25, [R1+0x154] ;  /* 0x0001540001197983 */ /* 0x000ee20000300800 */
[----:B0-----:R-:W3:Y:S01]  /*24dc0*/  LDL.LU R26, [R1+0x158] ;  /* 0x00015800011a7983 */ /* 0x001ee20000300800 */
[----:B------:R-:W3:Y:S02]  /*24dd0*/  LDL.LU R27, [R1+0x15c] ;  /* 0x00015c00011b7983 */ /* 0x000ee40000300800 */
[----:B------:R-:W2:Y:S02]  /*24de0*/  LDL.LU.64 R6, [R1+0xe50] ;  /* 0x000e500001067983 */ /* 0x000ea40000300a00 */
[----:B------:R-:W2:Y:S03]  /*24df0*/  LDL.LU.64 R4, [R1+0xe48] ;  /* 0x000e480001047983 */ /* 0x000ea60000300a00 */
        /* <DEDUP_REMOVED lines=10> */
[----:B------:R-:W-:-:S02]  /*24ea0*/  IMAD.MOV.U32 R10, RZ, RZ, R2 ;  /* 0x000000ffff0a7224 */ /* 0x000fc400078e0002 */
[----:B------:R-:W-:Y:S01]  /*24eb0*/  IMAD.MOV.U32 R11, RZ, RZ, R28 ;  /* 0x000000ffff0b7224 */ /* 0x000fe200078e001c */
[----:B------:R-:W4:Y:S01]  /*24ec0*/  LDL.LU R2, [R1+0xe44] ;  /* 0x000e440001027983 */ /* 0x000f220000300800 */
[----:B------:R-:W3:Y:S03]  /*24ed0*/  LDL.LU R28, [R1+0xe40] ;  /* 0x000e4000011c7983 */ /* 0x000ee60000300800 */
[----:B------:R0:W-:Y:S02]  /*24ee0*/  STL.64 [R1+0xd48], R10 ;  /* 0x000d480a01007387 */ /* 0x0001e40000100a00 */
[----:B0-----:R-:W-:Y:S02]  /*24ef0*/  IMAD.MOV.U32 R10, RZ, RZ, R3 ;  /* 0x000000ffff0a7224 */ /* 0x001fe400078e0003 */
[----:B------:R-:W-:Y:S01]  /*24f00*/  IMAD.MOV.U32 R11, RZ, RZ, R0 ;  /* 0x000000ffff0b7224 */ /* 0x000fe200078e0000 */
[----:B--2---:R0:W-:Y:S04]  /*24f10*/  STL.64 [R1+0xd40], R8 ;  /* 0x000d400801007387 */ /* 0x0041e80000100a00 */
[----:B------:R1:W-:Y:S01]  /*24f20*/  STL.64 [R1+0xe00], R10 ;  /* 0x000e000a01007387 */ /* 0x0003e20000100a00 */
[----:B0-----:R-:W2:Y:S01]  /*24f30*/  LDL.LU R8, [R1+0x130] ;  /* 0x0001300001087983 */ /* 0x001ea20000300800 */
[----:B------:R-:W2:Y:S02]  /*24f40*/  LDL.LU R9, [R1+0x134] ;  /* 0x0001340001097983 */ /* 0x000ea40000300800 */
[----:B-1----:R-:W2:Y:S02]  /*24f50*/  LDL.LU R10, [R1+0x138] ;  /* 0x00013800010a7983 */ /* 0x002ea40000300800 */
[----:B------:R-:W2:Y:S01]  /*24f60*/  LDL.LU R11, [R1+0x13c] ;  /* 0x00013c00010b7983 */ /* 0x000ea20000300800 */
[C---:B------:R-:W-:Y:S01]  /*24f70*/  HMMA.16816.F32.BF16 R12, R4.reuse, R18, R12 ;  /* 0x00000012040c723c */ /* 0x040fe2000004180c */
[----:B--2---:R-:W-:Y:S01]  /*24f80*/  STL.64 [R1+0xe18], R10 ;  /* 0x000e180a01007387 */ /* 0x004fe20000100a00 */
[----:B------:R0:W-:Y:S03]  /*24f90*/  STL.64 [R1+0xe10], R8 ;  /* 0x000e100801007387 */ /* 0x0001e60000100a00 */
[----:B0-----:R-:W2:Y:S01]  /*24fa0*/  LDL.LU R8, [R1+0x140] ;  /* 0x0001400001087983 */ /* 0x001ea20000300800 */
[----:B------:R-:W2:Y:S11]  /*24fb0*/  LDL.LU R9, [R1+0x144] ;  /* 0x0001440001097983 */ /* 0x000eb60000300800 */
[----:B------:R-:W-:Y:S06]  /*24fc0*/  @!UPT UIADD3 URZ, URZ, URZ, URZ ;  /* 0x0000003f3f3ff290 */ /* 0x000fec000fffe03f */
[----:B------:R0:W-:Y:S02]  /*24fd0*/  STL.64 [R1+0x570], R12 ;  /* 0x0005700c01007387 */ /* 0x0001e40000100a00 */
[----:B------:R1:W-:Y:S02]  /*24fe0*/  STL.64 [R1+0x578], R14 ;  /* 0x0005780e01007387 */ /* 0x0003e40000100a00 */
[----:B0-----:R-:W-:Y:S01]  /*24ff0*/  IMAD.MOV.U32 R13, RZ, RZ, R18 ;  /* 0x000000ffff0d7224 */ /* 0x001fe200078e0012 */
[----:B-1----:R-:W2:Y:S01]  /*25000*/  LDL.LU.64 R14, [R1+0xe38] ;  /* 0x000e3800010e7983 */ /* 0x002ea20000300a00 */
[----:B------:R-:W-:Y:S02]  /*25010*/  IMAD.MOV.U32 R12, RZ, RZ, R19 ;  /* 0x000000ffff0c7224 */ /* 0x000fe400078e0013 */
[----:B------:R-:W3:Y:S02]  /*25020*/  LDL.LU.64 R18, [R1+0xe30] ;  /* 0x000e300001127983 */ /* 0x000ee40000300a00 */
[----:B---3--:R-:W-:Y:S11]  /*25030*/  HMMA.16816.F32.BF16 R24, R4, R18, R24 ;  /* 0x000000120418723c */ /* 0x008ff60000041818 */
[----:B------:R-:W-:Y:S11]  /*25040*/  @!UPT UIADD3 URZ, URZ, URZ, URZ ;  /* 0x0000003f3f3ff290 */ /* 0x000ff6000fffe03f */
[----:B------:R-:W-:Y:S01]  /*25050*/  @!UPT UIADD3 URZ, URZ, URZ, URZ ;  /* 0x0000003f3f3ff290 */ /* 0x000fe2000fffe03f */
[----:B------:R-:W-:Y:S01]  /*25060*/  STL.64 [R1+0x560], R24 ;  /* 0x0005601801007387 */ /* 0x000fe20000100a00 */
[----:B------:R0:W-:Y:S03]  /*25070*/  STL.64 [R1+0x568], R26 ;  /* 0x0005681a01007387 */ /* 0x0001e60000100a00 */
[----:B0-----:R-:W2:Y:S01]  /*25080*/  LDL.LU.64 R26, [R1+0xe28] ;  /* 0x000e2800011a7983 */ /* 0x001ea20000300a00 */
[----:B------:R-:W-:Y:S02]  /*25090*/  IMAD.MOV.U32 R10, RZ, RZ, R28 ;  /* 0x000000ffff0a7224 */ /* 0x000fe400078e001c */
[----:B----4-:R-:W-:Y:S02]  /*250a0*/  IMAD.MOV.U32 R11, RZ, RZ, R2 ;  /* 0x000000ffff0b7224 */ /* 0x010fe400078e0002 */
[----:B------:R-:W-:Y:S02]  /*250b0*/  IMAD.MOV.U32 R20, RZ, RZ, R18 ;  /* 0x000000ffff147224 */ /* 0x000fe400078e0012 */
[----:B------:R-:W-:-:S02]  /*250c0*/  IMAD.MOV.U32 R16, RZ, RZ, R19 ;  /* 0x000000ffff107224 */ /* 0x000fc400078e0013 */
[----:B------:R-:W3:Y:S01]  /*250d0*/  LDL.LU.64 R18, [R1+0xe20] ;  /* 0x000e200001127983 */ /* 0x000ee20000300a00 */
        /* <DEDUP_REMOVED lines=9> */
[----:B------:R-:W4:Y:S01]  /*25170*/  LDL.LU R2, [R1+0x8a4] ;  /* 0x0008a40001027983 */ /* 0x000f220000300800 */
[C---:B--2---:R-:W-:Y:S11]  /*25180*/  HMMA.16816.F32.BF16 R8, R4.reuse, R26, R8 ;  /* 0x0000001a0408723c */ /* 0x044ff60000041808 */
[----:B------:R-:W-:Y:S11]  /*25190*/  @!UPT UIADD3 URZ, URZ, URZ, URZ ;  /* 0x0000003f3f3ff290 */ /* 0x000ff6000fffe03f */
[----:B------:R-:W-:Y:S01]  /*251a0*/  @!UPT UIADD3 URZ, URZ, URZ, URZ ;  /* 0x0000003f3f3ff290 */ /* 0x000fe2000fffe03f */
[----:B------:R0:W-:Y:S01]  /*251b0*/  STL.64 [R1+0x540], R8 ;  /* 0x0005400801007387 */ /* 0x0001e20000100a00 */
[----:B------:R1:W-:Y:S02]  /*251c0*/  STL.64 [R1+0x548], R10 ;  /* 0x0005480a01007387 */ /* 0x0003e40000100a00 */
[----:B0-----:R-:W-:Y:S01]  /*251d0*/  IMAD.MOV.U32 R9, RZ, RZ, R26 ;  /* 0x000000ffff097224 */ /* 0x001fe200078e001a */
[----:B-1----:R-:W2:Y:S01]  /*251e0*/  LDL.LU.64 R10, [R1+0xe00] ;  /* 0x000e0000010a7983 */ /* 0x002ea20000300a00 */
[----:B------:R-:W-:Y:S02]  /*251f0*/  IMAD.MOV.U32 R8, RZ, RZ, R27 ;  /* 0x000000ffff087224 */ /* 0x000fe400078e001b */
[----:B------:R-:W2:Y:S02]  /*25200*/  LDL.LU.64 R26, [R1+0xdf8] ;  /* 0x000df800011a7983 */ /* 0x000ea40000300a00 */
[----:B------:R-:W2:Y:S01]  /*25210*/  LDL.LU.64 R24, [R1+0xdf0] ;  /* 0x000df00001187983 */ /* 0x000ea20000300a00 */
[----:B------:R-:W3:Y:S01]  /*25220*/  LDL.LU R17, [R1+0x89c] ;  /* 0x00089c0001117983 */ /* 0x000ee20000300800 */
[----:B------:R-:W3:Y:S01]  /*25230*/  LDL.LU R28, [R1+0x894] ;  /* 0x00089400011c7983 */ /* 0x000ee20000300800 */
[----:B--2---:R-:W-:Y:S02]  /*25240*/  HMMA.16816.F32.BF16 R24, R4, R10, R24 ;  /* 0x0000000a0418723c */ /* 0x004fe40000041818 */
[----:B------:R0:W-:Y:S05]  /*25250*/  STL.64 [R1+0xd58], R10 ;  /* 0x000d580a01007387 */ /* 0x0001ea0000100a00 */
[----:B0-----:R-:W-:-:S02]  /*25260*/  IMAD.MOV.U32 R10, RZ, RZ, R9 ;  /* 0x000000ffff0a7224 */ /* 0x001fc400078e0009 */
[----:B------:R-:W-:Y:S11]  /*25270*/  IMAD.MOV.U32 R11, RZ, RZ, R8 ;  /* 0x000000ffff0b7224 */ /* 0x000ff600078e0008 */
[----:B------:R-:W-:Y:S03]  /*25280*/  @!UPT UIADD3 URZ, URZ, URZ, URZ ;  /* 0x0000003f3f3ff290 */ /* 0x000fe6000fffe03f */
[----:B------:R-:W-:Y:S01]  /*25290*/  STL.64 [R1+0x3e0], R24 ;  /* 0x0003e01801007387 */ /* 0x000fe20000100a00 */
[----:B------:R-:W-:Y:S02]  /*252a0*/  STL.64 [R1+0x3e8], R26 ;  /* 0x0003e81a01007387 */ /* 0x000fe40000100a00 */
[----:B------:R0:W-:Y:S02]  /*252b0*/  STL.64 [R1+0xd78], R10 ;  /* 0x000d780a01007387 */ /* 0x0001e40000100a00 */
[----:B------:R-:W2:Y:S01]  /*252c0*/  LDL.LU R8, [R1+0xb0] ;  /* 0x0000b00001087983 */ /* 0x000ea20000300800 */
[----:B------:R-:W2:Y:S04]  /*252d0*/  LDL.LU R9, [R1+0xb4] ;  /* 0x0000b40001097983 */ /* 0x000ea80000300800 */
[----:B0-----:R-:W2:Y:S01]  /*252e0*/  LDL.LU R10, [R1+0xb8] ;  /* 0x0000b800010a7983 */ /* 0x001ea20000300800 */
[----:B------:R-:W2:Y:S03]  /*252f0*/  LDL.LU R11, [R1+0xbc] ;  /* 0x0000bc00010b7983 */ /* 0x000ea60000300800 */
[----:B--2---:R-:W-:Y:S01]  /*25300*/  STL.64 [R1+0xd88], R10 ;  /* 0x000d880a01007387 */ /* 0x004fe20000100a00 */
[----:B------:R-:W-:Y:S02]  /*25310*/  STL.64 [R1+0xd80], R8 ;  /* 0x000d800801007387 */ /* 0x000fe40000100a00 */
[----:B------:R-:W2:Y:S02]  /*25320*/  LDL.LU R24, [R1+0xe0] ;  /* 0x0000e00001187983 */ /* 0x000ea40000300800 */
[----:B------:R-:W2:Y:S01]  /*25330*/  LDL.LU R25, [R1+0xe4] ;  /* 0x0000e40001197983 */ /* 0x000ea20000300800 */
[----:B------:R-:W2:Y:S01]  /*25340*/  LDL.LU R26, [R1+0xe8] ;  /* 0x0000e800011a7983 */ /* 0x000ea20000300800 */
[----:B------:R-:W2:Y:S03]  /*25350*/  LDL.LU R27, [R1+0xec] ;  /* 0x0000ec00011b7983 */ /* 0x000ea60000300800 */
        /* <DEDUP_REMOVED lines=14> */
[----:B------:R0:W-:Y:S01]  /*25440*/  STL.64 [R1+0xda0], R10 ;  /* 0x000da00a01007387 */ /* 0x0001e20000100a00 */
[----:B------:R-:W3:Y:S02]  /*25450*/  LDL.LU R16, [R1+0x88c] ;  /* 0x00088c0001107983 */ /* 0x000ee40000300800 */
[----:B------:R-:W3:Y:S02]  /*25460*/  LDL.LU R21, [R1+0x884] ;  /* 0x0008840001157983 */ /* 0x000ee40000300800 */
[----:B------:R-:W3:Y:S02]  /*25470*/  LDL.LU R20, [R1+0x69c] ;  /* 0x00069c0001147983 */ /* 0x000ee40000300800 */
[----:B0-----:R-:W-:Y:S02]  /*25480*/  IMAD.MOV.U32 R11, RZ, RZ, R12 ;  /* 0x000000ffff0b7224 */ /* 0x001fe400078e000c */
[----:B------:R-:W-:Y:S01]  /*25490*/  IMAD.MOV.U32 R10, RZ, RZ, R13 ;  /* 0x000000ffff0a7224 */ /* 0x000fe200078e000d */
[C---:B--2---:R-:W-:Y:S11]  /*254a0*/  HMMA.16816.F32.BF16 R24, R4.reuse, R14, R24 ;  /* 0x0000000e0418723c */ /* 0x044ff60000041818 */
[----:B------:R-:W-:Y:S11]  /*254b0*/  @!UPT UIADD3 URZ, URZ, URZ, URZ ;  /* 0x0000003f3f3ff290 */ /* 0x000ff6000fffe03f */
[----:B------:R-:W-:Y:S01]  /*254c0*/  @!UPT UIADD3 URZ, URZ, URZ, URZ ;  /* 0x0000003f3f3ff290 */ /* 0x000fe2000fffe03f */
[----:B------:R-:W-:Y:S01]  /*254d0*/  STL.64 [R1+0x470], R24 ;  /* 0x0004701801007387 */ /* 0x000fe20000100a00 */
[----:B------:R0:W-:Y:S03]  /*254e0*/  STL.64 [R1+0x478], R26 ;  /* 0x0004781a01007387 */ /* 0x0001e60000100a00 */
[----:B0-----:R-:W3:Y:S01]  /*254f0*/  LDL.LU.64 R26, [R1+0xde8] ;  /* 0x000de800011a7983 */ /* 0x001ee20000300a00 */
[----:B------:R-:W3:Y:S02]  /*25500*/  LDL.LU.64 R24, [R1+0xde0] ;  /* 0x000de00001187983 */ /* 0x000ee40000300a00 */
        /* <DEDUP_REMOVED lines=27> */
[----:B------:R-:W3:Y:S02]  /*256c0*/  LDL.LU.64 R24, [R1+0xdd0] ;  /* 0x000dd00001187983 */ /* 0x000ee40000300a00 */
[----:B---3--:R-:W-:Y:S01]  /*256d0*/  HMMA.16816.F32.BF16 R4, R4, R22, R24 ;  /* 0x000000160404723c */ /* 0x008fe20000041818 */
[----:B------:R-:W2:Y:S01]  /*256e0*/  LDL.LU.64 R26, [R1+0xdc8] ;  /* 0x000dc800011a7983 */ /* 0x000ea20000300a00 */
[----:B------:R-:W2:Y:S11]  /*256f0*/  LDL.LU.64 R24, [R1+0xdc0] ;  /* 0x000dc00001187983 */ /* 0x000eb60000300a00 */
[----:B------:R-:W-:Y:S10]  /*25700*/  @!UPT UIADD3 URZ, URZ, URZ, URZ ;  /* 0x0000003f3f3ff290 */ /* 0x000ff4000fffe03f */
[----:B------:R-:W-:Y:S01]  /*25710*/  STL.64 [R1+0x3b0], R4 ;  /* 0x0003b00401007387 */ /* 0x000fe20000100a00 */
[----:B------:R0:W-:Y:S02]  /*25720*/  STL.64 [R1+0x3b8], R6 ;  /* 0x0003b80601007387 */ /* 0x0001e40000100a00 */
[----:B0-----:R-:W-:Y:S02]  /*25730*/  IMAD.MOV.U32 R6, RZ, RZ, R0 ;  /* 0x000000ffff067224 */ /* 0x001fe400078e0000 */
[----:B------:R-:W3:Y:S01]  /*25740*/  LDL.LU R0, [R1+0xdb8] ;  /* 0x000db80001007983 */ /* 0x000ee20000300800 */
[C---:B--2---:R-:W-:Y:S03]  /*25750*/  HMMA.16816.F32.BF16 R8, R24.reuse, R10, R12 ;  /* 0x0000000a1808723c */ /* 0x044fe6000004180c */
[----:B------:R-:W2:Y:S01]  /*25760*/  LDL.LU.64 R14, [R1+0xdb0] ;  /* 0x000db000010e7983 */ /* 0x000ea20000300a00 */
[----:B------:R-:W2:Y:S11]  /*25770*/  LDL.LU.64 R12, [R1+0xda8] ;  /* 0x000da800010c7983 */ /* 0x000eb60000300a00 */
[----:B------:R-:W-:Y:S08]  /*25780*/  @!UPT UIADD3 URZ, URZ, URZ, URZ ;  /* 0x0000003f3f3ff290 */ /* 0x000ff0000fffe03f */
        /* <DEDUP_REMOVED lines=9> */
[----:B0-----:R-:W2:Y:S01]  /*25820*/  LDL.LU.64 R10, [R1+0xd88] ;  /* 0x000d8800010a7983 */ /* 0x001ea20000300a00 */
[----:B------:R-:W2:Y:S02]  /*25830*/  LDL.LU.64 R8, [R1+0xd80] ;  /* 0x000d800001087983 */ /* 0x000ea40000300a00 */
[----:B------:R-:W-:-:S07]  /*25840*/  IMAD.MOV.U32 R7, RZ, RZ, R3 ;  /* 0x000000ffff077224 */ /* 0x000fce00078e0003 */
[C---:B--2---:R-:W-:Y:S01]  /*25850*/  HMMA.16816.F32.BF16 R4, R24.reuse, R6, R8 ;  /* 0x000000061804723c */ /* 0x044fe20000041808 */
[----:B------:R-:W2:Y:S11]  /*25860*/  LDL.LU.64 R10, [R1+0xd78] ;  /* 0x000d7800010a7983 */ /* 0x000eb60000300a00 */
[----:B------:R-:W-:Y:S11]  /*25870*/  @!UPT UIADD3 URZ, URZ, URZ, URZ ;  /* 0x0000003f3f3ff290 */ /* 0x000ff6000fffe03f */
[----:B------:R-:W-:Y:S01]  /*25880*/  STL.64 [R1+0x240], R4 ;  /* 0x0002400401007387 */ /* 0x000fe20000100a00 */
[----:B------:R0:W-:Y:S03]  /*25890*/  STL.64 [R1+0x248], R6 ;  /* 0x0002480601007387 */ /* 0x0001e60000100a00 */
[----:B0-----:R-:W3:Y:S01]  /*258a0*/  LDL R6, [R1+0xcb0] ;  /* 0x000cb00001067983 */ /* 0x001ee20000100800 */
[----:B--2---:R-:W-:Y:S03]  /*258b0*/  HMMA.16816.F32.BF16 R8, R24, R10, R12 ;  /* 0x0000000a1808723c */ /* 0x004fe6000004180c */
[----:B---3--:R0:W-:Y:S01]  /*258c0*/  STL [R1+0xd24], R6 ;  /* 0x000d240601007387 */ /* 0x0081e20000100800 */
[----:B------:R-:W2:Y:S02]  /*258d0*/  LDL.LU R4, [R1] ;  /* 0x0000000001047983 */ /* 0x000ea40000300800 */
[----:B------:R-:W2:Y:S02]  /*258e0*/  LDL.LU R5, [R1+0x4] ;  /* 0x0000040001057983 */ /* 0x000ea40000300800 */
[----:B0-----:R-:W-:-:S02]  /*258f0*/  IMAD.MOV.U32 R6, RZ, RZ, R0 ;  /* 0x000000ffff067224 */ /* 0x001fc400078e0000 */
[----:B------:R-:W3:Y:S01]  /*25900*/  LDL.LU R0, [R1+0xd70] ;  /* 0x000d700001007983 */ /* 0x000ee20000300800 */
[----:B------:R-:W2:Y:S02]  /*25910*/  LDL.LU.64 R14, [R1+0xd68] ;  /* 0x000d6800010e7983 */ /* 0x000ea40000300a00 */
[----:B------:R-:W2:Y:S10]  /*25920*/  LDL.LU.64 R12, [R1+0xd60] ;  /* 0x000d6000010c7983 */ /* 0x000eb40000300a00 */
[----:B------:R-:W-:Y:S01]  /*25930*/  STL.64 [R1+0x220], R8 ;  /* 0x0002200801007387 */ /* 0x000fe20000100a00 */
[----:B------:R0:W-:Y:S04]  /*25940*/  STL.64 [R1+0x228], R10 ;  /* 0x0002280a01007387 */ /* 0x0001e80000100a00 */
        /* <DEDUP_REMOVED lines=13> */
[----:B------:R0:W-:Y:S03]  /*25a20*/  STL.64 [R1+0x218], R14 ;  /* 0x0002180e01007387 */ /* 0x0001e60000100a00 */
[----:B0-----:R-:W3:Y:S01]  /*25a30*/  LDL.LU R15, [R1+0xd28] ;  /* 0x000d2800010f7983 */ /* 0x001ee20000300800 */
[----:B------:R-:W-:Y:S02]  /*25a40*/  IMAD.MOV.U32 R7, RZ, RZ, R29 ;  /* 0x000000ffff077224 */ /* 0x000fe400078e001d */
[----:B------:R-:W3:Y:S02]  /*25a50*/  LDL.LU R3, [R1+0x87c] ;  /* 0x00087c0001037983 */ /* 0x000ee40000300800 */
[----:B------:R-:W4:Y:S01]  /*25a60*/  LDL.LU R29, [R1+0x8a0] ;  /* 0x0008a000011d7983 */ /* 0x000f220000300800 */
[C---:B--2---:R-:W-:Y:S08]  /*25a70*/  HMMA.16816.F32.BF16 R8, R24.reuse, R18, R8 ;  /* 0x000000121808723c */ /* 0x044ff00000041808 */
[----:B------:R-:W-:Y:S11]  /*25a80*/  HMMA.16816.F32.BF16 R24, R24, R22, R4 ;  /* 0x000000161818723c */ /* 0x000ff60000041804 */
[----:B------:R-:W-:Y:S04]  /*25a90*/  @!UPT UIADD3 URZ, URZ, URZ, URZ ;  /* 0x0000003f3f3ff290 */ /* 0x000fe8000fffe03f */
[----:B------:R0:W-:Y:S01]  /*25aa0*/  STL.64 [R1+0x1f0], R8 ;  /* 0x0001f00801007387 */ /* 0x0001e20000100a00 */
[----:B------:R-:W-:Y:S02]  /*25ab0*/  STL.64 [R1+0x1f8], R10 ;  /* 0x0001f80a01007387 */ /* 0x000fe40000100a00 */
[----:B0-----:R-:W-:Y:S01]  /*25ac0*/  IMAD.MOV.U32 R8, RZ, RZ, c[0x0][0x188] ;  /* 0x00006200ff087624 */ /* 0x001fe200078e00ff */
[----:B---3--:R-:W-:-:S03]  /*25ad0*/  IADD3 R15, R15, 0x1, RZ ;  /* 0x000000010f0f7810 */ /* 0x008fc60007ffe0ff */
[----:B------:R-:W-:Y:S02]  /*25ae0*/  IMAD.SHL.U32 R8, R8, 0x40, RZ ;  /* 0x0000004008087824 */ /* 0x000fe400078e00ff */
[----:B------:R-:W-:Y:S02]  /*25af0*/  IMAD.MOV.U32 R4, RZ, RZ, R27 ;  /* 0x000000ffff047224 */ /* 0x000fe400078e001b */
[----:B------:R-:W-:Y:S01]  /*25b00*/  IMAD.SHL.U32 R8, R8, 0x2, RZ ;  /* 0x0000000208087824 */ /* 0x000fe200078e00ff */
[----:B------:R-:W-:Y:S01]  /*25b10*/  STL [R1+0x6a8], R15 ;  /* 0x0006a80f01007387 */ /* 0x000fe20000100800 */
[----:B------:R-:W-:Y:S02]  /*25b20*/  IMAD.MOV.U32 R5, RZ, RZ, R26 ;  /* 0x000000ffff057224 */ /* 0x000fe400078e001a */
[----:B------:R-:W2:Y:S02]  /*25b30*/  LDL.LU R6, [R1+0xd24] ;  /* 0x000d240001067983 */ /* 0x000ea40000300800 */
[----:B------:R-:W-:Y:S01]  /*25b40*/  STL.64 [R1+0xd0], R24 ;  /* 0x0000d01801007387 */ /* 0x000fe20000100a00 */
[-C--:B------:R-:W-:Y:S01]  /*25b50*/  IADD3 R0, P4, R0, R8.reuse, RZ ;  /* 0x0000000800007210 */ /* 0x080fe20007f9e0ff */
[----:B------:R-:W-:Y:S01]  /*25b60*/  STL.64 [R1+0xd8], R26 ;  /* 0x0000d81a01007387 */ /* 0x000fe20000100a00 */
[----:B------:R-:W-:Y:S02]  /*25b70*/  STL [R1+0xd1c], R4 ;  /* 0x000d1c0401007387 */ /* 0x000fe40000100800 */
[----:B------:R-:W-:Y:S01]  /*25b80*/  STL [R1+0xd18], R5 ;  /* 0x000d180501007387 */ /* 0x000fe20000100800 */
[----:B------:R0:W-:Y:S04]  /*25b90*/  STL [R1+0x6a0], R0 ;  /* 0x0006a00001007387 */ /* 0x0001e80000100800 */
[----:B0-----:R-:W3:Y:S01]  /*25ba0*/  LDL.LU R0, [R1+0xd20] ;  /* 0x000d200001007983 */ /* 0x001ee20000300800 */
[----:B----4-:R-:W-:-:S02]  /*25bb0*/  IADD3 R2, P5, R2, R8, RZ ;  /* 0x0000000802027210 */ /* 0x010fc40007fbe0ff */
[----:B------:R-:W-:-:S03]  /*25bc0*/  IADD3 R28, P1, R28, R8, RZ ;  /* 0x000000081c1c7210 */ /* 0x000fc60007f3e0ff */
[----:B------:R0:W-:Y:S04]  /*25bd0*/  STL [R1+0x8a4], R2 ;  /* 0x0008a40201007387 */ /* 0x0001e80000100800 */
[----:B0-----:R-:W4:Y:S01]  /*25be0*/  LDL.LU R2, [R1+0x874] ;  /* 0x0008740001027983 */ /* 0x001f220000300800 */
[----:B------:R0:W-:Y:S03]  /*25bf0*/  STL [R1+0x894], R28 ;  /* 0x0008941c01007387 */ /* 0x0001e60000100800 */
[----:B0-----:R-:W4:Y:S01]  /*25c00*/  LDL.LU R28, [R1+0x898] ;  /* 0x00089800011c7983 */ /* 0x001f220000300800 */
[-C--:B------:R-:W-:Y:S02]  /*25c10*/  IADD3 R17, P6, R17, R8.reuse, RZ ;  /* 0x0000000811117210 */ /* 0x080fe40007fde0ff */
[----:B------:R-:W-:-:S02]  /*25c20*/  IADD3 R16, P2, R16, R8, RZ ;  /* 0x0000000810107210 */ /* 0x000fc40007f5e0ff */
[----:B------:R-:W-:Y:S01]  /*25c30*/  IADD3 R21, P3, R21, R8, RZ ;  /* 0x0000000815157210 */ /* 0x000fe20007f7e0ff */
[----:B------:R-:W-:Y:S01]  /*25c40*/  STL [R1+0x89c], R17 ;  /* 0x00089c1101007387 */ /* 0x000fe20000100800 */
[----:B------:R-:W4:Y:S02]  /*25c50*/  LDL.LU R5, [R1+0x86c] ;  /* 0x00086c0001057983 */ /* 0x000f240000300800 */
[----:B------:R-:W-:Y:S02]  /*25c60*/  STL [R1+0x88c], R16 ;  /* 0x00088c1001007387 */ /* 0x000fe40000100800 */
[----:B------:R-:W4:Y:S01]  /*25c70*/  LDL.LU R4, [R1+0x890] ;  /* 0x0008900001047983 */ /* 0x000f220000300800 */
[----:B------:R-:W-:Y:S01]  /*25c80*/  STL [R1+0x884], R21 ;  /* 0x0008841501007387 */ /* 0x000fe20000100800 */
[----:B------:R-:W4:Y:S01]  /*25c90*/  LDL.LU R24, [R1+0x864] ;  /* 0x0008640001187983 */ /* 0x000f220000300800 */
[----:B--2---:R-:W-:Y:S01]  /*25ca0*/  ISETP.NE.U32.AND P0, PT, R15, R6, PT ;  /* 0x000000060f00720c */ /* 0x004fe20003f05070 */
[----:B---3--:R-:W-:-:S05]  /*25cb0*/  IMAD.X R20, R20, 0x1, R0, P4 ;  /* 0x0000000114147824 */ /* 0x008fca00020e0600 */
[----:B------:R0:W-:Y:S01]  /*25cc0*/  STL [R1+0x69c], R20 ;  /* 0x00069c1401007387 */ /* 0x0001e20000100800 */
[----:B------:R-:W2:Y:S02]  /*25cd0*/  LDL.LU R25, [R1+0x888] ;  /* 0x0008880001197983 */ /* 0x000ea40000300800 */
[----:B------:R-:W3:Y:S02]  /*25ce0*/  LDL.LU R26, [R1+0x85c] ;  /* 0x00085c00011a7983 */ /* 0x000ee40000300800 */
[----:B------:R-:W3:Y:S01]  /*25cf0*/  LDL.LU R27, [R1+0x880] ;  /* 0x00088000011b7983 */ /* 0x000ee20000300800 */
[----:B------:R-:W3:Y:S01]  /*25d00*/  LDL.LU R22, [R1+0x854] ;  /* 0x0008540001167983 */ /* 0x000ee20000300800 */
[----:B------:R-:W3:Y:S01]  /*25d10*/  LDL.LU R23, [R1+0x878] ;  /* 0x0008780001177983 */ /* 0x000ee20000300800 */
[-C--:B------:R-:W-:Y:S02]  /*25d20*/  IADD3 R3, P4, R3, R8.reuse, RZ ;  /* 0x0000000803037210 */ /* 0x080fe40007f9e0ff */
[----:B0-----:R-:W3:Y:S01]  /*25d30*/  LDL.LU R20, [R1+0x84c] ;  /* 0x00084c0001147983 */ /* 0x001ee20000300800 */
[----:B------:R-:W3:Y:S02]  /*25d40*/  LDL.LU R18, [R1+0x870] ;  /* 0x0008700001127983 */ /* 0x000ee40000300800 */
[----:B------:R-:W3:Y:S02]  /*25d50*/  LDL.LU R19, [R1+0x844] ;  /* 0x0008440001137983 */ /* 0x000ee40000300800 */
[----:B------:R-:W3:Y:S01]  /*25d60*/  LDL.LU R6, [R1+0x868] ;  /* 0x0008680001067983 */ /* 0x000ee20000300800 */
[----:B------:R0:W-:Y:S01]  /*25d70*/  STL [R1+0x87c], R3 ;  /* 0x00087c0301007387 */ /* 0x0001e20000100800 */
[----:B------:R-:W3:Y:S02]  /*25d80*/  LDL.LU R7, [R1+0x83c] ;  /* 0x00083c0001077983 */ /* 0x000ee40000300800 */
[----:B------:R-:W-:Y:S01]  /*25d90*/  IMAD.X R29, R29, 0x1, R0, P5 ;  /* 0x000000011d1d7824 */ /* 0x000fe200028e0600 */
[----:B0-----:R-:W3:Y:S01]  /*25da0*/  LDL.LU R3, [R1+0x860] ;  /* 0x0008600001037983 */ /* 0x001ee20000300800 */
[----:B------:R-:W3:Y:S02]  /*25db0*/  LDL.LU R9, [R1+0x834] ;  /* 0x0008340001097983 */ /* 0x000ee40000300800 */
[----:B------:R-:W3:Y:S02]  /*25dc0*/  LDL.LU R10, [R1+0x858] ;  /* 0x00085800010a7983 */ /* 0x000ee40000300800 */
[----:B------:R-:W3:Y:S01]  /*25dd0*/  LDL.LU R11, [R1+0x82c] ;  /* 0x00082c00010b7983 */ /* 0x000ee20000300800 */
[----:B------:R0:W-:Y:S01]  /*25de0*/  STL [R1+0x8a0], R29 ;  /* 0x0008a01d01007387 */ /* 0x0001e20000100800 */
[----:B------:R-:W3:Y:S02]  /*25df0*/  LDL.LU R12, [R1+0x850] ;  /* 0x00085000010c7983 */ /* 0x000ee40000300800 */
[----:B------:R-:W3:Y:S02]  /*25e00*/  LDL.LU R13, [R1+0x824] ;  /* 0x00082400010d7983 */ /* 0x000ee40000300800 */
[----:B------:R-:W3:Y:S01]  /*25e10*/  LDL.LU R14, [R1+0x848] ;  /* 0x00084800010e7983 */ /* 0x000ee20000300800 */
[----:B------:R-:W3:Y:S01]  /*25e20*/  LDL.LU R15, [R1+0x81c] ;  /* 0x00081c00010f7983 */ /* 0x000ee20000300800 */
[----:B----4-:R-:W-:-:S03]  /*25e30*/  IADD3 R2, P5, R2, R8, RZ ;  /* 0x0000000802027210 */ /* 0x010fc60007fbe0ff */
[----:B0-----:R-:W4:Y:S01]  /*25e40*/  LDL.LU R29, [R1+0x840] ;  /* 0x00084000011d7983 */ /* 0x001f220000300800 */
[----:B------:R-:W4:Y:S02]  /*25e50*/  LDL.LU R17, [R1+0x814] ;  /* 0x0008140001117983 */ /* 0x000f240000300800 */
[----:B------:R0:W-:Y:S02]  /*25e60*/  STL [R1+0x874], R2 ;  /* 0x0008740201007387 */ /* 0x0001e40000100800 */
[--C-:B------:R-:W-:Y:S01]  /*25e70*/  IMAD.X R28, R28, 0x1, R0.reuse, P6 ;  /* 0x000000011c1c7824 */ /* 0x100fe200030e0600 */
[----:B0-----:R-:W4:Y:S01]  /*25e80*/  LDL.LU R2, [R1+0x838] ;  /* 0x0008380001027983 */ /* 0x001f220000300800 */
[----:B------:R-:W4:Y:S02]  /*25e90*/  LDL.LU R16, [R1+0x80c] ;  /* 0x00080c0001107983 */ /* 0x000f240000300800 */
[----:B------:R-:W4:Y:S02]  /*25ea0*/  LDL.LU R21, [R1+0x830] ;  /* 0x0008300001157983 */ /* 0x000f240000300800 */
[----:B------:R0:W-:Y:S02]  /*25eb0*/  STL [R1+0x898], R28 ;  /* 0x0008981c01007387 */ /* 0x0001e40000100800 */
[----:B0-----:R-:W4:Y:S01]  /*25ec0*/  LDL.LU R28, [R1+0x804] ;  /* 0x00080400011c7983 */ /* 0x001f220000300800 */
[-C--:B------:R-:W-:Y:S01]  /*25ed0*/  IADD3 R5, P6, R5, R8.reuse, RZ ;  /* 0x0000000805057210 */ /* 0x080fe20007fde0ff */
[----:B------:R-:W-:Y:S01]  /*25ee0*/  IMAD.X R4, R4, 0x1, R0, P1 ;  /* 0x0000000104047824 */ /* 0x000fe200008e0600 */
[----:B------:R-:W-:-:S03]  /*25ef0*/  IADD3 R24, P1, R24, R8, RZ ;  /* 0x0000000818187210 */ /* 0x000fc60007f3e0ff */
[----:B------:R-:W-:Y:S01]  /*25f00*/  STL [R1+0x86c], R5 ;  /* 0x00086c0501007387 */ /* 0x000fe20000100800 */
[----:B------:R-:W-:Y:S02]  /*25f10*/  STL [R1+0x890], R4 ;  /* 0x0008900401007387 */ /* 0x000fe40000100800 */
[----:B------:R-:W-:Y:S02]  /*25f20*/  STL [R1+0x864], R24 ;  /* 0x0008641801007387 */ /* 0x000fe40000100800 */
[--C-:B--2---:R-:W-:Y:S01]  /*25f30*/  IMAD.X R25, R25, 0x1, R0.reuse, P2 ;  /* 0x0000000119197824 */ /* 0x104fe200010e0600 */
[-C--:B---3--:R-:W-:Y:S01]  /*25f40*/  IADD3 R26, P2, R26, R8.reuse, RZ ;  /* 0x000000081a1a7210 */ /* 0x088fe20007f5e0ff */
[--C-:B------:R-:W-:Y:S02]  /*25f50*/  IMAD.X R27, R27, 0x1, R0.reuse, P3 ;  /* 0x000000011b1b7824 */ /* 0x100fe400018e0600 */
[----:B------:R-:W-:Y:S01]  /*25f60*/  IMAD.X R23, R23, 0x1, R0, P4 ;  /* 0x0000000117177824 */ /* 0x000fe200020e0600 */
[-C--:B------:R-:W-:Y:S01]  /*25f70*/  IADD3 R22, P3, R22, R8.reuse, RZ ;  /* 0x0000000816167210 */ /* 0x080fe20007f7e0ff */
[----:B------:R-:W-:Y:S01]  /*25f80*/  STL [R1+0x888], R25 ;  /* 0x0008881901007387 */ /* 0x000fe20000100800 */
[----:B------:R-:W-:-:S03]  /*25f90*/  IADD3 R20, P4, R20, R8, RZ ;  /* 0x0000000814147210 */ /* 0x000fc60007f9e0ff */
[----:B------:R-:W-:Y:S01]  /*25fa0*/  STL [R1+0x85c], R26 ;  /* 0x00085c1a01007387 */ /* 0x000fe20000100800 */
[----:B------:R-:W-:Y:S02]  /*25fb0*/  STL [R1+0x880], R27 ;  /* 0x0008801b01007387 */ /* 0x000fe40000100800 */
[--C-:B------:R-:W-:Y:S01]  /*25fc0*/  IMAD.X R18, R18, 0x1, R0.reuse, P5 ;  /* 0x0000000112127824 */ /* 0x100fe200028e0600 */
[-C--:B------:R-:W-:Y:S01]  /*25fd0*/  IADD3 R19, P5, R19, R8.reuse, RZ ;  /* 0x0000000813137210 */ /* 0x080fe20007fbe0ff */
[----:B------:R0:W-:Y:S01]  /*25fe0*/  STL [R1+0x84c], R20 ;  /* 0x00084c1401007387 */ /* 0x0001e20000100800 */
[----:B------:R-:W-:Y:S02]  /*25ff0*/  STL [R1+0x854], R22 ;  /* 0x0008541601007387 */ /* 0x000fe40000100800 */
[--C-:B------:R-:W-:Y:S01]  /*26000*/  IMAD.X R6, R6, 0x1, R0.reuse, P6 ;  /* 0x0000000106067824 */ /* 0x100fe200030e0600 */
[-C--:B------:R-:W-:Y:S01]  /*26010*/  IADD3 R7, P6, R7, R8.reuse, RZ ;  /* 0x0000000807077210 */ /* 0x080fe20007fde0ff */
[--C-:B------:R-:W-:Y:S01]  /*26020*/  IMAD.X R3, R3, 0x1, R0.reuse, P1 ;  /* 0x0000000103037824 */ /* 0x100fe200008e0600 */
[----:B0-----:R-:W2:Y:S01]  /*26030*/  LDL.LU R20, [R1+0x828] ;  /* 0x0008280001147983 */ /* 0x001ea20000300800 */
[----:B------:R-:W-:Y:S02]  /*26040*/  STL [R1+0x878], R23 ;  /* 0x0008781701007387 */ /* 0x000fe40000100800 */
[----:B------:R-:W-:Y:S02]  /*26050*/  STL [R1+0x870], R18 ;  /* 0x0008701201007387 */ /* 0x000fe40000100800 */
[----:B------:R-:W-:Y:S01]  /*26060*/  STL [R1+0x844], R19 ;  /* 0x0008441301007387 */ /* 0x000fe20000100800 */
[----:B------:R-:W-:Y:S01]  /*26070*/  IADD3 R9, P1, R9, R8, RZ ;  /* 0x0000000809097210 */ /* 0x000fe20007f3e0ff */
[----:B------:R0:W-:Y:S01]  /*26080*/  STL [R1+0x860], R3 ;  /* 0x0008600301007387 */ /* 0x0001e20000100800 */
[----:B------:R-:W-:-:S02]  /*26090*/  IMAD.X R10, R10, 0x1, R0, P2 ;  /* 0x000000010a0a7824 */ /* 0x000fc400010e0600 */
[----:B------:R-:W-:Y:S01]  /*260a0*/  STL [R1+0x868], R6 ;  /* 0x0008680601007387 */ /* 0x000fe20000100800 */
[-C--:B------:R-:W-:Y:S01]  /*260b0*/  IADD3 R11, P2, R11, R8.reuse, RZ ;  /* 0x000000080b0b7210 */ /* 0x080fe20007f5e0ff */
[--C-:B------:R-:W-:Y:S01]  /*260c0*/  IMAD.X R12, R12, 0x1, R0.reuse, P3 ;  /* 0x000000010c0c7824 */ /* 0x100fe200018e0600 */
[-C--:B------:R-:W-:Y:S01]  /*260d0*/  IADD3 R13, P3, R13, R8.reuse, RZ ;  /* 0x000000080d0d7210 */ /* 0x080fe20007f7e0ff */
[--C-:B------:R-:W-:Y:S02]  /*260e0*/  IMAD.X R14, R14, 0x1, R0.reuse, P4 ;  /* 0x000000010e0e7824 */ /* 0x100fe400020e0600 */
[--C-:B----4-:R-:W-:Y:S01]  /*260f0*/  IMAD.X R29, R29, 0x1, R0.reuse, P5 ;  /* 0x000000011d1d7824 */ /* 0x110fe200028e0600 */
[----:B0-----:R-:W3:Y:S01]  /*26100*/  LDL.LU R3, [R1+0x7fc] ;  /* 0x0007fc0001037983 */ /* 0x001ee20000300800 */
[----:B------:R-:W-:Y:S02]  /*26110*/  STL [R1+0x83c], R7 ;  /* 0x00083c0701007387 */ /* 0x000fe40000100800 */
[----:B------:R-:W-:Y:S02]  /*26120*/  STL [R1+0x834], R9 ;  /* 0x0008340901007387 */ /* 0x000fe40000100800 */
[----:B------:R-:W-:Y:S01]  /*26130*/  STL [R1+0x858], R10 ;  /* 0x0008580a01007387 */ /* 0x000fe20000100800 */
[----:B------:R-:W-:Y:S01]  /*26140*/  STL [R1+0x82c], R11 ;  /* 0x00082c0b01007387 */ /* 0x000fe20000100800 */
[----:B------:R-:W-:Y:S02]  /*26150*/  STL [R1+0x850], R12 ;  /* 0x0008500c01007387 */ /* 0x000fe40000100800 */
[----:B------:R-:W-:Y:S02]  /*26160*/  STL [R1+0x824], R13 ;  /* 0x0008240d01007387 */ /* 0x000fe40000100800 */
[----:B------:R0:W-:Y:S01]  /*26170*/  STL [R1+0x840], R29 ;  /* 0x0008401d01007387 */ /* 0x0001e20000100800 */
[----:B------:R-:W-:Y:S01]  /*26180*/  STL [R1+0x848], R14 ;  /* 0x0008480e01007387 */ /* 0x000fe20000100800 */
[-C--:B------:R-:W-:Y:S01]  /*26190*/  IADD3 R15, P4, R15, R8.reuse, RZ ;  /* 0x000000080f0f7210 */ /* 0x080fe20007f9e0ff */
[--C-:B------:R-:W-:Y:S01]  /*261a0*/  IMAD.X R2, R2, 0x1, R0.reuse, P6 ;  /* 0x0000000102027824 */ /* 0x100fe200030e0600 */
[-C--:B------:R-:W-:Y:S01]  /*261b0*/  IADD3 R17, P5, R17, R8.reuse, RZ ;  /* 0x0000000811117210 */ /* 0x080fe20007fbe0ff */
[----:B0-----:R-:W4:Y:S02]  /*261c0*/  LDL.LU R29, [R1+0x820] ;  /* 0x00082000011d7983 */ /* 0x001f240000300800 */
[----:B------:R-:W-:Y:S01]  /*261d0*/  STL [R1+0x81c], R15 ;  /* 0x00081c0f01007387 */ /* 0x000fe20000100800 */
[-C--:B------:R-:W-:Y:S01]  /*261e0*/  IADD3 R16, P6, R16, R8.reuse, RZ ;  /* 0x0000000810107210 */ /* 0x080fe20007fde0ff */
[----:B------:R0:W-:Y:S02]  /*261f0*/  STL [R1+0x838], R2 ;  /* 0x0008380201007387 */ /* 0x0001e40000100800 */
[--C-:B------:R-:W-:Y:S01]  /*26200*/  IMAD.X R21, R21, 0x1, R0.reuse, P1 ;  /* 0x0000000115157824 */ /* 0x100fe200008e0600 */
[----:B------:R-:W-:Y:S01]  /*26210*/  IADD3 R28, P1, R28, R8, RZ ;  /* 0x000000081c1c7210 */ /* 0x000fe20007f3e0ff */
[----:B0-----:R-:W4:Y:S01]  /*26220*/  LDL.LU R2, [R1+0x7f4] ;  /* 0x0007f40001027983 */ /* 0x001f220000300800 */
[----:B------:R-:W-:Y:S02]  /*26230*/  STL [R1+0x814], R17 ;  /* 0x0008141101007387 */ /* 0x000fe40000100800 */
[----:B------:R-:W4:Y:S02]  /*26240*/  LDL.LU R5, [R1+0x818] ;  /* 0x0008180001057983 */ /* 0x000f240000300800 */
[----:B------:R-:W-:Y:S01]  /*26250*/  STL [R1+0x80c], R16 ;  /* 0x00080c1001007387 */ /* 0x000fe20000100800 */
[----:B------:R-:W4:Y:S01]  /*26260*/  LDL.LU R4, [R1+0x7ec] ;  /* 0x0007ec0001047983 */ /* 0x000f220000300800 */
[----:B------:R-:W-:Y:S02]  /*26270*/  STL [R1+0x830], R21 ;  /* 0x0008301501007387 */ /* 0x000fe40000100800 */
[----:B------:R-:W4:Y:S02]  /*26280*/  LDL.LU R24, [R1+0x810] ;  /* 0x0008100001187983 */ /* 0x000f240000300800 */
[----:B------:R0:W-:Y:S01]  /*26290*/  STL [R1+0x804], R28 ;  /* 0x0008041c01007387 */ /* 0x0001e20000100800 */
[----:B------:R-:W4:Y:S01]  /*262a0*/  LDL.LU R25, [R1+0x7e4] ;  /* 0x0007e40001197983 */ /* 0x000f220000300800 */
[----:B------:R-:W4:Y:S02]  /*262b0*/  LDL.LU R26, [R1+0x808] ;  /* 0x00080800011a7983 */ /* 0x000f240000300800 */
[----:B------:R-:W4:Y:S02]  /*262c0*/  LDL.LU R27, [R1+0x7dc] ;  /* 0x0007dc00011b7983 */ /* 0x000f240000300800 */
[----:B------:R-:W4:Y:S01]  /*262d0*/  LDL.LU R22, [R1+0x800] ;  /* 0x0008000001167983 */ /* 0x000f220000300800 */
[----:B------:R-:W4:Y:S04]  /*262e0*/  LDL.LU R23, [R1+0x7d4] ;  /* 0x0007d40001177983 */ /* 0x000f280000300800 */
[----:B0-----:R-:W4:Y:S01]  /*262f0*/  LDL.LU R28, [R1+0x7f8] ;  /* 0x0007f800011c7983 */ /* 0x001f220000300800 */
[----:B------:R-:W4:Y:S02]  /*26300*/  LDL.LU R18, [R1+0x7cc] ;  /* 0x0007cc0001127983 */ /* 0x000f240000300800 */
[----:B------:R-:W4:Y:S02]  /*26310*/  LDL.LU R19, [R1+0x7f0] ;  /* 0x0007f00001137983 */ /* 0x000f240000300800 */
[----:B------:R-:W4:Y:S02]  /*26320*/  LDL.LU R6, [R1+0x7c4] ;  /* 0x0007c40001067983 */ /* 0x000f240000300800 */
[----:B--2---:R-:W-:-:S05]  /*26330*/  IMAD.X R20, R20, 0x1, R0, P2 ;  /* 0x0000000114147824 */ /* 0x004fca00010e0600 */
[----:B------:R0:W-:Y:S01]  /*26340*/  STL [R1+0x828], R20 ;  /* 0x0008281401007387 */ /* 0x0001e20000100800 */
[----:B------:R-:W2:Y:S03]  /*26350*/  LDL.LU R7, [R1+0x7e8] ;  /* 0x0007e80001077983 */ /* 0x000ea60000300800 */
[----:B0-----:R-:W2:Y:S01]  /*26360*/  LDL.LU R20, [R1+0x7bc] ;  /* 0x0007bc0001147983 */ /* 0x001ea20000300800 */
[----:B---3--:R-:W-:Y:S01]  /*26370*/  IADD3 R3, P2, R3, R8, RZ ;  /* 0x0000000803037210 */ /* 0x008fe20007f5e0ff */
[----:B------:R-:W3:Y:S02]  /*26380*/  LDL.LU R9, [R1+0x7e0] ;  /* 0x0007e00001097983 */ /* 0x000ee40000300800 */
[----:B------:R-:W3:Y:S01]  /*26390*/  LDL.LU R10, [R1+0x7b4] ;  /* 0x0007b400010a7983 */ /* 0x000ee20000300800 */
[----:B------:R-:W3:Y:S01]  /*263a0*/  LDL.LU R11, [R1+0x7d8] ;  /* 0x0007d800010b7983 */ /* 0x000ee20000300800 */
[----:B------:R0:W-:Y:S02]  /*263b0*/  STL [R1+0x7fc], R3 ;  /* 0x0007fc0301007387 */ /* 0x0001e40000100800 */
[----:B------:R-:W3:Y:S02]  /*263c0*/  LDL.LU R12, [R1+0x7ac] ;  /* 0x0007ac00010c7983 */ /* 0x000ee40000300800 */
[----:B------:R-:W3:Y:S01]  /*263d0*/  LDL.LU R13, [R1+0x7d0] ;  /* 0x0007d000010d7983 */ /* 0x000ee20000300800 */
[----:B------:R-:W3:Y:S01]  /*263e0*/  LDL.LU R14, [R1+0x7a4] ;  /* 0x0007a400010e7983 */ /* 0x000ee20000300800 */
[----:B------:R-:W3:Y:S03]  /*263f0*/  LDL.LU R15, [R1+0x7c8] ;  /* 0x0007c800010f7983 */ /* 0x000ee60000300800 */
[----:B0-----:R-:W3:Y:S01]  /*26400*/  LDL.LU R3, [R1+0x79c] ;  /* 0x00079c0001037983 */ /* 0x001ee20000300800 */
[----:B------:R-:W3:Y:S02]  /*26410*/  LDL.LU R17, [R1+0x7c0] ;  /* 0x0007c00001117983 */ /* 0x000ee40000300800 */
[----:B----4-:R-:W-:-:S05]  /*26420*/  IMAD.X R29, R29, 0x1, R0, P3 ;  /* 0x000000011d1d7824 */ /* 0x010fca00018e0600 */
[----:B------:R0:W-:Y:S01]  /*26430*/  STL [R1+0x820], R29 ;  /* 0x0008201d01007387 */ /* 0x0001e20000100800 */
[----:B------:R-:W-:-:S03]  /*26440*/  IADD3 R2, P3, R2, R8, RZ ;  /* 0x0000000802027210 */ /* 0x000fc60007f7e0ff */
[----:B0-----:R-:W4:Y:S01]  /*26450*/  LDL.LU R29, [R1+0x794] ;  /* 0x00079400011d7983 */ /* 0x001f220000300800 */
[----:B------:R-:W4:Y:S02]  /*26460*/  LDL.LU R16, [R1+0x7b8] ;  /* 0x0007b80001107983 */ /* 0x000f240000300800 */
[----:B------:R-:W4:Y:S02]  /*26470*/  LDL.LU R21, [R1+0x78c] ;  /* 0x00078c0001157983 */ /* 0x000f240000300800 */
[----:B------:R0:W-:Y:S02]  /*26480*/  STL [R1+0x7f4], R2 ;  /* 0x0007f40201007387 */ /* 0x0001e40000100800 */
[--C-:B------:R-:W-:Y:S01]  /*26490*/  IMAD.X R5, R5, 0x1, R0.reuse, P4 ;  /* 0x0000000105057824 */ /* 0x100fe200020e0600 */
[-C--:B------:R-:W-:Y:S01]  /*264a0*/  IADD3 R4, P4, R4, R8.reuse, RZ ;  /* 0x0000000804047210 */ /* 0x080fe20007f9e0ff */
[--C-:B------:R-:W-:Y:S01]  /*264b0*/  IMAD.X R24, R24, 0x1, R0.reuse, P5 ;  /* 0x0000000118187824 */ /* 0x100fe200028e0600 */
[-C--:B------:R-:W-:Y:S01]  /*264c0*/  IADD3 R25, P5, R25, R8.reuse, RZ ;  /* 0x0000000819197210 */ /* 0x080fe20007fbe0ff */
[--C-:B------:R-:W-:Y:S01]  /*264d0*/  IMAD.X R26, R26, 0x1, R0.reuse, P6 ;  /* 0x000000011a1a7824 */ /* 0x100fe200030e0600 */
[----:B0-----:R-:W4:Y:S01]  /*264e0*/  LDL.LU R2, [R1+0x7b0] ;  /* 0x0007b00001027983 */ /* 0x001f220000300800 */
[----:B------:R-:W-:Y:S01]  /*264f0*/  STL [R1+0x818], R5 ;  /* 0x0008180501007387 */ /* 0x000fe20000100800 */
[----:B------:R-:W-:Y:S01]  /*26500*/  IADD3 R27, P6, R27, R8, RZ ;  /* 0x000000081b1b7210 */ /* 0x000fe20007fde0ff */
[----:B------:R-:W-:Y:S02]  /*26510*/  STL [R1+0x7ec], R4 ;  /* 0x0007ec0401007387 */ /* 0x000fe40000100800 */
[--C-:B------:R-:W-:Y:S01]  /*26520*/  IMAD.X R28, R28, 0x1, R0.reuse, P2 ;  /* 0x000000011c1c7824 */ /* 0x100fe200010e0600 */
[----:B------:R-:W-:Y:S01]  /*26530*/  STL [R1+0x810], R24 ;  /* 0x0008101801007387 */ /* 0x000fe20000100800 */
[----:B------:R-:W-:-:S02]  /*26540*/  IMAD.X R22, R22, 0x1, R0, P1 ;  /* 0x0000000116167824 */ /* 0x000fc400008e0600 */
[----:B------:R-:W-:Y:S02]  /*26550*/  STL [R1+0x7e4], R25 ;  /* 0x0007e41901007387 */ /* 0x000fe40000100800 */
[----:B------:R-:W-:Y:S01]  /*26560*/  STL [R1+0x808], R26 ;  /* 0x0008081a01007387 */ /* 0x000fe20000100800 */
[----:B------:R-:W-:Y:S01]  /*26570*/  STL [R1+0x7dc], R27 ;  /* 0x0007dc1b01007387 */ /* 0x000fe20000100800 */
[----:B------:R0:W-:Y:S02]  /*26580*/  STL [R1+0x7f8], R28 ;  /* 0x0007f81c01007387 */ /* 0x0001e40000100800 */
[----:B------:R-:W-:Y:S01]  /*26590*/  STL [R1+0x800], R22 ;  /* 0x0008001601007387 */ /* 0x000fe20000100800 */
[----:B0-----:R-:W4:Y:S01]  /*265a0*/  LDL.LU R28, [R1+0x784] ;  /* 0x00078400011c7983 */ /* 0x001f220000300800 */
[-C--:B------:R-:W-:Y:S02]  /*265b0*/  IADD3 R23, P1, R23, R8.reuse, RZ ;  /* 0x0000000817177210 */ /* 0x080fe40007f3e0ff */
[-C--:B------:R-:W-:Y:S01]  /*265c0*/  IADD3 R18, P2, R18, R8.reuse, RZ ;  /* 0x0000000812127210 */ /* 0x080fe20007f5e0ff */
[--C-:B------:R-:W-:Y:S01]  /*265d0*/  IMAD.X R19, R19, 0x1, R0.reuse, P3 ;  /* 0x0000000113137824 */ /* 0x100fe200018e0600 */
[-C--:B------:R-:W-:Y:S01]  /*265e0*/  IADD3 R6, P3, R6, R8.reuse, RZ ;  /* 0x0000000806067210 */ /* 0x080fe20007f7e0ff */
[----:B------:R-:W-:Y:S02]  /*265f0*/  STL [R1+0x7d4], R23 ;  /* 0x0007d41701007387 */ /* 0x000fe40000100800 */
[----:B------:R-:W-:Y:S02]  /*26600*/  STL [R1+0x7cc], R18 ;  /* 0x0007cc1201007387 */ /* 0x000fe40000100800 */
[----:B------:R-:W-:Y:S02]  /*26610*/  STL [R1+0x7f0], R19 ;  /* 0x0007f01301007387 */ /* 0x000fe40000100800 */
[--C-:B--2---:R-:W-:Y:S01]  /*26620*/  IMAD.X R7, R7, 0x1, R0.reuse, P4 ;  /* 0x0000000107077824 */ /* 0x104fe200020e0600 */
[-C--:B------:R-:W-:Y:S01]  /*26630*/  IADD3 R20, P4, R20, R8.reuse, RZ ;  /* 0x0000000814147210 */ /* 0x080fe20007f9e0ff */
[----:B---3--:R-:W-:Y:S01]  /*26640*/  IMAD.X R9, R9, 0x1, R0, P5 ;  /* 0x0000000109097824 */ /* 0x008fe200028e0600 */
[----:B------:R-:W-:-:S03]  /*26650*/  IADD3 R10, P5, R10, R8, RZ ;  /* 0x000000080a0a7210 */ /* 0x000fc60007fbe0ff */
[----:B------:R0:W-:Y:S01]  /*26660*/  STL [R1+0x7bc], R20 ;  /* 0x0007bc1401007387 */ /* 0x0001e20000100800 */
[----:B------:R-:W-:Y:S02]  /*26670*/  STL [R1+0x7c4], R6 ;  /* 0x0007c40601007387 */ /* 0x000fe40000100800 */
[--C-:B------:R-:W-:Y:S01]  /*26680*/  IMAD.X R11, R11, 0x1, R0.reuse, P6 ;  /* 0x000000010b0b7824 */ /* 0x100fe200030e0600 */
[-C--:B------:R-:W-:Y:S01]  /*26690*/  IADD3 R12, P6, R12, R8.reuse, RZ ;  /* 0x000000080c0c7210 */ /* 0x080fe20007fde0ff */
[--C-:B------:R-:W-:Y:S02]  /*266a0*/  IMAD.X R13, R13, 0x1, R0.reuse, P1 ;  /* 0x000000010d0d7824 */ /* 0x100fe400008e0600 */
[--C-:B------:R-:W-:Y:S01]  /*266b0*/  IMAD.X R15, R15, 0x1, R0.reuse, P2 ;  /* 0x000000010f0f7824 */ /* 0x100fe200010e0600 */
[-C--:B------:R-:W-:Y:S01]  /*266c0*/  IADD3 R14, P1, R14, R8.reuse, RZ ;  /* 0x000000080e0e7210 */ /* 0x080fe20007f3e0ff */
[----:B0-----:R-:W2:Y:S01]  /*266d0*/  LDL.LU R20, [R1+0x7a8] ;  /* 0x0007a80001147983 */ /* 0x001ea20000300800 */
[----:B------:R-:W-:Y:S02]  /*266e0*/  STL [R1+0x7e8], R7 ;  /* 0x0007e80701007387 */ /* 0x000fe40000100800 */
[----:B------:R-:W-:Y:S01]  /*266f0*/  STL [R1+0x7e0], R9 ;  /* 0x0007e00901007387 */ /* 0x000fe20000100800 */
[-C--:B------:R-:W-:Y:S01]  /*26700*/  IADD3 R3, P2, R3, R8.reuse, RZ ;  /* 0x0000000803037210 */ /* 0x080fe20007f5e0ff */
[----:B------:R-:W-:Y:S01]  /*26710*/  STL [R1+0x7b4], R10 ;  /* 0x0007b40a01007387 */ /* 0x000fe20000100800 */
[----:B------:R-:W-:Y:S02]  /*26720*/  STL [R1+0x7d8], R11 ;  /* 0x0007d80b01007387 */ /* 0x000fe40000100800 */
[----:B------:R-:W-:Y:S02]  /*26730*/  STL [R1+0x7ac], R12 ;  /* 0x0007ac0c01007387 */ /* 0x000fe40000100800 */
[----:B------:R-:W-:Y:S02]  /*26740*/  STL [R1+0x7d0], R13 ;  /* 0x0007d00d01007387 */ /* 0x000fe40000100800 */
[----:B------:R-:W-:Y:S01]  /*26750*/  IMAD.X R17, R17, 0x1, R0, P3 ;  /* 0x0000000111117824 */ /* 0x000fe200018e0600 */
[----:B------:R0:W-:Y:S01]  /*26760*/  STL [R1+0x79c], R3 ;  /* 0x00079c0301007387 */ /* 0x0001e20000100800 */
[----:B------:R-:W-:Y:S01]  /*26770*/  STL [R1+0x7a4], R14 ;  /* 0x0007a40e01007387 */ /* 0x000fe20000100800 */
[----:B----4-:R-:W-:-:S02]  /*26780*/  IADD3 R29, P3, R29, R8, RZ ;  /* 0x000000081d1d7210 */ /* 0x010fc40007f7e0ff */
[----:B0-----:R-:W3:Y:S01]  /*26790*/  LDL.LU R3, [R1+0x77c] ;  /* 0x00077c0001037983 */ /* 0x001ee20000300800 */
[----:B------:R-:W-:Y:S02]  /*267a0*/  STL [R1+0x7c8], R15 ;  /* 0x0007c80f01007387 */ /* 0x000fe40000100800 */
[--C-:B------:R-:W-:Y:S01]  /*267b0*/  IMAD.X R16, R16, 0x1, R0.reuse, P4 ;  /* 0x0000000110107824 */ /* 0x100fe200020e0600 */
[----:B------:R0:W-:Y:S01]  /*267c0*/  STL [R1+0x794], R29 ;  /* 0x0007941d01007387 */ /* 0x0001e20000100800 */
[-C--:B------:R-:W-:Y:S01]  /*267d0*/  IADD3 R21, P4, R21, R8.reuse, RZ ;  /* 0x0000000815157210 */ /* 0x080fe20007f9e0ff */
[--C-:B------:R-:W-:Y:S02]  /*267e0*/  IMAD.X R2, R2, 0x1, R0.reuse, P5 ;  /* 0x0000000102027824 */ /* 0x100fe400028e0600 */
        /* <DEDUP_REMOVED lines=14> */
[----:B------:R-:W-:Y:S01]  /*268d0*/  IADD3 R28, P5, R28, R8, RZ ;  /* 0x000000081c1c7210 */ /* 0x000fe20007fbe0ff */
[----:B------:R-:W4:Y:S02]  /*268e0*/  LDL.LU R18, [R1+0x778] ;  /* 0x0007780001127983 */ /* 0x000f240000300800 */
[----:B------:R-:W4:Y:S01]  /*268f0*/  LDL.LU R19, [R1+0x74c] ;  /* 0x00074c0001137983 */ /* 0x000f220000300800 */
[----:B------:R-:W4:Y:S01]  /*26900*/  LDL.LU R6, [R1+0x770] ;  /* 0x0007700001067983 */ /* 0x000f220000300800 */
[----:B------:R0:W-:Y:S02]  /*26910*/  STL [R1+0x784], R28 ;  /* 0x0007841c01007387 */ /* 0x0001e40000100800 */
[----:B------:R-:W4:Y:S01]  /*26920*/  LDL.LU R7, [R1+0x744] ;  /* 0x0007440001077983 */ /* 0x000f220000300800 */
[----:B0-----:R-:W4:Y:S01]  /*26930*/  LDL.LU R28, [R1+0x768] ;  /* 0x00076800011c7983 */ /* 0x001f220000300800 */
[----:B------:R-:W4:Y:S02]  /*26940*/  LDL.LU R9, [R1+0x73c] ;  /* 0x00073c0001097983 */ /* 0x000f240000300800 */
[----:B------:R-:W4:Y:S02]  /*26950*/  LDL.LU R10, [R1+0x760] ;  /* 0x00076000010a7983 */ /* 0x000f240000300800 */
[----:B------:R-:W4:Y:S02]  /*26960*/  LDL.LU R11, [R1+0x734] ;  /* 0x00073400010b7983 */ /* 0x000f240000300800 */
[----:B--2---:R-:W-:-:S05]  /*26970*/  IMAD.X R20, R20, 0x1, R0, P6 ;  /* 0x0000000114147824 */ /* 0x004fca00030e0600 */
[----:B------:R0:W-:Y:S01]  /*26980*/  STL [R1+0x7a8], R20 ;  /* 0x0007a81401007387 */ /* 0x0001e20000100800 */
[----:B------:R-:W2:Y:S02]  /*26990*/  LDL.LU R12, [R1+0x758] ;  /* 0x00075800010c7983 */ /* 0x000ea40000300800 */
[----:B------:R-:W2:Y:S02]  /*269a0*/  LDL.LU R13, [R1+0x72c] ;  /* 0x00072c00010d7983 */ /* 0x000ea40000300800 */
[----:B------:R-:W2:Y:S01]  /*269b0*/  LDL.LU R14, [R1+0x750] ;  /* 0x00075000010e7983 */ /* 0x000ea20000300800 */
[----:B------:R-:W2:Y:S04]  /*269c0*/  LDL.LU R15, [R1+0x724] ;  /* 0x00072400010f7983 */ /* 0x000ea80000300800 */
[----:B0-----:R-:W2:Y:S01]  /*269d0*/  LDL.LU R20, [R1+0x748] ;  /* 0x0007480001147983 */ /* 0x001ea20000300800 */
[----:B------:R-:W2:Y:S01]  /*269e0*/  LDL.LU R17, [R1+0x71c] ;  /* 0x00071c0001117983 */ /* 0x000ea20000300800 */
[----:B---3--:R-:W-:-:S05]  /*269f0*/  IADD3 R3, P6, R3, R8, RZ ;  /* 0x0000000803037210 */ /* 0x008fca0007fde0ff */
[----:B------:R0:W-:Y:S01]  /*26a00*/  STL [R1+0x77c], R3 ;  /* 0x00077c0301007387 */ /* 0x0001e20000100800 */
[----:B----4-:R-:W-:-:S03]  /*26a10*/  IMAD.X R29, R29, 0x1, R0, P1 ;  /* 0x000000011d1d7824 */ /* 0x010fc600008e0600 */
[----:B0-----:R-:W3:Y:S01]  /*26a20*/  LDL.LU R3, [R1+0x740] ;  /* 0x0007400001037983 */ /* 0x001ee20000300800 */
[----:B------:R-:W4:Y:S01]  /*26a30*/  LDL.LU R16, [R1+0x714] ;  /* 0x0007140001107983 */ /* 0x000f220000300800 */
[-C--:B------:R-:W-:Y:S01]  /*26a40*/  IADD3 R5, P1, R5, R8.reuse, RZ ;  /* 0x0000000805057210 */ /* 0x080fe20007f3e0ff */
[----:B------:R-:W4:Y:S02]  /*26a50*/  LDL.LU R21, [R1+0x738] ;  /* 0x0007380001157983 */ /* 0x000f240000300800 */
[--C-:B------:R-:W-:Y:S01]  /*26a60*/  IMAD.X R4, R4, 0x1, R0.reuse, P2 ;  /* 0x0000000104047824 */ /* 0x100fe200010e0600 */
[----:B------:R0:W-:Y:S01]  /*26a70*/  STL [R1+0x7a0], R29 ;  /* 0x0007a01d01007387 */ /* 0x0001e20000100800 */
[-C--:B------:R-:W-:Y:S01]  /*26a80*/  IADD3 R24, P2, R24, R8.reuse, RZ ;  /* 0x0000000818187210 */ /* 0x080fe20007f5e0ff */
[--C-:B------:R-:W-:Y:S01]  /*26a90*/  IMAD.X R25, R25, 0x1, R0.reuse, P3 ;  /* 0x0000000119197824 */ /* 0x100fe200018e0600 */
[----:B------:R-:W-:Y:S01]  /*26aa0*/  IADD3 R26, P3, R26, R8, RZ ;  /* 0x000000081a1a7210 */ /* 0x000fe20007f7e0ff */
[----:B------:R-:W-:-:S02]  /*26ab0*/  IMAD.X R27, R27, 0x1, R0, P4 ;  /* 0x000000011b1b7824 */ /* 0x000fc400020e0600 */
[--C-:B------:R-:W-:Y:S01]  /*26ac0*/  IMAD.X R23, R23, 0x1, R0.reuse, P5 ;  /* 0x0000000117177824 */ /* 0x100fe200028e0600 */
[-C--:B------:R-:W-:Y:S01]  /*26ad0*/  IADD3 R22, P4, R22, R8.reuse, RZ ;  /* 0x0000000816167210 */ /* 0x080fe20007f9e0ff */
[----:B0-----:R-:W4:Y:S01]  /*26ae0*/  LDL.LU R29, [R1+0x70c] ;  /* 0x00070c00011d7983 */ /* 0x001f220000300800 */
[----:B------:R-:W-:Y:S02]  /*26af0*/  STL [R1+0x774], R5 ;  /* 0x0007740501007387 */ /* 0x000fe40000100800 */
[----:B------:R-:W-:Y:S01]  /*26b00*/  STL [R1+0x798], R4 ;  /* 0x0007980401007387 */ /* 0x000fe20000100800 */
[-C--:B------:R-:W-:Y:S01]  /*26b10*/  IADD3 R2, P5, R2, R8.reuse, RZ ;  /* 0x0000000802027210 */ /* 0x080fe20007fbe0ff */
[----:B------:R-:W-:Y:S01]  /*26b20*/  STL [R1+0x76c], R24 ;  /* 0x00076c1801007387 */ /* 0x000fe20000100800 */
[----:B------:R-:W-:Y:S02]  /*26b30*/  STL [R1+0x790], R25 ;  /* 0x0007901901007387 */ /* 0x000fe40000100800 */
[----:B------:R-:W-:Y:S02]  /*26b40*/  STL [R1+0x764], R26 ;  /* 0x0007641a01007387 */ /* 0x000fe40000100800 */
[----:B------:R-:W-:Y:S01]  /*26b50*/  STL [R1+0x788], R27 ;  /* 0x0007881b01007387 */ /* 0x000fe20000100800 */
[----:B------:R0:W-:Y:S01]  /*26b60*/  STL [R1+0x754], R2 ;  /* 0x0007540201007387 */ /* 0x0001e20000100800 */
[----:B------:R-:W-:Y:S02]  /*26b70*/  STL [R1+0x75c], R22 ;  /* 0x00075c1601007387 */ /* 0x000fe40000100800 */
[--C-:B------:R-:W-:Y:S01]  /*26b80*/  IMAD.X R18, R18, 0x1, R0.reuse, P6 ;  /* 0x0000000112127824 */ /* 0x100fe200030e0600 */
[----:B------:R-:W-:Y:S01]  /*26b90*/  IADD3 R19, P6, R19, R8, RZ ;  /* 0x0000000813137210 */ /* 0x000fe20007fde0ff */
[----:B------:R-:W-:-:S02]  /*26ba0*/  IMAD.X R6, R6, 0x1, R0, P1 ;  /* 0x0000000106067824 */ /* 0x000fc400008e0600 */
[----:B------:R-:W-:Y:S01]  /*26bb0*/  IMAD.X R28, R28, 0x1, R0, P2 ;  /* 0x000000011c1c7824 */ /* 0x000fe200010e0600 */
[----:B0-----:R-:W4:Y:S01]  /*26bc0*/  LDL.LU R2, [R1+0x730] ;  /* 0x0007300001027983 */ /* 0x001f220000300800 */
[----:B------:R-:W-:Y:S02]  /*26bd0*/  STL [R1+0x780], R23 ;  /* 0x0007801701007387 */ /* 0x000fe40000100800 */
[----:B------:R-:W-:Y:S02]  /*26be0*/  STL [R1+0x778], R18 ;  /* 0x0007781201007387 */ /* 0x000fe40000100800 */
[----:B------:R-:W-:Y:S01]  /*26bf0*/  STL [R1+0x74c], R19 ;  /* 0x00074c1301007387 */ /* 0x000fe20000100800 */
[----:B------:R0:W-:Y:S01]  /*26c00*/  STL [R1+0x768], R28 ;  /* 0x0007681c01007387 */ /* 0x0001e20000100800 */
[----:B------:R-:W-:Y:S03]  /*26c10*/  STL [R1+0x770], R6 ;  /* 0x0007700601007387 */ /* 0x000fe60000100800 */
[----:B0-----:R-:W4:Y:S01]  /*26c20*/  LDL.LU R28, [R1+0x704] ;  /* 0x00070400011c7983 */ /* 0x001f220000300800 */
[----:B------:R-:W-:-:S02]  /*26c30*/  IADD3 R7, P1, R7, R8, RZ ;  /* 0x0000000807077210 */ /* 0x000fc40007f3e0ff */
[-C--:B------:R-:W-:Y:S01]  /*26c40*/  IADD3 R9, P2, R9, R8.reuse, RZ ;  /* 0x0000000809097210 */ /* 0x080fe20007f5e0ff */
[--C-:B------:R-:W-:Y:S01]  /*26c50*/  IMAD.X R10, R10, 0x1, R0.reuse, P3 ;  /* 0x000000010a0a7824 */ /* 0x100fe200018e0600 */
[-C--:B------:R-:W-:Y:S01]  /*26c60*/  IADD3 R11, P3, R11, R8.reuse, RZ ;  /* 0x000000080b0b7210 */ /* 0x080fe20007f7e0ff */
[----:B------:R-:W-:Y:S02]  /*26c70*/  STL [R1+0x744], R7 ;  /* 0x0007440701007387 */ /* 0x000fe40000100800 */
[----:B------:R-:W-:Y:S02]  /*26c80*/  STL [R1+0x73c], R9 ;  /* 0x00073c0901007387 */ /* 0x000fe40000100800 */
[----:B------:R-:W-:Y:S02]  /*26c90*/  STL [R1+0x760], R10 ;  /* 0x0007600a01007387 */ /* 0x000fe40000100800 */
[----:B------:R-:W-:Y:S02]  /*26ca0*/  STL [R1+0x734], R11 ;  /* 0x0007340b01007387 */ /* 0x000fe40000100800 */
[--C-:B--2---:R-:W-:Y:S01]  /*26cb0*/  IMAD.X R12, R12, 0x1, R0.reuse, P4 ;  /* 0x000000010c0c7824 */ /* 0x104fe200020e0600 */
[-C--:B------:R-:W-:Y:S01]  /*26cc0*/  IADD3 R13, P4, R13, R8.reuse, RZ ;  /* 0x000000080d0d7210 */ /* 0x080fe20007f9e0ff */
[----:B------:R-:W-:Y:S01]  /*26cd0*/  IMAD.X R14, R14, 0x1, R0, P5 ;  /* 0x000000010e0e7824 */ /* 0x000fe200028e0600 */
[----:B------:R-:W-:-:S02]  /*26ce0*/  IADD3 R15, P5, R15, R8, RZ ;  /* 0x000000080f0f7210 */ /* 0x000fc40007fbe0ff */
[----:B------:R-:W-:Y:S01]  /*26cf0*/  STL [R1+0x758], R12 ;  /* 0x0007580c01007387 */ /* 0x000fe20000100800 */
[----:B------:R-:W-:-:S03]  /*26d00*/  IMAD.X R20, R20, 0x1, R0, P6 ;  /* 0x0000000114147824 */ /* 0x000fc600030e0600 */
[----:B------:R-:W-:Y:S01]  /*26d10*/  STL [R1+0x72c], R13 ;  /* 0x00072c0d01007387 */ /* 0x000fe20000100800 */
[----:B------:R-:W-:-:S03]  /*26d20*/  IADD3 R17, P6, R17, R8, RZ ;  /* 0x0000000811117210 */ /* 0x000fc60007fde0ff */
[----:B------:R0:W-:Y:S01]  /*26d30*/  STL [R1+0x748], R20 ;  /* 0x0007481401007387 */ /* 0x0001e20000100800 */
[----:B------:R-:W-:Y:S03]  /*26d40*/  STL [R1+0x750], R14 ;  /* 0x0007500e01007387 */ /* 0x000fe60000100800 */
[----:B0-----:R-:W2:Y:S01]  /*26d50*/  LDL.LU R20, [R1+0x728] ;  /* 0x0007280001147983 */ /* 0x001ea20000300800 */
[----:B---3--:R-:W-:-:S03]  /*26d60*/  IMAD.X R3, R3, 0x1, R0, P1 ;  /* 0x0000000103037824 */ /* 0x008fc600008e0600 */
[----:B------:R-:W-:Y:S01]  /*26d70*/  STL [R1+0x724], R15 ;  /* 0x0007240f01007387 */ /* 0x000fe20000100800 */
[-C--:B----4-:R-:W-:Y:S01]  /*26d80*/  IADD3 R16, P1, R16, R8.reuse, RZ ;  /* 0x0000000810107210 */ /* 0x090fe20007f3e0ff */
[--C-:B------:R-:W-:Y:S02]  /*26d90*/  IMAD.X R21, R21, 0x1, R0.reuse, P2 ;  /* 0x0000000115157824 */ /* 0x100fe400010e0600 */
[----:B------:R0:W-:Y:S04]  /*26da0*/  STL [R1+0x740], R3 ;  /* 0x0007400301007387 */ /* 0x0001e80000100800 */
[----:B0-----:R-:W3:Y:S01]  /*26db0*/  LDL.LU R3, [R1+0x6fc] ;  /* 0x0006fc0001037983 */ /* 0x001ee20000300800 */
[----:B------:R-:W-:Y:S01]  /*26dc0*/  STL [R1+0x71c], R17 ;  /* 0x00071c1101007387 */ /* 0x000fe20000100800 */
[-C--:B------:R-:W-:Y:S01]  /*26dd0*/  IADD3 R29, P2, R29, R8.reuse, RZ ;  /* 0x000000081d1d7210 */ /* 0x080fe20007f5e0ff */
[----:B------:R-:W4:Y:S01]  /*26de0*/  LDL.LU R4, [R1+0x720] ;  /* 0x0007200001047983 */ /* 0x000f220000300800 */
[----:B------:R-:W-:Y:S01]  /*26df0*/  STL [R1+0x714], R16 ;  /* 0x0007141001007387 */ /* 0x000fe20000100800 */
[----:B------:R-:W4:Y:S02]  /*26e00*/  LDL.LU R5, [R1+0x6f4] ;  /* 0x0006f40001057983 */ /* 0x000f240000300800 */
[----:B------:R-:W-:Y:S02]  /*26e10*/  STL [R1+0x738], R21 ;  /* 0x0007381501007387 */ /* 0x000fe40000100800 */
[----:B------:R-:W4:Y:S01]  /*26e20*/  LDL.LU R24, [R1+0x718] ;  /* 0x0007180001187983 */ /* 0x000f220000300800 */
[----:B------:R0:W-:Y:S01]  /*26e30*/  STL [R1+0x70c], R29 ;  /* 0x00070c1d01007387 */ /* 0x0001e20000100800 */
[----:B------:R-:W4:Y:S02]  /*26e40*/  LDL.LU R25, [R1+0x6ec] ;  /* 0x0006ec0001197983 */ /* 0x000f240000300800 */
[----:B------:R-:W4:Y:S02]  /*26e50*/  LDL.LU R26, [R1+0x710] ;  /* 0x00071000011a7983 */ /* 0x000f240000300800 */
[----:B------:R-:W4:Y:S01]  /*26e60*/  LDL.LU R27, [R1+0x6e4] ;  /* 0x0006e400011b7983 */ /* 0x000f220000300800 */
[----:B------:R-:W4:Y:S01]  /*26e70*/  LDL.LU R22, [R1+0x708] ;  /* 0x0007080001167983 */ /* 0x000f220000300800 */
[----:B------:R-:W4:Y:S02]  /*26e80*/  LDL.LU R23, [R1+0x6dc] ;  /* 0x0006dc0001177983 */ /* 0x000f240000300800 */
[--C-:B------:R-:W-:Y:S01]  /*26e90*/  IMAD.X R2, R2, 0x1, R0.reuse, P3 ;  /* 0x0000000102027824 */ /* 0x100fe200018e0600 */
[----:B0-----:R-:W4:Y:S01]  /*26ea0*/  LDL.LU R29, [R1+0x700] ;  /* 0x00070000011d7983 */ /* 0x001f220000300800 */
[----:B------:R-:W4:Y:S02]  /*26eb0*/  LDL.LU R18, [R1+0x6d4] ;  /* 0x0006d40001127983 */ /* 0x000f240000300800 */
[----:B------:R-:W4:Y:S02]  /*26ec0*/  LDL.LU R19, [R1+0x6f8] ;  /* 0x0006f80001137983 */ /* 0x000f240000300800 */
[----:B------:R-:W4:Y:S01]  /*26ed0*/  LDL.LU R6, [R1+0x6cc] ;  /* 0x0006cc0001067983 */ /* 0x000f220000300800 */
[----:B------:R0:W-:Y:S01]  /*26ee0*/  STL [R1+0x730], R2 ;  /* 0x0007300201007387 */ /* 0x0001e20000100800 */
[----:B------:R-:W4:Y:S03]  /*26ef0*/  LDL.LU R7, [R1+0x6f0] ;  /* 0x0006f00001077983 */ /* 0x000f260000300800 */
[----:B0-----:R-:W4:Y:S01]  /*26f00*/  LDL.LU R2, [R1+0x6c4] ;  /* 0x0006c40001027983 */ /* 0x001f220000300800 */
[----:B------:R-:W-:Y:S01]  /*26f10*/  IADD3 R28, P3, R28, R8, RZ ;  /* 0x000000081c1c7210 */ /* 0x000fe20007f7e0ff */
[----:B------:R-:W4:Y:S02]  /*26f20*/  LDL.LU R9, [R1+0x6e8] ;  /* 0x0006e80001097983 */ /* 0x000f240000300800 */
[----:B------:R-:W4:Y:S01]  /*26f30*/  LDL.LU R10, [R1+0x6bc] ;  /* 0x0006bc00010a7983 */ /* 0x000f220000300800 */
[----:B------:R-:W4:Y:S01]  /*26f40*/  LDL.LU R11, [R1+0x6e0] ;  /* 0x0006e000010b7983 */ /* 0x000f220000300800 */
[----:B------:R0:W-:Y:S02]  /*26f50*/  STL [R1+0x704], R28 ;  /* 0x0007041c01007387 */ /* 0x0001e40000100800 */
[----:B------:R-:W4:Y:S02]  /*26f60*/  LDL.LU R12, [R1+0x6b4] ;  /* 0x0006b400010c7983 */ /* 0x000f240000300800 */
[----:B------:R-:W4:Y:S01]  /*26f70*/  LDL.LU R13, [R1+0x6d8] ;  /* 0x0006d800010d7983 */ /* 0x000f220000300800 */
[----:B------:R-:W4:Y:S01]  /*26f80*/  LDL.LU R14, [R1+0xca0] ;  /* 0x000ca000010e7983 */ /* 0x000f220000300800 */
[----:B------:R-:W4:Y:S03]  /*26f90*/  LDL.LU R15, [R1+0x6d0] ;  /* 0x0006d000010f7983 */ /* 0x000f260000300800 */
[----:B0-----:R-:W4:Y:S01]  /*26fa0*/  LDL.LU R28, [R1+0x8c0] ;  /* 0x0008c000011c7983 */ /* 0x001f220000300800 */
[----:B------:R-:W4:Y:S02]  /*26fb0*/  LDL.LU R17, [R1+0x6c8] ;  /* 0x0006c80001117983 */ /* 0x000f240000300800 */
[----:B--2---:R-:W-:-:S05]  /*26fc0*/  IMAD.X R20, R20, 0x1, R0, P4 ;  /* 0x0000000114147824 */ /* 0x004fca00020e0600 */
[----:B------:R0:W-:Y:S04]  /*26fd0*/  STL [R1+0x728], R20 ;  /* 0x0007281401007387 */ /* 0x0001e80000100800 */
[----:B0-----:R-:W2:Y:S01]  /*26fe0*/  LDL.LU R20, [R1+0xc98] ;  /* 0x000c980001147983 */ /* 0x001ea20000300800 */
[----:B------:R-:W2:Y:S02]  /*26ff0*/  LDL.LU R16, [R1+0x6c0] ;  /* 0x0006c00001107983 */ /* 0x000ea40000300800 */
[----:B------:R-:W2:Y:S01]  /*27000*/  LDL.LU R21, [R1+0xc94] ;  /* 0x000c940001157983 */ /* 0x000ea20000300800 */
[----:B---3--:R-:W-:Y:S01]  /*27010*/  IADD3 R3, P4, R3, R8, RZ ;  /* 0x0000000803037210 */ /* 0x008fe20007f9e0ff */
[----:B----4-:R-:W-:-:S04]  /*27020*/  IMAD.X R4, R4, 0x1, R0, P5 ;  /* 0x0000000104047824 */ /* 0x010fc800028e0600 */
[----:B------:R0:W-:Y:S01]  /*27030*/  STL [R1+0x6fc], R3 ;  /* 0x0006fc0301007387 */ /* 0x0001e20000100800 */
[-C--:B------:R-:W-:Y:S01]  /*27040*/  IADD3 R5, P5, R5, R8.reuse, RZ ;  /* 0x0000000805057210 */ /* 0x080fe20007fbe0ff */
[--C-:B------:R-:W-:Y:S01]  /*27050*/  IMAD.X R24, R24, 0x1, R0.reuse, P6 ;  /* 0x0000000118187824 */ /* 0x100fe200030e0600 */
[-C--:B------:R-:W-:Y:S01]  /*27060*/  IADD3 R25, P6, R25, R8.reuse, RZ ;  /* 0x0000000819197210 */ /* 0x080fe20007fde0ff */
[--C-:B------:R-:W-:Y:S01]  /*27070*/  IMAD.X R26, R26, 0x1, R0.reuse, P1 ;  /* 0x000000011a1a7824 */ /* 0x100fe200008e0600 */
[-C--:B------:R-:W-:Y:S01]  /*27080*/  IADD3 R27, P1, R27, R8.reuse, RZ ;  /* 0x000000081b1b7210 */ /* 0x080fe20007f3e0ff */
[----:B0-----:R-:W3:Y:S01]  /*27090*/  LDL.LU R3, [R1+0x6b8] ;  /* 0x0006b80001037983 */ /* 0x001ee20000300800 */
[----:B------:R0:W-:Y:S02]  /*270a0*/  STL [R1+0x720], R4 ;  /* 0x0007200401007387 */ /* 0x0001e40000100800 */
[--C-:B------:R-:W-:Y:S02]  /*270b0*/  IMAD.X R22, R22, 0x1, R0.reuse, P2 ;  /* 0x0000000116167824 */ /* 0x100fe400010e0600 */
[----:B------:R-:W-:Y:S01]  /*270c0*/  IMAD.X R29, R29, 0x1, R0, P3 ;  /* 0x000000011d1d7824 */ /* 0x000fe200018e0600 */
[----:B------:R-:W-:-:S02]  /*270d0*/  IADD3 R23, P2, R23, R8, RZ ;  /* 0x0000000817177210 */ /* 0x000fc40007f5e0ff */
[----:B------:R-:W-:Y:S01]  /*270e0*/  IADD3 R18, P3, R18, R8, RZ ;  /* 0x0000000812127210 */ /* 0x000fe20007f7e0ff */
[----:B0-----:R0:W5:Y:S01]  /*270f0*/  LDL.LU R4, [R1+0xd1c] ;  /* 0x000d1c0001047983 */ /* 0x0011620000300800 */
[----:B------:R-:W-:Y:S02]  /*27100*/  STL [R1+0x6f4], R5 ;  /* 0x0006f40501007387 */ /* 0x000fe40000100800 */
[----:B------:R-:W-:Y:S02]  /*27110*/  STL [R1+0x718], R24 ;  /* 0x0007181801007387 */ /* 0x000fe40000100800 */
[----:B------:R-:W-:Y:S01]  /*27120*/  STL [R1+0x6ec], R25 ;  /* 0x0006ec1901007387 */ /* 0x000fe20000100800 */
[----:B------:R-:W-:Y:S01]  /*27130*/  STL [R1+0x710], R26 ;  /* 0x0007101a01007387 */ /* 0x000fe20000100800 */
[----:B------:R-:W-:Y:S02]  /*27140*/  STL [R1+0x6e4], R27 ;  /* 0x0006e41b01007387 */ /* 0x000fe40000100800 */
[----:B------:R1:W-:Y:S02]  /*27150*/  STL [R1+0x700], R29 ;  /* 0x0007001d01007387 */ /* 0x0003e40000100800 */
[----:B------:R-:W-:-:S02]  /*27160*/  IMAD.X R19, R19, 0x1, R0, P4 ;  /* 0x0000000113137824 */ /* 0x000fc400020e0600 */
[--C-:B------:R-:W-:Y:S01]  /*27170*/  IMAD.X R7, R7, 0x1, R0.reuse, P5 ;  /* 0x0000000107077824 */ /* 0x100fe200028e0600 */
[----:B------:R-:W-:Y:S01]  /*27180*/  STL [R1+0x708], R22 ;  /* 0x0007081601007387 */ /* 0x000fe20000100800 */
[-C--:B------:R-:W-:Y:S02]  /*27190*/  IADD3 R2, P5, R2, R8.reuse, RZ ;  /* 0x0000000802027210 */ /* 0x080fe40007fbe0ff */
[-C--:B------:R-:W-:Y:S01]  /*271a0*/  IADD3 R6, P4, R6, R8.reuse, RZ ;  /* 0x0000000806067210 */ /* 0x080fe20007f9e0ff */
[----:B-1----:R-:W4:Y:S01]  /*271b0*/  LDL.LU R29, [R1+0xc90] ;  /* 0x000c9000011d7983 */ /* 0x002f220000300800 */
[----:B------:R-:W-:Y:S02]  /*271c0*/  STL [R1+0x6dc], R23 ;  /* 0x0006dc1701007387 */ /* 0x000fe40000100800 */
[----:B------:R-:W-:Y:S02]  /*271d0*/  STL [R1+0x6d4], R18 ;  /* 0x0006d41201007387 */ /* 0x000fe40000100800 */
[----:B------:R-:W-:Y:S01]  /*271e0*/  STL [R1+0x6f8], R19 ;  /* 0x0006f81301007387 */ /* 0x000fe20000100800 */
[----:B------:R1:W-:Y:S01]  /*271f0*/  STL [R1+0x6c4], R2 ;  /* 0x0006c40201007387 */ /* 0x0003e20000100800 */
[----:B------:R-:W-:Y:S02]  /*27200*/  STL [R1+0x6cc], R6 ;  /* 0x0006cc0601007387 */ /* 0x000fe40000100800 */
[--C-:B------:R-:W-:Y:S01]  /*27210*/  IMAD.X R9, R9, 0x1, R0.reuse, P6 ;  /* 0x0000000109097824 */ /* 0x100fe200030e0600 */
[-C--:B------:R-:W-:Y:S01]  /*27220*/  IADD3 R10, P6, R10, R8.reuse, RZ ;  /* 0x000000080a0a7210 */ /* 0x080fe20007fde0ff */
[--C-:B------:R-:W-:Y:S01]  /*27230*/  IMAD.X R11, R11, 0x1, R0.reuse, P1 ;  /* 0x000000010b0b7824 */ /* 0x100fe200008e0600 */
[----:B------:R-:W-:Y:S01]  /*27240*/  IADD3 R12, P1, R12, R8, RZ ;  /* 0x000000080c0c7210 */ /* 0x000fe20007f3e0ff */
[----:B-1----:R-:W4:Y:S01]  /*27250*/  LDL.LU R2, [R1+0x6b0] ;  /* 0x0006b00001027983 */ /* 0x002f220000300800 */
[----:B------:R-:W-:Y:S02]  /*27260*/  STL [R1+0x6f0], R7 ;  /* 0x0006f00701007387 */ /* 0x000fe40000100800 */
[----:B------:R-:W-:-:S02]  /*27270*/  IMAD.X R13, R13, 0x1, R0, P2 ;  /* 0x000000010d0d7824 */ /* 0x000fc400010e0600 */
[--C-:B------:R-:W-:Y:S01]  /*27280*/  IMAD.X R15, R15, 0x1, R0.reuse, P3 ;  /* 0x000000010f0f7824 */ /* 0x100fe200018e0600 */
[----:B------:R-:W-:Y:S01]  /*27290*/  STL [R1+0x6e8], R9 ;  /* 0x0006e80901007387 */ /* 0x000fe20000100800 */
[----:B------:R-:W-:Y:S01]  /*272a0*/  IADD3 R28, P3, R28, UR8, RZ ;  /* 0x000000081c1c7c10 */ /* 0x000fe2000ff7e0ff */
[----:B------:R-:W-:Y:S01]  /*272b0*/  STL [R1+0x6bc], R10 ;  /* 0x0006bc0a01007387 */ /* 0x000fe20000100800 */
[----:B------:R-:W-:Y:S01]  /*272c0*/  IADD3 R14, P2, R14, UR8, RZ ;  /* 0x000000080e0e7c10 */ /* 0x000fe2000ff5e0ff */
[----:B------:R-:W-:Y:S01]  /*272d0*/  STL [R1+0x6e0], R11 ;  /* 0x0006e00b01007387 */ /* 0x000fe20000100800 */
[----:B------:R-:W-:Y:S02]  /*272e0*/  STL [R1+0x6b4], R12 ;  /* 0x0006b40c01007387 */ /* 0x000fe40000100800 */
[----:B------:R-:W-:Y:S02]  /*272f0*/  STL [R1+0x6d8], R13 ;  /* 0x0006d80d01007387 */ /* 0x000fe40000100800 */
[----:B------:R1:W-:Y:S01]  /*27300*/  STL [R1+0x8c0], R28 ;  /* 0x0008c01c01007387 */ /* 0x0003e20000100800 */
[----:B------:R-:W-:Y:S04]  /*27310*/  STL [R1+0xca0], R14 ;  /* 0x000ca00e01007387 */ /* 0x000fe80000100800 */
[----:B-1----:R-:W4:Y:S01]  /*27320*/  LDL.LU R28, [R1+0xc8c] ;  /* 0x000c8c00011c7983 */ /* 0x002f220000300800 */
[----:B------:R-:W-:-:S02]  /*27330*/  IMAD.X R17, R17, 0x1, R0, P4 ;  /* 0x0000000111117824 */ /* 0x000fc400020e0600 */
[----:B------:R-:W-:Y:S01]  /*27340*/  STL [R1+0x6d0], R15 ;  /* 0x0006d00f01007387 */ /* 0x000fe20000100800 */
[----:B--2---:R-:W-:Y:S01]  /*27350*/  IADD3 R20, P4, R20, UR8, RZ ;  /* 0x0000000814147c10 */ /* 0x004fe2000ff9e0ff */
[----:B------:R-:W-:Y:S01]  /*27360*/  IMAD.X R16, R16, 0x1, R0, P5 ;  /* 0x0000000110107824 */ /* 0x000fe200028e0600 */
[----:B------:R-:W-:-:S03]  /*27370*/  IADD3 R21, P5, R21, UR8, RZ ;  /* 0x0000000815157c10 */ /* 0x000fc6000ffbe0ff */
[----:B------:R1:W-:Y:S04]  /*27380*/  STL [R1+0xc98], R20 ;  /* 0x000c981401007387 */ /* 0x0003e80000100800 */
[----:B-1----:R-:W2:Y:S01]  /*27390*/  LDL.LU R20, [R1+0xc9c] ;  /* 0x000c9c0001147983 */ /* 0x002ea20000300800 */
[----:B------:R-:W-:Y:S02]  /*273a0*/  STL [R1+0x6c8], R17 ;  /* 0x0006c81101007387 */ /* 0x000fe40000100800 */
[----:B------:R-:W2:Y:S02]  /*273b0*/  LDL.LU R5, [R1+0xc88] ;  /* 0x000c880001057983 */ /* 0x000ea40000300800 */
[----:B------:R-:W-:Y:S02]  /*273c0*/  STL [R1+0x6c0], R16 ;  /* 0x0006c01001007387 */ /* 0x000fe40000100800 */
[----:B---3--:R-:W-:Y:S01]  /*273d0*/  IMAD.X R3, R3, 0x1, R0, P6 ;  /* 0x0000000103037824 */ /* 0x008fe200030e0600 */
[----:B------:R-:W3:Y:S01]  /*273e0*/  LDL.LU R24, [R1+0x6ac] ;  /* 0x0006ac0001187983 */ /* 0x000ee20000300800 */
[----:B------:R-:W-:Y:S02]  /*273f0*/  STL [R1+0xc94], R21 ;  /* 0x000c941501007387 */ /* 0x000fe40000100800 */
[----:B------:R-:W3:Y:S01]  /*27400*/  LDL.LU R25, [R1+0xc84] ;  /* 0x000c840001197983 */ /* 0x000ee20000300800 */
[----:B------:R1:W-:Y:S01]  /*27410*/  STL [R1+0x6b8], R3 ;  /* 0x0006b80301007387 */ /* 0x0003e20000100800 */
[----:B------:R-:W3:Y:S02]  /*27420*/  LDL.LU R26, [R1+0x8bc] ;  /* 0x0008bc00011a7983 */ /* 0x000ee40000300800 */
[----:B------:R-:W3:Y:S02]  /*27430*/  LDL.LU R27, [R1+0xc80] ;  /* 0x000c8000011b7983 */ /* 0x000ee40000300800 */
[----:B------:R-:W3:Y:S01]  /*27440*/  LDL.LU R22, [R1+0x8b8] ;  /* 0x0008b80001167983 */ /* 0x000ee20000300800 */
[----:B------:R-:W3:Y:S01]  /*27450*/  LDL.LU R23, [R1+0xc78] ;  /* 0x000c780001177983 */ /* 0x000ee20000300800 */
[----:B------:R-:W3:Y:S03]  /*27460*/  LDL.LU R18, [R1+0x8b4] ;  /* 0x0008b40001127983 */ /* 0x000ee60000300800 */
[----:B-1----:R-:W3:Y:S01]  /*27470*/  LDL.LU R3, [R1+0xc70] ;  /* 0x000c700001037983 */ /* 0x002ee20000300800 */
[----:B------:R-:W3:Y:S02]  /*27480*/  LDL.LU R19, [R1+0x8b0] ;  /* 0x0008b00001137983 */ /* 0x000ee40000300800 */
[----:B------:R-:W3:Y:S02]  /*27490*/  LDL.LU R6, [R1+0xc68] ;  /* 0x000c680001067983 */ /* 0x000ee40000300800 */
[----:B------:R-:W3:Y:S01]  /*274a0*/  LDL.LU R7, [R1+0x8ac] ;  /* 0x0008ac0001077983 */ /* 0x000ee20000300800 */
[----:B----4-:R-:W-:-:S05]  /*274b0*/  IADD3 R29, P6, R29, UR8, RZ ;  /* 0x000000081d1d7c10 */ /* 0x010fca000ffde0ff */
[----:B------:R1:W-:Y:S01]  /*274c0*/  STL [R1+0xc90], R29 ;  /* 0x000c901d01007387 */ /* 0x0003e20000100800 */
[----:B------:R-:W4:Y:S02]  /*274d0*/  LDL.LU R8, [R1+0xc60] ;  /* 0x000c600001087983 */ /* 0x000f240000300800 */
[----:B------:R-:W-:Y:S01]  /*274e0*/  IMAD.X R2, R2, 0x1, R0, P1 ;  /* 0x0000000102027824 */ /* 0x000fe200008e0600 */
[----:B-1----:R-:W4:Y:S01]  /*274f0*/  LDL.LU R29, [R1+0x8a8] ;  /* 0x0008a800011d7983 */ /* 0x002f220000300800 */
[----:B------:R-:W4:Y:S02]  /*27500*/  LDL.LU R9, [R1+0xc58] ;  /* 0x000c580001097983 */ /* 0x000f240000300800 */
[----:B------:R-:W4:Y:S02]  /*27510*/  LDL.LU R10, [R1+0xc7c] ;  /* 0x000c7c00010a7983 */ /* 0x000f240000300800 */
[----:B------:R-:W4:Y:S01]  /*27520*/  LDL.LU R11, [R1+0xc50] ;  /* 0x000c5000010b7983 */ /* 0x000f220000300800 */
[----:B------:R1:W-:Y:S01]  /*27530*/  STL [R1+0x6b0], R2 ;  /* 0x0006b00201007387 */ /* 0x0003e20000100800 */
[----:B------:R-:W4:Y:S02]  /*27540*/  LDL.LU R12, [R1+0xc74] ;  /* 0x000c7400010c7983 */ /* 0x000f240000300800 */
[----:B------:R-:W4:Y:S02]  /*27550*/  LDL.LU R13, [R1+0xc48] ;  /* 0x000c4800010d7983 */ /* 0x000f240000300800 */
[----:B------:R-:W4:Y:S01]  /*27560*/  LDL.LU R14, [R1+0xc6c] ;  /* 0x000c6c00010e7983 */ /* 0x000f220000300800 */
[----:B------:R-:W4:Y:S04]  /*27570*/  LDL.LU R15, [R1+0xc40] ;  /* 0x000c4000010f7983 */ /* 0x000f280000300800 */
[----:B-1----:R-:W4:Y:S01]  /*27580*/  LDL.LU R2, [R1+0xc64] ;  /* 0x000c640001027983 */ /* 0x002f220000300800 */
[----:B------:R-:W4:Y:S01]  /*27590*/  LDL.LU R17, [R1+0xc38] ;  /* 0x000c380001117983 */ /* 0x000f220000300800 */
[----:B------:R-:W-:-:S05]  /*275a0*/  IADD3 R28, P1, R28, UR8, RZ ;  /* 0x000000081c1c7c10 */ /* 0x000fca000ff3e0ff */
[----:B------:R1:W-:Y:S04]  /*275b0*/  STL [R1+0xc8c], R28 ;  /* 0x000c8c1c01007387 */ /* 0x0003e80000100800 */
[----:B-1----:R-:W4:Y:S01]  /*275c0*/  LDL.LU R28, [R1+0xc5c] ;  /* 0x000c5c00011c7983 */ /* 0x002f220000300800 */
[----:B------:R-:W4:Y:S02]  /*275d0*/  LDL.LU R16, [R1+0xc30] ;  /* 0x000c300001107983 */ /* 0x000f240000300800 */
[----:B------:R-:W4:Y:S01]  /*275e0*/  LDL.LU R21, [R1+0xc54] ;  /* 0x000c540001157983 */ /* 0x000f220000300800 */
[----:B--2---:R-:W-:Y:S02]  /*275f0*/  IADD3.X R20, R20, UR5, RZ, P2, !PT ;  /* 0x0000000514147c10 */ /* 0x004fe400097fe4ff */
[----:B------:R-:W-:-:S03]  /*27600*/  IADD3 R5, P2, R5, UR8, RZ ;  /* 0x0000000805057c10 */ /* 0x000fc6000ff5e0ff */
[----:B------:R1:W-:Y:S01]  /*27610*/  STL [R1+0xc9c], R20 ;  /* 0x000c9c1401007387 */ /* 0x0003e20000100800 */
[----:B---3--:R-:W-:Y:S01]  /*27620*/  IADD3.X R24, R24, UR5, RZ, P3, !PT ;  /* 0x0000000518187c10 */ /* 0x008fe20009ffe4ff */
[----:B------:R-:W-:Y:S01]  /*27630*/  IADD3 R25, P3, R25, UR8, RZ ;  /* 0x0000000819197c10 */ /* 0x000fe2000ff7e0ff */
[----:B------:R-:W-:Y:S01]  /*27640*/  IADD3.X R26, R26, UR5, RZ, P4, !PT ;  /* 0x000000051a1a7c10 */ /* 0x000fe2000a7fe4ff */
[----:B------:R-:W-:Y:S01]  /*27650*/  IADD3 R27, P4, R27, UR8, RZ ;  /* 0x000000081b1b7c10 */ /* 0x000fe2000ff9e0ff */
[----:B-1----:R-:W2:Y:S01]  /*27660*/  LDL.LU R20, [R1+0xc28] ;  /* 0x000c280001147983 */ /* 0x002ea20000300800 */
[----:B------:R-:W-:Y:S01]  /*27670*/  STL [R1+0xc88], R5 ;  /* 0x000c880501007387 */ /* 0x000fe20000100800 */
[----:B------:R-:W-:Y:S02]  /*27680*/  IADD3.X R22, R22, UR5, RZ, P5, !PT ;  /* 0x0000000516167c10 */ /* 0x000fe4000affe4ff */
[----:B------:R-:W-:Y:S01]  /*27690*/  IADD3.X R18, R18, UR5, RZ, P6, !PT ;  /* 0x0000000512127c10 */ /* 0x000fe2000b7fe4ff */
        /* <DEDUP_REMOVED lines=8> */
[----:B------:R-:W-:Y:S01]  /*27720*/  IADD3.X R19, R19, UR5, RZ, P1, !PT ;  /* 0x0000000513137c10 */ /* 0x000fe20008ffe4ff */
[----:B------:R-:W-:Y:S01]  /*27730*/  STL [R1+0xc78], R23 ;  /* 0x000c781701007387 */ /* 0x000fe20000100800 */
[----:B------:R-:W-:-:S02]  /*27740*/  IADD3 R6, P1, R6, UR8, RZ ;  /* 0x0000000806067c10 */ /* 0x000fc4000ff3e0ff */
[----:B------:R-:W-:Y:S01]  /*27750*/  IADD3.X R7, R7, UR5, RZ, P2, !PT ;  /* 0x0000000507077c10 */ /* 0x000fe200097fe4ff */
[----:B-1----:R-:W3:Y:S01]  /*27760*/  LDL.LU R3, [R1+0xc4c] ;  /* 0x000c4c0001037983 */ /* 0x002ee20000300800 */
[----:B------:R-:W-:Y:S01]  /*27770*/  STL [R1+0x8b4], R18 ;  /* 0x0008b41201007387 */ /* 0x000fe20000100800 */
[----:B----4-:R-:W-:Y:S02]  /*27780*/  IADD3 R8, P2, R8, UR8, RZ ;  /* 0x0000000808087c10 */ /* 0x010fe4000ff5e0ff */
[----:B------:R-:W-:Y:S04]  /*27790*/  STL [R1+0x8b0], R19 ;  /* 0x0008b01301007387 */ /* 0x000fe80000100800 */
[----:B------:R-:W-:Y:S01]  /*277a0*/  STL [R1+0xc68], R6 ;  /* 0x000c680601007387 */ /* 0x000fe20000100800 */
[----:B------:R-:W-:Y:S01]  /*277b0*/  IADD3.X R29, R29, UR5, RZ, P3, !PT ;  /* 0x000000051d1d7c10 */ /* 0x000fe20009ffe4ff */
[----:B------:R-:W-:Y:S01]  /*277c0*/  IADD3 R9, P3, R9, UR8, RZ ;  /* 0x0000000809097c10 */ /* 0x000fe2000ff7e0ff */
[----:B------:R-:W-:Y:S01]  /*277d0*/  IADD3.X R10, R10, UR5, RZ, P4, !PT ;  /* 0x000000050a0a7c10 */ /* 0x000fe2000a7fe4ff */
[----:B------:R-:W-:-:S02]  /*277e0*/  IADD3 R11, P4, R11, UR8, RZ ;  /* 0x000000080b0b7c10 */ /* 0x000fc4000ff9e0ff */
[----:B------:R1:W-:Y:S01]  /*277f0*/  STL [R1+0x8a8], R29 ;  /* 0x0008a81d01007387 */ /* 0x0003e20000100800 */
[----:B------:R-:W-:Y:S01]  /*27800*/  STL [R1+0x8ac], R7 ;  /* 0x0008ac0701007387 */ /* 0x000fe20000100800 */
[----:B------:R-:W-:Y:S01]  /*27810*/  IADD3.X R12, R12, UR5, RZ, P5, !PT ;  /* 0x000000050c0c7c10 */ /* 0x000fe2000affe4ff */
[----:B------:R-:W-:Y:S01]  /*27820*/  IADD3 R13, P5, R13, UR8, RZ ;  /* 0x000000080d0d7c10 */ /* 0x000fe2000ffbe0ff */
[----:B------:R-:W-:Y:S01]  /*27830*/  IADD3.X R14, R14, UR5, RZ, P6, !PT ;  /* 0x000000050e0e7c10 */ /* 0x000fe2000b7fe4ff */
[----:B-1----:R-:W4:Y:S01]  /*27840*/  LDL.LU R29, [R1+0xc20] ;  /* 0x000c2000011d7983 */ /* 0x002f220000300800 */
[----:B------:R-:W-:Y:S02]  /*27850*/  STL [R1+0xc60], R8 ;  /* 0x000c600801007387 */ /* 0x000fe40000100800 */
[----:B------:R-:W-:Y:S01]  /*27860*/  STL [R1+0xc58], R9 ;  /* 0x000c580901007387 */ /* 0x000fe20000100800 */
[----:B------:R-:W-:Y:S01]  /*27870*/  IADD3.X R2, R2, UR5, RZ, P1, !PT ;  /* 0x0000000502027c10 */ /* 0x000fe20008ffe4ff */
[----:B------:R-:W-:Y:S01]  /*27880*/  STL [R1+0xc7c], R10 ;  /* 0x000c7c0a01007387 */ /* 0x000fe20000100800 */
[----:B------:R-:W-:Y:S02]  /*27890*/  STL [R1+0xc50], R11 ;  /* 0x000c500b01007387 */ /* 0x000fe40000100800 */
[----:B------:R-:W-:Y:S02]  /*278a0*/  STL [R1+0xc74], R12 ;  /* 0x000c740c01007387 */ /* 0x000fe40000100800 */
[----:B------:R-:W-:Y:S01]  /*278b0*/  STL [R1+0xc48], R13 ;  /* 0x000c480d01007387 */ /* 0x000fe20000100800 */
[----:B------:R1:W-:Y:S01]  /*278c0*/  STL [R1+0xc64], R2 ;  /* 0x000c640201007387 */ /* 0x0003e20000100800 */
[----:B------:R-:W-:Y:S01]  /*278d0*/  STL [R1+0xc6c], R14 ;  /* 0x000c6c0e01007387 */ /* 0x000fe20000100800 */
[----:B------:R-:W-:-:S02]  /*278e0*/  IADD3 R15, P6, R15, UR8, RZ ;  /* 0x000000080f0f7c10 */ /* 0x000fc4000ffde0ff */
[----:B-1----:R-:W4:Y:S01]  /*278f0*/  LDL.LU R2, [R1+0xc44] ;  /* 0x000c440001027983 */ /* 0x002f220000300800 */
[----:B------:R-:W-:Y:S02]  /*27900*/  IADD3.X R28, R28, UR5, RZ, P2, !PT ;  /* 0x000000051c1c7c10 */ /* 0x000fe400097fe4ff */
[----:B------:R-:W-:Y:S03]  /*27910*/  STL [R1+0xc40], R15 ;  /* 0x000c400f01007387 */ /* 0x000fe60000100800 */
[----:B------:R1:W-:Y:S04]  /*27920*/  STL [R1+0xc5c], R28 ;  /* 0x000c5c1c01007387 */ /* 0x0003e80000100800 */
[----:B-1----:R-:W4:Y:S01]  /*27930*/  LDL.LU R28, [R1+0xc18] ;  /* 0x000c1800011c7983 */ /* 0x002f220000300800 */
[----:B------:R-:W-:-:S02]  /*27940*/  IADD3 R17, P1, R17, UR8, RZ ;  /* 0x0000000811117c10 */ /* 0x000fc4000ff3e0ff */
[----:B------:R-:W-:Y:S02]  /*27950*/  IADD3 R16, P2, R16, UR8, RZ ;  /* 0x0000000810107c10 */ /* 0x000fe4000ff5e0ff */
[----:B------:R-:W-:Y:S01]  /*27960*/  IADD3.X R21, R21, UR5, RZ, P3, !PT ;  /* 0x0000000515157c10 */ /* 0x000fe20009ffe4ff */
[----:B------:R-:W-:Y:S01]  /*27970*/  STL [R1+0xc38], R17 ;  /* 0x000c381101007387 */ /* 0x000fe20000100800 */
[----:B------:R-:W4:Y:S02]  /*27980*/  LDL.LU R5, [R1+0xc3c] ;  /* 0x000c3c0001057983 */ /* 0x000f240000300800 */
[----:B------:R-:W-:Y:S02]  /*27990*/  STL [R1+0xc30], R16 ;  /* 0x000c301001007387 */ /* 0x000fe40000100800 */
[----:B------:R-:W4:Y:S01]  /*279a0*/  LDL.LU R24, [R1+0xc10] ;  /* 0x000c100001187983 */ /* 0x000f220000300800 */
[----:B------:R-:W-:Y:S01]  /*279b0*/  STL [R1+0xc54], R21 ;  /* 0x000c541501007387 */ /* 0x000fe20000100800 */
[----:B------:R-:W4:Y:S01]  /*279c0*/  LDL.LU R25, [R1+0xc34] ;  /* 0x000c340001197983 */ /* 0x000f220000300800 */
[----:B--2---:R-:W-:-:S05]  /*279d0*/  IADD3 R20, P3, R20, UR8, RZ ;  /* 0x0000000814147c10 */ /* 0x004fca000ff7e0ff */
[----:B------:R1:W-:Y:S01]  /*279e0*/  STL [R1+0xc28], R20 ;  /* 0x000c281401007387 */ /* 0x0003e20000100800 */
[----:B------:R-:W2:Y:S02]  /*279f0*/  LDL.LU R26, [R1+0xc08] ;  /* 0x000c0800011a7983 */ /* 0x000ea40000300800 */
[----:B------:R-:W2:Y:S02]  /*27a00*/  LDL.LU R27, [R1+0xc2c] ;  /* 0x000c2c00011b7983 */ /* 0x000ea40000300800 */
[----:B------:R-:W2:Y:S01]  /*27a10*/  LDL.LU R22, [R1+0xc00] ;  /* 0x000c000001167983 */ /* 0x000ea20000300800 */
[----:B------:R-:W2:Y:S01]  /*27a20*/  LDL.LU R23, [R1+0xc24] ;  /* 0x000c240001177983 */ /* 0x000ea20000300800 */
[----:B------:R-:W2:Y:S03]  /*27a30*/  LDL.LU R18, [R1+0xbf8] ;  /* 0x000bf80001127983 */ /* 0x000ea60000300800 */
[----:B-1----:R-:W2:Y:S01]  /*27a40*/  LDL.LU R20, [R1+0xc1c] ;  /* 0x000c1c0001147983 */ /* 0x002ea20000300800 */
[----:B------:R-:W2:Y:S02]  /*27a50*/  LDL.LU R19, [R1+0xbf0] ;  /* 0x000bf00001137983 */ /* 0x000ea40000300800 */
[----:B------:R-:W2:Y:S02]  /*27a60*/  LDL.LU R6, [R1+0xc14] ;  /* 0x000c140001067983 */ /* 0x000ea40000300800 */
[----:B------:R-:W2:Y:S01]  /*27a70*/  LDL.LU R7, [R1+0xbe8] ;  /* 0x000be80001077983 */ /* 0x000ea20000300800 */
[----:B---3--:R-:W-:-:S05]  /*27a80*/  IADD3.X R3, R3, UR5, RZ, P4, !PT ;  /* 0x0000000503037c10 */ /* 0x008fca000a7fe4ff */
[----:B------:R1:W-:Y:S01]  /*27a90*/  STL [R1+0xc4c], R3 ;  /* 0x000c4c0301007387 */ /* 0x0003e20000100800 */
        /* <DEDUP_REMOVED lines=8> */
[----:B------:R-:W4:Y:S02]  /*27b20*/  LDL.LU R13, [R1+0xbf4] ;  /* 0x000bf400010d7983 */ /* 0x000f240000300800 */
[----:B------:R-:W4:Y:S01]  /*27b30*/  LDL.LU R14, [R1+0xbc8] ;  /* 0x000bc800010e7983 */ /* 0x000f220000300800 */
[----:B------:R-:W4:Y:S04]  /*27b40*/  LDL.LU R15, [R1+0xbec] ;  /* 0x000bec00010f7983 */ /* 0x000f280000300800 */
[----:B-1----:R-:W4:Y:S01]  /*27b50*/  LDL.LU R29, [R1+0xbc0] ;  /* 0x000bc000011d7983 */ /* 0x002f220000300800 */
[----:B------:R-:W4:Y:S01]  /*27b60*/  LDL.LU R17, [R1+0xbe4] ;  /* 0x000be40001117983 */ /* 0x000f220000300800 */
[----:B------:R-:W-:-:S05]  /*27b70*/  IADD3.X R2, R2, UR5, RZ, P5, !PT ;  /* 0x0000000502027c10 */ /* 0x000fca000affe4ff */
[----:B------:R1:W-:Y:S04]  /*27b80*/  STL [R1+0xc44], R2 ;  /* 0x000c440201007387 */ /* 0x0003e80000100800 */
[----:B-1----:R-:W4:Y:S01]  /*27b90*/  LDL.LU R2, [R1+0xbb8] ;  /* 0x000bb80001027983 */ /* 0x002f220000300800 */
[----:B------:R-:W4:Y:S01]  /*27ba0*/  LDL.LU R16, [R1+0xbdc] ;  /* 0x000bdc0001107983 */ /* 0x000f220000300800 */
[----:B------:R-:W-:Y:S01]  /*27bb0*/  IADD3 R28, P5, R28, UR8, RZ ;  /* 0x000000081c1c7c10 */ /* 0x000fe2000ffbe0ff */
[----:B------:R-:W4:Y:S04]  /*27bc0*/  LDL.LU R21, [R1+0xbb0] ;  /* 0x000bb00001157983 */ /* 0x000f280000300800 */
[----:B------:R1:W-:Y:S04]  /*27bd0*/  STL [R1+0xc18], R28 ;  /* 0x000c181c01007387 */ /* 0x0003e80000100800 */
[----:B-1----:R-:W4:Y:S01]  /*27be0*/  LDL.LU R28, [R1+0xbd4] ;  /* 0x000bd400011c7983 */ /* 0x002f220000300800 */
[----:B------:R-:W-:Y:S01]  /*27bf0*/  IADD3.X R5, R5, UR5, RZ, P6, !PT ;  /* 0x0000000505057c10 */ /* 0x000fe2000b7fe4ff */
[----:B------:R-:W-:Y:S01]  /*27c00*/  IADD3 R24, P6, R24, UR8, RZ ;  /* 0x0000000818187c10 */ /* 0x000fe2000ffde0ff */
[----:B------:R-:W-:-:S03]  /*27c10*/  IADD3.X R25, R25, UR5, RZ, P1, !PT ;  /* 0x0000000519197c10 */ /* 0x000fc60008ffe4ff */
[----:B------:R-:W-:Y:S01]  /*27c20*/  STL [R1+0xc3c], R5 ;  /* 0x000c3c0501007387 */ /* 0x000fe20000100800 */
[----:B------:R-:W-:Y:S02]  /*27c30*/  STL [R1+0xc10], R24 ;  /* 0x000c101801007387 */ /* 0x000fe40000100800 */
[----:B------:R-:W-:Y:S01]  /*27c40*/  STL [R1+0xc34], R25 ;  /* 0x000c341901007387 */ /* 0x000fe20000100800 */
[----:B--2---:R-:W-:Y:S02]  /*27c50*/  IADD3 R26, P1, R26, UR8, RZ ;  /* 0x000000081a1a7c10 */ /* 0x004fe4000ff3e0ff */
[----:B------:R-:W-:Y:S01]  /*27c60*/  IADD3.X R27, R27, UR5, RZ, P2, !PT ;  /* 0x000000051b1b7c10 */ /* 0x000fe200097fe4ff */
[----:B------:R-:W-:Y:S01]  /*27c70*/  IADD3 R22, P2, R22, UR8, RZ ;  /* 0x0000000816167c10 */ /* 0x000fe2000ff5e0ff */
[----:B------:R-:W-:Y:S01]  /*27c80*/  IADD3.X R23, R23, UR5, RZ, P3, !PT ;  /* 0x0000000517177c10 */ /* 0x000fe20009ffe4ff */
[----:B------:R-:W-:Y:S02]  /*27c90*/  STL [R1+0xc08], R26 ;  /* 0x000c081a01007387 */ /* 0x000fe40000100800 */
[----:B------:R-:W-:Y:S01]  /*27ca0*/  STL [R1+0xc2c], R27 ;  /* 0x000c2c1b01007387 */ /* 0x000fe20000100800 */
[----:B------:R-:W-:Y:S01]  /*27cb0*/  IADD3.X R20, R20, UR5, RZ, P4, !PT ;  /* 0x0000000514147c10 */ /* 0x000fe2000a7fe4ff */
[----:B------:R-:W-:Y:S01]  /*27cc0*/  STL [R1+0xc00], R22 ;  /* 0x000c001601007387 */ /* 0x000fe20000100800 */
[----:B------:R-:W-:-:S02]  /*27cd0*/  IADD3 R18, P3, R18, UR8, RZ ;  /* 0x0000000812127c10 */ /* 0x000fc4000ff7e0ff */
[----:B------:R-:W-:Y:S01]  /*27ce0*/  IADD3 R19, P4, R19, UR8, RZ ;  /* 0x0000000813137c10 */ /* 0x000fe2000ff9e0ff */
[----:B------:R1:W-:Y:S01]  /*27cf0*/  STL [R1+0xc1c], R20 ;  /* 0x000c1c1401007387 */ /* 0x0003e20000100800 */
[----:B------:R-:W-:Y:S01]  /*27d00*/  STL [R1+0xc24], R23 ;  /* 0x000c241701007387 */ /* 0x000fe20000100800 */
[----:B------:R-:W-:Y:S01]  /*27d10*/  IADD3.X R6, R6, UR5, RZ, P5, !PT ;  /* 0x0000000506067c10 */ /* 0x000fe2000affe4ff */
[----:B------:R-:W-:Y:S01]  /*27d20*/  IADD3 R7, P5, R7, UR8, RZ ;  /* 0x0000000807077c10 */ /* 0x000fe2000ffbe0ff */
[----:B---3--:R-:W-:Y:S01]  /*27d30*/  IADD3.X R8, R8, UR5, RZ, P6, !PT ;  /* 0x0000000508087c10 */ /* 0x008fe2000b7fe4ff */
[----:B-1----:R-:W2:Y:S01]  /*27d40*/  LDL.LU R20, [R1+0xba8] ;  /* 0x000ba80001147983 */ /* 0x002ea20000300800 */
[----:B------:R-:W-:Y:S02]  /*27d50*/  STL [R1+0xbf8], R18 ;  /* 0x000bf81201007387 */ /* 0x000fe40000100800 */
[----:B------:R-:W-:Y:S01]  /*27d60*/  STL [R1+0xbf0], R19 ;  /* 0x000bf01301007387 */ /* 0x000fe20000100800 */
[----:B------:R-:W-:Y:S01]  /*27d70*/  IADD3 R3, P6, R3, UR8, RZ ;  /* 0x0000000803037c10 */ /* 0x000fe2000ffde0ff */
[----:B------:R-:W-:Y:S01]  /*27d80*/  STL [R1+0xc14], R6 ;  /* 0x000c140601007387 */ /* 0x000fe20000100800 */
[----:B------:R-:W-:Y:S01]  /*27d90*/  IADD3.X R9, R9, UR5, RZ, P1, !PT ;  /* 0x0000000509097c10 */ /* 0x000fe20008ffe4ff */
[----:B------:R-:W-:-:S02]  /*27da0*/  IADD3 R10, P1, R10, UR8, RZ ;  /* 0x000000080a0a7c10 */ /* 0x000fc4000ff3e0ff */
[----:B------:R1:W-:Y:S01]  /*27db0*/  STL [R1+0xbe0], R3 ;  /* 0x000be00301007387 */ /* 0x0003e20000100800 */
[----:B------:R-:W-:Y:S01]  /*27dc0*/  STL [R1+0xbe8], R7 ;  /* 0x000be80701007387 */ /* 0x000fe20000100800 */
[----:B------:R-:W-:Y:S02]  /*27dd0*/  IADD3.X R11, R11, UR5, RZ, P2, !PT ;  /* 0x000000050b0b7c10 */ /* 0x000fe400097fe4ff */
[----:B-1----:R-:W3:Y:S01]  /*27de0*/  LDL.LU R3, [R1+0xbcc] ;  /* 0x000bcc0001037983 */ /* 0x002ee20000300800 */
[----:B----4-:R-:W-:-:S03]  /*27df0*/  IADD3 R12, P2, R12, UR8, RZ ;  /* 0x000000080c0c7c10 */ /* 0x010fc6000ff5e0ff */
[----:B------:R-:W-:Y:S01]  /*27e00*/  STL [R1+0xc0c], R8 ;  /* 0x000c0c0801007387 */ /* 0x000fe20000100800 */
[----:B------:R-:W-:Y:S02]  /*27e10*/  IADD3.X R13, R13, UR5, RZ, P3, !PT ;  /* 0x000000050d0d7c10 */ /* 0x000fe40009ffe4ff */
[----:B------:R-:W-:Y:S01]  /*27e20*/  IADD3.X R15, R15, UR5, RZ, P4, !PT ;  /* 0x000000050f0f7c10 */ /* 0x000fe2000a7fe4ff */
[----:B------:R-:W-:Y:S01]  /*27e30*/  STL [R1+0xc04], R9 ;  /* 0x000c040901007387 */ /* 0x000fe20000100800 */
[----:B------:R-:W-:Y:S01]  /*27e40*/  STL [R1+0xbd8], R10 ;  /* 0x000bd80a01007387 */ /* 0x000fe20000100800 */
[----:B------:R-:W-:Y:S01]  /*27e50*/  IADD3 R14, P3, R14, UR8, RZ ;  /* 0x000000080e0e7c10 */ /* 0x000fe2000ff7e0ff */
[----:B------:R-:W-:Y:S01]  /*27e60*/  STL [R1+0xbfc], R11 ;  /* 0x000bfc0b01007387 */ /* 0x000fe20000100800 */
[----:B------:R-:W-:Y:S01]  /*27e70*/  IADD3 R29, P4, R29, UR8, RZ ;  /* 0x000000081d1d7c10 */ /* 0x000fe2000ff9e0ff */
[----:B------:R-:W-:Y:S01]  /*27e80*/  STL [R1+0xbd0], R12 ;  /* 0x000bd00c01007387 */ /* 0x000fe20000100800 */
[----:B------:R-:W-:Y:S01]  /*27e90*/  STL [R1+0xbf4], R13 ;  /* 0x000bf40d01007387 */ /* 0x000fe20000100800 */
[----:B------:R-:W-:-:S02]  /*27ea0*/  IADD3.X R17, R17, UR5, RZ, P5, !PT ;  /* 0x0000000511117c10 */ /* 0x000fc4000affe4ff */
[----:B------:R1:W-:Y:S01]  /*27eb0*/  STL [R1+0xbc0], R29 ;  /* 0x000bc01d01007387 */ /* 0x0003e20000100800 */
[----:B------:R-:W-:Y:S03]  /*27ec0*/  STL [R1+0xbc8], R14 ;  /* 0x000bc80e01007387 */ /* 0x000fe60000100800 */
[----:B-1----:R-:W4:Y:S01]  /*27ed0*/  LDL.LU R29, [R1+0xba0] ;  /* 0x000ba000011d7983 */ /* 0x002f220000300800 */
[----:B------:R-:W-:-:S03]  /*27ee0*/  IADD3 R2, P5, R2, UR8, RZ ;  /* 0x0000000802027c10 */ /* 0x000fc6000ffbe0ff */
[----:B------:R-:W-:Y:S01]  /*27ef0*/  STL [R1+0xbec], R15 ;  /* 0x000bec0f01007387 */ /* 0x000fe20000100800 */
[----:B------:R-:W-:Y:S01]  /*27f00*/  IADD3.X R16, R16, UR5, RZ, P6, !PT ;  /* 0x0000000510107c10 */ /* 0x000fe2000b7fe4ff */
[----:B------:R-:W-:Y:S02]  /*27f10*/  IADD3 R21, P6, R21, UR8, RZ ;  /* 0x0000000815157c10 */ /* 0x000fe4000ffde0ff */
[----:B------:R1:W-:Y:S04]  /*27f20*/  STL [R1+0xbb8], R2 ;  /* 0x000bb80201007387 */ /* 0x0003e80000100800 */
[----:B-1----:R-:W4:Y:S01]  /*27f30*/  LDL.LU R2, [R1+0xbc4] ;  /* 0x000bc40001027983 */ /* 0x002f220000300800 */
[----:B------:R-:W-:Y:S01]  /*27f40*/  STL [R1+0xbe4], R17 ;  /* 0x000be41101007387 */ /* 0x000fe20000100800 */
[----:B------:R-:W-:Y:S01]  /*27f50*/  IADD3.X R28, R28, UR5, RZ, P1, !PT ;  /* 0x000000051c1c7c10 */ /* 0x000fe20008ffe4ff */
        /* <DEDUP_REMOVED lines=10> */
[----:B------:R-:W4:Y:S03]  /*28000*/  LDL.LU R18, [R1+0xba4] ;  /* 0x000ba40001127983 */ /* 0x000f260000300800 */
[----:B-1----:R-:W4:Y:S01]  /*28010*/  LDL.LU R28, [R1+0xb78] ;  /* 0x000b7800011c7983 */ /* 0x002f220000300800 */
[----:B------:R-:W4:Y:S02]  /*28020*/  LDL.LU R19, [R1+0xb9c] ;  /* 0x000b9c0001137983 */ /* 0x000f240000300800 */
[----:B------:R-:W4:Y:S02]  /*28030*/  LDL.LU R6, [R1+0xb70] ;  /* 0x000b700001067983 */ /* 0x000f240000300800 */
[----:B------:R-:W4:Y:S01]  /*28040*/  LDL.LU R7, [R1+0xb94] ;  /* 0x000b940001077983 */ /* 0x000f220000300800 */
[----:B--2---:R-:W-:-:S05]  /*28050*/  IADD3 R20, P1, R20, UR8, RZ ;  /* 0x0000000814147c10 */ /* 0x004fca000ff3e0ff */
[----:B------:R1:W-:Y:S01]  /*28060*/  STL [R1+0xba8], R20 ;  /* 0x000ba81401007387 */ /* 0x0003e20000100800 */
[----:B------:R-:W2:Y:S03]  /*28070*/  LDL.LU R8, [R1+0xb68] ;  /* 0x000b680001087983 */ /* 0x000ea60000300800 */
[----:B-1----:R-:W2:Y:S01]  /*28080*/  LDL.LU R20, [R1+0xb8c] ;  /* 0x000b8c0001147983 */ /* 0x002ea20000300800 */
[----:B------:R-:W2:Y:S02]  /*28090*/  LDL.LU R9, [R1+0xb60] ;  /* 0x000b600001097983 */ /* 0x000ea40000300800 */
[----:B------:R-:W2:Y:S02]  /*280a0*/  LDL.LU R10, [R1+0xb84] ;  /* 0x000b8400010a7983 */ /* 0x000ea40000300800 */
[----:B------:R-:W2:Y:S01]  /*280b0*/  LDL.LU R11, [R1+0xb58] ;  /* 0x000b5800010b7983 */ /* 0x000ea20000300800 */
[----:B---3--:R-:W-:-:S05]  /*280c0*/  IADD3.X R3, R3, UR5, RZ, P2, !PT ;  /* 0x0000000503037c10 */ /* 0x008fca00097fe4ff */
[----:B------:R1:W-:Y:S01]  /*280d0*/  STL [R1+0xbcc], R3 ;  /* 0x000bcc0301007387 */ /* 0x0003e20000100800 */
[----:B------:R-:W3:Y:S02]  /*280e0*/  LDL.LU R12, [R1+0xb7c] ;  /* 0x000b7c00010c7983 */ /* 0x000ee40000300800 */
[----:B------:R-:W3:Y:S02]  /*280f0*/  LDL.LU R13, [R1+0xb50] ;  /* 0x000b5000010d7983 */ /* 0x000ee40000300800 */
[----:B------:R-:W3:Y:S01]  /*28100*/  LDL.LU R14, [R1+0xb74] ;  /* 0x000b7400010e7983 */ /* 0x000ee20000300800 */
[----:B------:R-:W3:Y:S04]  /*28110*/  LDL.LU R15, [R1+0xb48] ;  /* 0x000b4800010f7983 */ /* 0x000ee80000300800 */
[----:B-1----:R-:W3:Y:S01]  /*28120*/  LDL.LU R3, [R1+0xb6c] ;  /* 0x000b6c0001037983 */ /* 0x002ee20000300800 */
[----:B------:R-:W3:Y:S01]  /*28130*/  LDL.LU R17, [R1+0xb40] ;  /* 0x000b400001117983 */ /* 0x000ee20000300800 */
[----:B----4-:R-:W-:-:S05]  /*28140*/  IADD3 R29, P2, R29, UR8, RZ ;  /* 0x000000081d1d7c10 */ /* 0x010fca000ff5e0ff */
[----:B------:R1:W-:Y:S04]  /*28150*/  STL [R1+0xba0], R29 ;  /* 0x000ba01d01007387 */ /* 0x0003e80000100800 */
[----:B-1----:R-:W4:Y:S01]  /*28160*/  LDL.LU R29, [R1+0xb64] ;  /* 0x000b6400011d7983 */ /* 0x002f220000300800 */
[----:B------:R-:W4:Y:S02]  /*28170*/  LDL.LU R16, [R1+0xb38] ;  /* 0x000b380001107983 */ /* 0x000f240000300800 */
[----:B------:R-:W4:Y:S01]  /*28180*/  LDL.LU R21, [R1+0xb5c] ;  /* 0x000b5c0001157983 */ /* 0x000f220000300800 */
[----:B------:R-:W-:Y:S02]  /*28190*/  IADD3.X R2, R2, UR5, RZ, P3, !PT ;  /* 0x0000000502027c10 */ /* 0x000fe40009ffe4ff */
[----:B------:R-:W-:-:S02]  /*281a0*/  IADD3 R5, P3, R5, UR8, RZ ;  /* 0x0000000805057c10 */ /* 0x000fc4000ff7e0ff */
[----:B------:R-:W-:Y:S01]  /*281b0*/  IADD3.X R24, R24, UR5, RZ, P4, !PT ;  /* 0x0000000518187c10 */ /* 0x000fe2000a7fe4ff */
[----:B------:R1:W-:Y:S01]  /*281c0*/  STL [R1+0xbc4], R2 ;  /* 0x000bc40201007387 */ /* 0x0003e20000100800 */
[----:B------:R-:W-:Y:S02]  /*281d0*/  IADD3 R25, P4, R25, UR8, RZ ;  /* 0x0000000819197c10 */ /* 0x000fe4000ff9e0ff */
[----:B------:R-:W-:Y:S01]  /*281e0*/  IADD3.X R26, R26, UR5, RZ, P5, !PT ;  /* 0x000000051a1a7c10 */ /* 0x000fe2000affe4ff */
[----:B------:R-:W-:Y:S01]  /*281f0*/  IADD3 R27, P5, R27, UR8, RZ ;  /* 0x000000081b1b7c10 */ /* 0x000fe2000ffbe0ff */
[----:B------:R-:W-:Y:S02]  /*28200*/  IADD3.X R22, R22, UR5, RZ, P6, !PT ;  /* 0x0000000516167c10 */ /* 0x000fe4000b7fe4ff */
[----:B------:R-:W-:Y:S01]  /*28210*/  IADD3.X R18, R18, UR5, RZ, P1, !PT ;  /* 0x0000000512127c10 */ /* 0x000fe20008ffe4ff */
[----:B-1----:R-:W4:Y:S01]  /*28220*/  LDL.LU R2, [R1+0xb30] ;  /* 0x000b300001027983 */ /* 0x002f220000300800 */
[----:B------:R-:W-:Y:S02]  /*28230*/  STL [R1+0xb98], R5 ;  /* 0x000b980501007387 */ /* 0x000fe40000100800 */
[----:B------:R-:W-:Y:S01]  /*28240*/  STL [R1+0xbbc], R24 ;  /* 0x000bbc1801007387 */ /* 0x000fe20000100800 */
[----:B------:R-:W-:Y:S01]  /*28250*/  IADD3 R28, P1, R28, UR8, RZ ;  /* 0x000000081c1c7c10 */ /* 0x000fe2000ff3e0ff */
[----:B------:R-:W-:Y:S01]  /*28260*/  STL [R1+0xb90], R25 ;  /* 0x000b901901007387 */ /* 0x000fe20000100800 */
[----:B------:R-:W-:Y:S01]  /*28270*/  IADD3 R23, P6, R23, UR8, RZ ;  /* 0x0000000817177c10 */ /* 0x000fe2000ffde0ff */
[----:B------:R-:W-:Y:S02]  /*28280*/  STL [R1+0xbb4], R26 ;  /* 0x000bb41a01007387 */ /* 0x000fe40000100800 */
[----:B------:R-:W-:Y:S01]  /*28290*/  STL [R1+0xb88], R27 ;  /* 0x000b881b01007387 */ /* 0x000fe20000100800 */
[----:B------:R-:W-:Y:S01]  /*282a0*/  STL [R1+0xbac], R22 ;  /* 0x000bac1601007387 */ /* 0x000fe20000100800 */
[----:B------:R1:W-:Y:S02]  /*282b0*/  STL [R1+0xb78], R28 ;  /* 0x000b781c01007387 */ /* 0x0003e40000100800 */
[----:B------:R-:W-:Y:S01]  /*282c0*/  STL [R1+0xb80], R23 ;  /* 0x000b801701007387 */ /* 0x000fe20000100800 */
[----:B-1----:R-:W4:Y:S01]  /*282d0*/  LDL.LU R28, [R1+0xb54] ;  /* 0x000b5400011c7983 */ /* 0x002f220000300800 */
[----:B------:R-:W-:Y:S01]  /*282e0*/  IADD3.X R19, R19, UR5, RZ, P2, !PT ;  /* 0x0000000513137c10 */ /* 0x000fe200097fe4ff */
[----:B------:R-:W-:Y:S01]  /*282f0*/  IADD3 R6, P2, R6, UR8, RZ ;  /* 0x0000000806067c10 */ /* 0x000fe2000ff5e0ff */
[----:B------:R-:W-:Y:S01]  /*28300*/  IADD3.X R7, R7, UR5, RZ, P3, !PT ;  /* 0x0000000507077c10 */ /* 0x000fe20009ffe4ff */
[----:B------:R-:W-:Y:S02]  /*28310*/  STL [R1+0xba4], R18 ;  /* 0x000ba41201007387 */ /* 0x000fe40000100800 */
[----:B------:R-:W-:Y:S02]  /*28320*/  STL [R1+0xb9c], R19 ;  /* 0x000b9c1301007387 */ /* 0x000fe40000100800 */
[----:B------:R-:W-:Y:S01]  /*28330*/  STL [R1+0xb70], R6 ;  /* 0x000b700601007387 */ /* 0x000fe20000100800 */
[----:B--2---:R-:W-:-:S02]  /*28340*/  IADD3 R8, P3, R8, UR8, RZ ;  /* 0x0000000808087c10 */ /* 0x004fc4000ff7e0ff */
[----:B------:R-:W-:Y:S01]  /*28350*/  IADD3.X R20, R20, UR5, RZ, P4, !PT ;  /* 0x0000000514147c10 */ /* 0x000fe2000a7fe4ff */
[----:B------:R-:W-:Y:S01]  /*28360*/  IADD3 R9, P4, R9, UR8, RZ ;  /* 0x0000000809097c10 */ /* 0x000fe2000ff9e0ff */
[----:B------:R-:W-:-:S03]  /*28370*/  IADD3.X R10, R10, UR5, RZ, P5, !PT ;  /* 0x000000050a0a7c10 */ /* 0x000fc6000affe4ff */
[----:B------:R1:W-:Y:S01]  /*28380*/  STL [R1+0xb8c], R20 ;  /* 0x000b8c1401007387 */ /* 0x0003e20000100800 */
[----:B------:R-:W-:Y:S01]  /*28390*/  STL [R1+0xb94], R7 ;  /* 0x000b940701007387 */ /* 0x000fe20000100800 */
[----:B------:R-:W-:Y:S02]  /*283a0*/  IADD3 R11, P5, R11, UR8, RZ ;  /* 0x000000080b0b7c10 */ /* 0x000fe4000ffbe0ff */
[----:B---3--:R-:W-:Y:S01]  /*283b0*/  IADD3.X R12, R12, UR5, RZ, P6, !PT ;  /* 0x000000050c0c7c10 */ /* 0x008fe2000b7fe4ff */
[----:B-1----:R-:W2:Y:S01]  /*283c0*/  LDL.LU R20, [R1+0xb28] ;  /* 0x000b280001147983 */ /* 0x002ea20000300800 */
[----:B------:R-:W-:Y:S01]  /*283d0*/  STL [R1+0xb68], R8 ;  /* 0x000b680801007387 */ /* 0x000fe20000100800 */
[----:B------:R-:W-:Y:S01]  /*283e0*/  IADD3 R13, P6, R13, UR8, RZ ;  /* 0x000000080d0d7c10 */ /* 0x000fe2000ffde0ff */
[----:B------:R-:W-:Y:S01]  /*283f0*/  STL [R1+0xb60], R9 ;  /* 0x000b600901007387 */ /* 0x000fe20000100800 */
[----:B------:R-:W-:Y:S01]  /*28400*/  STL [R1+0xb84], R10 ;  /* 0x000b840a01007387 */ /* 0x000fe20000100800 */
[----:B------:R-:W-:-:S02]  /*28410*/  IADD3.X R14, R14, UR5, RZ, P1, !PT ;  /* 0x000000050e0e7c10 */ /* 0x000fc40008ffe4ff */
[----:B------:R-:W-:Y:S01]  /*28420*/  IADD3.X R3, R3, UR5, RZ, P2, !PT ;  /* 0x0000000503037c10 */ /* 0x000fe200097fe4ff */
[----:B------:R-:W-:Y:S01]  /*28430*/  STL [R1+0xb58], R11 ;  /* 0x000b580b01007387 */ /* 0x000fe20000100800 */
[----:B------:R-:W-:Y:S01]  /*28440*/  STL [R1+0xb7c], R12 ;  /* 0x000b7c0c01007387 */ /* 0x000fe20000100800 */
[----:B------:R-:W-:Y:S01]  /*28450*/  STL [R1+0xb50], R13 ;  /* 0x000b500d01007387 */ /* 0x000fe20000100800 */
[----:B------:R-:W-:Y:S01]  /*28460*/  IADD3 R15, P1, R15, UR8, RZ ;  /* 0x000000080f0f7c10 */ /* 0x000fe2000ff3e0ff */
[----:B------:R1:W-:Y:S01]  /*28470*/  STL [R1+0xb6c], R3 ;  /* 0x000b6c0301007387 */ /* 0x0003e20000100800 */
[----:B------:R-:W-:Y:S01]  /*28480*/  STL [R1+0xb74], R14 ;  /* 0x000b740e01007387 */ /* 0x000fe20000100800 */
[----:B------:R-:W-:-:S03]  /*28490*/  IADD3 R17, P2, R17, UR8, RZ ;  /* 0x0000000811117c10 */ /* 0x000fc6000ff5e0ff */
[----:B-1----:R-:W3:Y:S01]  /*284a0*/  LDL.LU R3, [R1+0xb4c] ;  /* 0x000b4c0001037983 */ /* 0x002ee20000300800 */
[----:B------:R-:W-:Y:S01]  /*284b0*/  STL [R1+0xb48], R15 ;  /* 0x000b480f01007387 */ /* 0x000fe20000100800 */
[----:B----4-:R-:W-:Y:S01]  /*284c0*/  IADD3.X R29, R29, UR5, RZ, P3, !PT ;  /* 0x000000051d1d7c10 */ /* 0x010fe20009ffe4ff */
[----:B------:R-:W-:Y:S01]  /*284d0*/  IADD3 R16, P3, R16, UR8, RZ ;  /* 0x0000000810107c10 */ /* 0x000fe2000ff7e0ff */
[----:B------:R-:W-:-:S03]  /*284e0*/  IADD3.X R21, R21, UR5, RZ, P4, !PT ;  /* 0x0000000515157c10 */ /* 0x000fc6000a7fe4ff */
[----:B------:R1:W-:Y:S04]  /*284f0*/  STL [R1+0xb64], R29 ;  /* 0x000b641d01007387 */ /* 0x0003e80000100800 */
[----:B-1----:R-:W4:Y:S01]  /*28500*/  LDL.LU R29, [R1+0xb20] ;  /* 0x000b2000011d7983 */ /* 0x002f220000300800 */
[----:B------:R-:W-:Y:S02]  /*28510*/  STL [R1+0xb40], R17 ;  /* 0x000b401101007387 */ /* 0x000fe40000100800 */
[----:B------:R-:W4:Y:S02]  /*28520*/  LDL.LU R5, [R1+0xb44] ;  /* 0x000b440001057983 */ /* 0x000f240000300800 */
[----:B------:R-:W-:Y:S01]  /*28530*/  STL [R1+0xb38], R16 ;  /* 0x000b381001007387 */ /* 0x000fe20000100800 */
[----:B------:R-:W-:Y:S01]  /*28540*/  IADD3 R2, P4, R2, UR8, RZ ;  /* 0x0000000802027c10 */ /* 0x000fe2000ff9e0ff */
[----:B------:R-:W4:Y:S01]  /*28550*/  LDL.LU R24, [R1+0xb18] ;  /* 0x000b180001187983 */ /* 0x000f220000300800 */
        /* <DEDUP_REMOVED lines=12> */
[----:B------:R-:W-:-:S05]  /*28620*/  IADD3.X R28, R28, UR5, RZ, P5, !PT ;  /* 0x000000051c1c7c10 */ /* 0x000fca000affe4ff */
[----:B------:R1:W-:Y:S01]  /*28630*/  STL [R1+0xb54], R28 ;  /* 0x000b541c01007387 */ /* 0x0003e20000100800 */
[----:B------:R-:W4:Y:S03]  /*28640*/  LDL.LU R8, [R1+0xb14] ;  /* 0x000b140001087983 */ /* 0x000f260000300800 */
[----:B-1----:R-:W4:Y:S01]  /*28650*/  LDL.LU R28, [R1+0xae8] ;  /* 0x000ae800011c7983 */ /* 0x002f220000300800 */
[----:B------:R-:W4:Y:S02]  /*28660*/  LDL.LU R9, [R1+0xb0c] ;  /* 0x000b0c0001097983 */ /* 0x000f240000300800 */
[----:B------:R-:W4:Y:S02]  /*28670*/  LDL.LU R10, [R1+0xae0] ;  /* 0x000ae000010a7983 */ /* 0x000f240000300800 */
[----:B------:R-:W4:Y:S01]  /*28680*/  LDL.LU R11, [R1+0xb04] ;  /* 0x000b0400010b7983 */ /* 0x000f220000300800 */
[----:B--2---:R-:W-:-:S05]  /*28690*/  IADD3 R20, P5, R20, UR8, RZ ;  /* 0x0000000814147c10 */ /* 0x004fca000ffbe0ff */
[----:B------:R1:W-:Y:S01]  /*286a0*/  STL [R1+0xb28], R20 ;  /* 0x000b281401007387 */ /* 0x0003e20000100800 */
[----:B------:R-:W2:Y:S02]  /*286b0*/  LDL.LU R12, [R1+0xad8] ;  /* 0x000ad800010c7983 */ /* 0x000ea40000300800 */
[----:B------:R-:W2:Y:S02]  /*286c0*/  LDL.LU R13, [R1+0xafc] ;  /* 0x000afc00010d7983 */ /* 0x000ea40000300800 */
[----:B------:R-:W2:Y:S01]  /*286d0*/  LDL.LU R14, [R1+0xad0] ;  /* 0x000ad000010e7983 */ /* 0x000ea20000300800 */
[----:B------:R-:W2:Y:S04]  /*286e0*/  LDL.LU R15, [R1+0xaf4] ;  /* 0x000af400010f7983 */ /* 0x000ea80000300800 */
[----:B-1----:R-:W2:Y:S01]  /*286f0*/  LDL.LU R20, [R1+0xac8] ;  /* 0x000ac80001147983 */ /* 0x002ea20000300800 */
[----:B------:R-:W2:Y:S01]  /*28700*/  LDL.LU R17, [R1+0xaec] ;  /* 0x000aec0001117983 */ /* 0x000ea20000300800 */
[----:B---3--:R-:W-:-:S05]  /*28710*/  IADD3.X R3, R3, UR5, RZ, P6, !PT ;  /* 0x0000000503037c10 */ /* 0x008fca000b7fe4ff */
[----:B------:R1:W-:Y:S04]  /*28720*/  STL [R1+0xb4c], R3 ;  /* 0x000b4c0301007387 */ /* 0x0003e80000100800 */
[----:B-1----:R-:W3:Y:S01]  /*28730*/  LDL.LU R3, [R1+0xac0] ;  /* 0x000ac00001037983 */ /* 0x002ee20000300800 */
[----:B------:R-:W3:Y:S02]  /*28740*/  LDL.LU R16, [R1+0xae4] ;  /* 0x000ae40001107983 */ /* 0x000ee40000300800 */
[----:B------:R-:W3:Y:S01]  /*28750*/  LDL.LU R21, [R1+0xab8] ;  /* 0x000ab80001157983 */ /* 0x000ee20000300800 */
[----:B----4-:R-:W-:Y:S02]  /*28760*/  IADD3 R29, P6, R29, UR8, RZ ;  /* 0x000000081d1d7c10 */ /* 0x010fe4000ffde0ff */
[----:B------:R-:W-:-:S03]  /*28770*/  IADD3.X R5, R5, UR5, RZ, P1, !PT ;  /* 0x0000000505057c10 */ /* 0x000fc60008ffe4ff */
[----:B------:R1:W-:Y:S01]  /*28780*/  STL [R1+0xb20], R29 ;  /* 0x000b201d01007387 */ /* 0x0003e20000100800 */
[----:B------:R-:W-:Y:S02]  /*28790*/  IADD3 R24, P1, R24, UR8, RZ ;  /* 0x0000000818187c10 */ /* 0x000fe4000ff3e0ff */
[----:B------:R-:W-:Y:S02]  /*287a0*/  IADD3.X R25, R25, UR5, RZ, P2, !PT ;  /* 0x0000000519197c10 */ /* 0x000fe400097fe4ff */
[----:B------:R-:W-:Y:S02]  /*287b0*/  IADD3 R26, P2, R26, UR8, RZ ;  /* 0x000000081a1a7c10 */ /* 0x000fe4000ff5e0ff */
[----:B------:R-:W-:Y:S01]  /*287c0*/  IADD3.X R27, R27, UR5, RZ, P3, !PT ;  /* 0x000000051b1b7c10 */ /* 0x000fe20009ffe4ff */
[----:B------:R-:W-:Y:S01]  /*287d0*/  IADD3 R22, P3, R22, UR8, RZ ;  /* 0x0000000816167c10 */ /* 0x000fe2000ff7e0ff */
[----:B-1----:R-:W4:Y:S01]  /*287e0*/  LDL.LU R29, [R1+0xadc] ;  /* 0x000adc00011d7983 */ /* 0x002f220000300800 */
[----:B------:R-:W-:Y:S02]  /*287f0*/  STL [R1+0xb44], R5 ;  /* 0x000b440501007387 */ /* 0x000fe40000100800 */
[----:B------:R-:W-:Y:S02]  /*28800*/  STL [R1+0xb18], R24 ;  /* 0x000b181801007387 */ /* 0x000fe40000100800 */
[----:B------:R-:W-:Y:S01]  /*28810*/  STL [R1+0xb3c], R25 ;  /* 0x000b3c1901007387 */ /* 0x000fe20000100800 */
[----:B------:R-:W-:-:S02]  /*28820*/  IADD3.X R2, R2, UR5, RZ, P5, !PT ;  /* 0x0000000502027c10 */ /* 0x000fc4000affe4ff */
[----:B------:R-:W-:Y:S01]  /*28830*/  IADD3.X R23, R23, UR5, RZ, P4, !PT ;  /* 0x0000000517177c10 */ /* 0x000fe2000a7fe4ff */
[----:B------:R-:W-:Y:S01]  /*28840*/  STL [R1+0xb10], R26 ;  /* 0x000b101a01007387 */ /* 0x000fe20000100800 */
[----:B------:R-:W-:Y:S01]  /*28850*/  IADD3 R18, P4, R18, UR8, RZ ;  /* 0x0000000812127c10 */ /* 0x000fe2000ff9e0ff */
[----:B------:R-:W-:Y:S02]  /*28860*/  STL [R1+0xb34], R27 ;  /* 0x000b341b01007387 */ /* 0x000fe40000100800 */
[----:B------:R-:W-:Y:S01]  /*28870*/  STL [R1+0xb08], R22 ;  /* 0x000b081601007387 */ /* 0x000fe20000100800 */
[----:B------:R-:W-:Y:S01]  /*28880*/  IADD3 R19, P5, R19, UR8, RZ ;  /* 0x0000000813137c10 */ /* 0x000fe2000ffbe0ff */
[----:B------:R1:W-:Y:S01]  /*28890*/  STL [R1+0xb24], R2 ;  /* 0x000b240201007387 */ /* 0x0003e20000100800 */
[----:B------:R-:W-:Y:S01]  /*288a0*/  IADD3.X R6, R6, UR5, RZ, P6, !PT ;  /* 0x0000000506067c10 */ /* 0x000fe2000b7fe4ff */
[----:B------:R-:W-:Y:S01]  /*288b0*/  STL [R1+0xb2c], R23 ;  /* 0x000b2c1701007387 */ /* 0x000fe20000100800 */
[----:B------:R-:W-:-:S02]  /*288c0*/  IADD3.X R8, R8, UR5, RZ, P1, !PT ;  /* 0x0000000508087c10 */ /* 0x000fc40008ffe4ff */
[----:B------:R-:W-:Y:S01]  /*288d0*/  IADD3 R7, P6, R7, UR8, RZ ;  /* 0x0000000807077c10 */ /* 0x000fe2000ffde0ff */
[----:B-1----:R-:W4:Y:S01]  /*288e0*/  LDL.LU R2, [R1+0xab0] ;  /* 0x000ab00001027983 */ /* 0x002f220000300800 */
[----:B------:R-:W-:Y:S01]  /*288f0*/  IADD3 R28, P1, R28, UR8, RZ ;  /* 0x000000081c1c7c10 */ /* 0x000fe2000ff3e0ff */
[----:B------:R-:W-:Y:S02]  /*28900*/  STL [R1+0xb00], R18 ;  /* 0x000b001201007387 */ /* 0x000fe40000100800 */
[----:B------:R-:W-:Y:S01]  /*28910*/  STL [R1+0xaf8], R19 ;  /* 0x000af81301007387 */ /* 0x000fe20000100800 */
[----:B------:R-:W-:Y:S02]  /*28920*/  STL [R1+0xb1c], R6 ;  /* 0x000b1c0601007387 */ /* 0x000fe40000100800 */
        /* <DEDUP_REMOVED lines=9> */
[----:B------:R-:W-:Y:S01]  /*289c0*/  STL [R1+0xb04], R11 ;  /* 0x000b040b01007387 */ /* 0x000fe20000100800 */
[----:B--2---:R-:W-:-:S02]  /*289d0*/  IADD3 R12, P3, R12, UR8, RZ ;  /* 0x000000080c0c7c10 */ /* 0x004fc4000ff7e0ff */
[----:B------:R-:W-:Y:S02]  /*289e0*/  IADD3.X R13, R13, UR5, RZ, P4, !PT ;  /* 0x000000050d0d7c10 */ /* 0x000fe4000a7fe4ff */
[----:B------:R-:W-:Y:S01]  /*289f0*/  IADD3.X R15, R15, UR5, RZ, P5, !PT ;  /* 0x000000050f0f7c10 */ /* 0x000fe2000affe4ff */
[----:B------:R-:W-:Y:S01]  /*28a00*/  IADD3 R14, P4, R14, UR8, RZ ;  /* 0x000000080e0e7c10 */ /* 0x000fe2000ff9e0ff */
[----:B------:R-:W-:Y:S01]  /*28a10*/  STL [R1+0xad8], R12 ;  /* 0x000ad80c01007387 */ /* 0x000fe20000100800 */
[----:B------:R-:W-:-:S03]  /*28a20*/  IADD3 R20, P5, R20, UR8, RZ ;  /* 0x0000000814147c10 */ /* 0x000fc6000ffbe0ff */
[----:B------:R-:W-:Y:S01]  /*28a30*/  STL [R1+0xafc], R13 ;  /* 0x000afc0d01007387 */ /* 0x000fe20000100800 */
[----:B------:R-:W-:-:S03]  /*28a40*/  IADD3.X R17, R17, UR5, RZ, P6, !PT ;  /* 0x0000000511117c10 */ /* 0x000fc6000b7fe4ff */
[----:B------:R1:W-:Y:S01]  /*28a50*/  STL [R1+0xac8], R20 ;  /* 0x000ac81401007387 */ /* 0x0003e20000100800 */
[----:B------:R-:W-:Y:S03]  /*28a60*/  STL [R1+0xad0], R14 ;  /* 0x000ad00e01007387 */ /* 0x000fe60000100800 */
[----:B-1----:R-:W2:Y:S01]  /*28a70*/  LDL.LU R20, [R1+0xaa8] ;  /* 0x000aa80001147983 */ /* 0x002ea20000300800 */
[----:B------:R-:W-:Y:S01]  /*28a80*/  STL [R1+0xaf4], R15 ;  /* 0x000af40f01007387 */ /* 0x000fe20000100800 */
[----:B---3--:R-:W-:Y:S02]  /*28a90*/  IADD3 R3, P6, R3, UR8, RZ ;  /* 0x0000000803037c10 */ /* 0x008fe4000ffde0ff */
[----:B------:R-:W-:Y:S01]  /*28aa0*/  IADD3.X R16, R16, UR5, RZ, P1, !PT ;  /* 0x0000000510107c10 */ /* 0x000fe20008ffe4ff */
[----:B------:R-:W-:Y:S02]  /*28ab0*/  IADD3 R21, P1, R21, UR8, RZ ;  /* 0x0000000815157c10 */ /* 0x000fe4000ff3e0ff */
[----:B------:R1:W-:Y:S04]  /*28ac0*/  STL [R1+0xac0], R3 ;  /* 0x000ac00301007387 */ /* 0x0003e80000100800 */
[----:B-1----:R-:W3:Y:S01]  /*28ad0*/  LDL.LU R3, [R1+0xacc] ;  /* 0x000acc0001037983 */ /* 0x002ee20000300800 */
[----:B------:R-:W-:Y:S02]  /*28ae0*/  STL [R1+0xaec], R17 ;  /* 0x000aec1101007387 */ /* 0x000fe40000100800 */
[----:B------:R-:W3:Y:S02]  /*28af0*/  LDL.LU R5, [R1+0xaa0] ;  /* 0x000aa00001057983 */ /* 0x000ee40000300800 */
[----:B------:R-:W-:Y:S01]  /*28b00*/  STL [R1+0xae4], R16 ;  /* 0x000ae41001007387 */ /* 0x000fe20000100800 */
[----:B------:R-:W3:Y:S01]  /*28b10*/  LDL.LU R24, [R1+0xac4] ;  /* 0x000ac40001187983 */ /* 0x000ee20000300800 */
[----:B------:R-:W-:Y:S02]  /*28b20*/  STL [R1+0xab8], R21 ;  /* 0x000ab81501007387 */ /* 0x000fe40000100800 */
[----:B------:R-:W3:Y:S01]  /*28b30*/  LDL.LU R25, [R1+0xa98] ;  /* 0x000a980001197983 */ /* 0x000ee20000300800 */
[----:B----4-:R-:W-:-:S05]  /*28b40*/  IADD3.X R29, R29, UR5, RZ, P2, !PT ;  /* 0x000000051d1d7c10 */ /* 0x010fca00097fe4ff */
        /* <DEDUP_REMOVED lines=10> */
[----:B------:R-:W-:-:S05]  /*28bf0*/  IADD3 R2, P2, R2, UR8, RZ ;  /* 0x0000000802027c10 */ /* 0x000fca000ff5e0ff */
[----:B------:R1:W-:Y:S01]  /*28c00*/  STL [R1+0xab0], R2 ;  /* 0x000ab00201007387 */ /* 0x0003e20000100800 */
[----:B------:R-:W4:Y:S03]  /*28c10*/  LDL.LU R8, [R1+0xa70] ;  /* 0x000a700001087983 */ /* 0x000f260000300800 */
[----:B-1----:R-:W4:Y:S01]  /*28c20*/  LDL.LU R2, [R1+0xa94] ;  /* 0x000a940001027983 */ /* 0x002f220000300800 */
[----:B------:R-:W-:Y:S01]  /*28c30*/  IADD3.X R28, R28, UR5, RZ, P3, !PT ;  /* 0x000000051c1c7c10 */ /* 0x000fe20009ffe4ff */
        /* <DEDUP_REMOVED lines=8> */
[----:B-1----:R-:W4:Y:S01]  /*28cc0*/  LDL.LU R28, [R1+0xa74] ;  /* 0x000a7400011c7983 */ /* 0x002f220000300800 */
[----:B------:R-:W4:Y:S01]  /*28cd0*/  LDL.LU R17, [R1+0xa48] ;  /* 0x000a480001117983 */ /* 0x000f220000300800 */
[----:B--2---:R-:W-:-:S05]  /*28ce0*/  IADD3 R20, P3, R20, UR8, RZ ;  /* 0x0000000814147c10 */ /* 0x004fca000ff7e0ff */
[----:B------:R1:W-:Y:S04]  /*28cf0*/  STL [R1+0xaa8], R20 ;  /* 0x000aa81401007387 */ /* 0x0003e80000100800 */
[----:B-1----:R-:W2:Y:S01]  /*28d00*/  LDL.LU R20, [R1+0xa6c] ;  /* 0x000a6c0001147983 */ /* 0x002ea20000300800 */
[----:B------:R-:W2:Y:S02]  /*28d10*/  LDL.LU R16, [R1+0xa40] ;  /* 0x000a400001107983 */ /* 0x000ea40000300800 */
[----:B------:R-:W2:Y:S01]  /*28d20*/  LDL.LU R21, [R1+0xa64] ;  /* 0x000a640001157983 */ /* 0x000ea20000300800 */
[----:B---3--:R-:W-:Y:S02]  /*28d30*/  IADD3.X R3, R3, UR5, RZ, P4, !PT ;  /* 0x0000000503037c10 */ /* 0x008fe4000a7fe4ff */
[----:B------:R-:W-:-:S02]  /*28d40*/  IADD3 R5, P4, R5, UR8, RZ ;  /* 0x0000000805057c10 */ /* 0x000fc4000ff9e0ff */
[----:B------:R-:W-:Y:S01]  /*28d50*/  IADD3.X R24, R24, UR5, RZ, P5, !PT ;  /* 0x0000000518187c10 */ /* 0x000fe2000affe4ff */
[----:B------:R1:W-:Y:S01]  /*28d60*/  STL [R1+0xacc], R3 ;  /* 0x000acc0301007387 */ /* 0x0003e20000100800 */
[----:B------:R-:W-:-:S03]  /*28d70*/  IADD3 R25, P5, R25, UR8, RZ ;  /* 0x0000000819197c10 */ /* 0x000fc6000ffbe0ff */
[----:B-1----:R-:W3:Y:S01]  /*28d80*/  LDL.LU R3, [R1+0xa38] ;  /* 0x000a380001037983 */ /* 0x002ee20000300800 */
[----:B----4-:R-:W-:Y:S01]  /*28d90*/  IADD3.X R26, R26, UR5, RZ, P6, !PT ;  /* 0x000000051a1a7c10 */ /* 0x010fe2000b7fe4ff */
[----:B------:R-:W-:Y:S02]  /*28da0*/  IADD3 R27, P6, R27, UR8, RZ ;  /* 0x000000081b1b7c10 */ /* 0x000fe4000ffde0ff */
[----:B------:R-:W-:Y:S01]  /*28db0*/  STL [R1+0xaa0], R5 ;  /* 0x000aa00501007387 */ /* 0x000fe20000100800 */
[----:B------:R-:W-:Y:S02]  /*28dc0*/  IADD3.X R22, R22, UR5, RZ, P1, !PT ;  /* 0x0000000516167c10 */ /* 0x000fe40008ffe4ff */
[----:B------:R-:W-:Y:S01]  /*28dd0*/  IADD3.X R18, R18, UR5, RZ, P2, !PT ;  /* 0x0000000512127c10 */ /* 0x000fe200097fe4ff */
[----:B------:R-:W-:Y:S01]  /*28de0*/  STL [R1+0xac4], R24 ;  /* 0x000ac41801007387 */ /* 0x000fe20000100800 */
[----:B------:R-:W-:Y:S01]  /*28df0*/  STL [R1+0xa98], R25 ;  /* 0x000a981901007387 */ /* 0x000fe20000100800 */
[----:B------:R-:W-:-:S02]  /*28e00*/  IADD3 R23, P1, R23, UR8, RZ ;  /* 0x0000000817177c10 */ /* 0x000fc4000ff3e0ff */
[----:B------:R-:W-:Y:S01]  /*28e10*/  IADD3 R29, P2, R29, UR8, RZ ;  /* 0x000000081d1d7c10 */ /* 0x000fe2000ff5e0ff */
[----:B------:R-:W-:Y:S01]  /*28e20*/  STL [R1+0xabc], R26 ;  /* 0x000abc1a01007387 */ /* 0x000fe20000100800 */
[----:B------:R-:W-:Y:S02]  /*28e30*/  STL [R1+0xa90], R27 ;  /* 0x000a901b01007387 */ /* 0x000fe40000100800 */
[----:B------:R-:W-:Y:S01]  /*28e40*/  STL [R1+0xab4], R22 ;  /* 0x000ab41601007387 */ /* 0x000fe20000100800 */
[----:B------:R-:W-:Y:S01]  /*28e50*/  IADD3.X R19, R19, UR5, RZ, P3, !PT ;  /* 0x0000000513137c10 */ /* 0x000fe20009ffe4ff */
[----:B------:R1:W-:Y:S01]  /*28e60*/  STL [R1+0xa80], R29 ;  /* 0x000a801d01007387 */ /* 0x0003e20000100800 */
[----:B------:R-:W-:Y:S01]  /*28e70*/  STL [R1+0xa88], R23 ;  /* 0x000a881701007387 */ /* 0x000fe20000100800 */
[----:B------:R-:W-:Y:S02]  /*28e80*/  IADD3 R6, P3, R6, UR8, RZ ;  /* 0x0000000806067c10 */ /* 0x000fe4000ff7e0ff */
[----:B------:R-:W-:-:S02]  /*28e90*/  IADD3.X R7, R7, UR5, RZ, P4, !PT ;  /* 0x0000000507077c10 */ /* 0x000fc4000a7fe4ff */
[----:B------:R-:W-:Y:S01]  /*28ea0*/  IADD3 R8, P4, R8, UR8, RZ ;  /* 0x0000000808087c10 */ /* 0x000fe2000ff9e0ff */
[----:B-1----:R-:W4:Y:S01]  /*28eb0*/  LDL.LU R29, [R1+0xa5c] ;  /* 0x000a5c00011d7983 */ /* 0x002f220000300800 */
[----:B------:R-:W-:Y:S02]  /*28ec0*/  STL [R1+0xaac], R18 ;  /* 0x000aac1201007387 */ /* 0x000fe40000100800 */
[----:B------:R-:W-:Y:S01]  /*28ed0*/  STL [R1+0xaa4], R19 ;  /* 0x000aa41301007387 */ /* 0x000fe20000100800 */
[----:B------:R-:W-:Y:S01]  /*28ee0*/  IADD3.X R2, R2, UR5, RZ, P5, !PT ;  /* 0x0000000502027c10 */ /* 0x000fe2000affe4ff */
[----:B------:R-:W-:Y:S01]  /*28ef0*/  STL [R1+0xa78], R6 ;  /* 0x000a780601007387 */ /* 0x000fe20000100800 */
[----:B------:R-:W-:Y:S02]  /*28f00*/  IADD3 R9, P5, R9, UR8, RZ ;  /* 0x0000000809097c10 */ /* 0x000fe4000ffbe0ff */
[----:B------:R-:W-:Y:S01]  /*28f10*/  IADD3.X R10, R10, UR5, RZ, P6, !PT ;  /* 0x000000050a0a7c10 */ /* 0x000fe2000b7fe4ff */
[----:B------:R-:W-:Y:S01]  /*28f20*/  IADD3 R11, P6, R11, UR8, RZ ;  /* 0x000000080b0b7c10 */ /* 0x000fe2000ffde0ff */
        /* <DEDUP_REMOVED lines=14> */
[----:B------:R-:W-:Y:S03]  /*29010*/  STL [R1+0xa7c], R14 ;  /* 0x000a7c0e01007387 */ /* 0x000fe60000100800 */
[----:B-1----:R-:W4:Y:S01]  /*29020*/  LDL.LU R28, [R1+0xa54] ;  /* 0x000a5400011c7983 */ /* 0x002f220000300800 */
[----:B------:R-:W-:-:S02]  /*29030*/  IADD3 R15, P2, R15, UR8, RZ ;  /* 0x000000080f0f7c10 */ /* 0x000fc4000ff5e0ff */
[----:B------:R-:W-:-:S03]  /*29040*/  IADD3 R17, P3, R17, UR8, RZ ;  /* 0x0000000811117c10 */ /* 0x000fc6000ff7e0ff */
[----:B------:R-:W-:Y:S01]  /*29050*/  STL [R1+0xa50], R15 ;  /* 0x000a500f01007387 */ /* 0x000fe20000100800 */
[----:B--2---:R-:W-:Y:S01]  /*29060*/  IADD3.X R20, R20, UR5, RZ, P4, !PT ;  /* 0x0000000514147c10 */ /* 0x004fe2000a7fe4ff */
[----:B------:R-:W-:Y:S01]  /*29070*/  IADD3 R16, P4, R16, UR8, RZ ;  /* 0x0000000810107c10 */ /* 0x000fe2000ff9e0ff */
[----:B------:R-:W-:-:S03]  /*29080*/  IADD3.X R21, R21, UR5, RZ, P5, !PT ;  /* 0x0000000515157c10 */ /* 0x000fc6000affe4ff */
[----:B------:R1:W-:Y:S04]  /*29090*/  STL [R1+0xa6c], R20 ;  /* 0x000a6c1401007387 */ /* 0x0003e80000100800 */
[----:B-1----:R-:W2:Y:S01]  /*290a0*/  LDL.LU R20, [R1+0xa28] ;  /* 0x000a280001147983 */ /* 0x002ea20000300800 */
[----:B------:R-:W-:Y:S02]  /*290b0*/  STL [R1+0xa48], R17 ;  /* 0x000a481101007387 */ /* 0x000fe40000100800 */
[----:B------:R-:W2:Y:S02]  /*290c0*/  LDL.LU R5, [R1+0xa4c] ;  /* 0x000a4c0001057983 */ /* 0x000ea40000300800 */
[----:B------:R-:W-:Y:S01]  /*290d0*/  STL [R1+0xa40], R16 ;  /* 0x000a401001007387 */ /* 0x000fe20000100800 */
[----:B------:R-:W2:Y:S01]  /*290e0*/  LDL.LU R24, [R1+0xa20] ;  /* 0x000a200001187983 */ /* 0x000ea20000300800 */
[----:B---3--:R-:W-:Y:S01]  /*290f0*/  IADD3 R3, P5, R3, UR8, RZ ;  /* 0x0000000803037c10 */ /* 0x008fe2000ffbe0ff */
[----:B------:R-:W-:Y:S02]  /*29100*/  STL [R1+0xa64], R21 ;  /* 0x000a641501007387 */ /* 0x000fe40000100800 */
[----:B------:R-:W3:Y:S02]  /*29110*/  LDL.LU R25, [R1+0xa44] ;  /* 0x000a440001197983 */ /* 0x000ee40000300800 */
[----:B------:R1:W-:Y:S02]  /*29120*/  STL [R1+0xa38], R3 ;  /* 0x000a380301007387 */ /* 0x0003e40000100800 */
[----:B------:R-:W3:Y:S02]  /*29130*/  LDL.LU R26, [R1+0xa18] ;  /* 0x000a1800011a7983 */ /* 0x000ee40000300800 */
[----:B------:R-:W3:Y:S01]  /*29140*/  LDL.LU R27, [R1+0xa3c] ;  /* 0x000a3c00011b7983 */ /* 0x000ee20000300800 */
[----:B------:R-:W3:Y:S01]  /*29150*/  LDL.LU R22, [R1+0xa10] ;  /* 0x000a100001167983 */ /* 0x000ee20000300800 */
[----:B------:R-:W3:Y:S02]  /*29160*/  LDL.LU R23, [R1+0xa34] ;  /* 0x000a340001177983 */ /* 0x000ee40000300800 */
[----:B------:R-:W3:Y:S01]  /*29170*/  LDL.LU R18, [R1+0xa08] ;  /* 0x000a080001127983 */ /* 0x000ee20000300800 */
[----:B-1----:R-:W3:Y:S01]  /*29180*/  LDL.LU R3, [R1+0xa2c] ;  /* 0x000a2c0001037983 */ /* 0x002ee20000300800 */
[----:B------:R-:W3:Y:S02]  /*29190*/  LDL.LU R19, [R1+0xa00] ;  /* 0x000a000001137983 */ /* 0x000ee40000300800 */
[----:B------:R-:W3:Y:S02]  /*291a0*/  LDL.LU R6, [R1+0xa24] ;  /* 0x000a240001067983 */ /* 0x000ee40000300800 */
[----:B------:R-:W3:Y:S01]  /*291b0*/  LDL.LU R7, [R1+0x9f8] ;  /* 0x0009f80001077983 */ /* 0x000ee20000300800 */
[----:B----4-:R-:W-:-:S05]  /*291c0*/  IADD3.X R29, R29, UR5, RZ, P6, !PT ;  /* 0x000000051d1d7c10 */ /* 0x010fca000b7fe4ff */
[----:B------:R1:W-:Y:S01]  /*291d0*/  STL [R1+0xa5c], R29 ;  /* 0x000a5c1d01007387 */ /* 0x0003e20000100800 */
[----:B------:R-:W4:Y:S03]  /*291e0*/  LDL.LU R8, [R1+0xa1c] ;  /* 0x000a1c0001087983 */ /* 0x000f260000300800 */
[----:B-1----:R-:W4:Y:S01]  /*291f0*/  LDL.LU R29, [R1+0x9f0] ;  /* 0x0009f000011d7983 */ /* 0x002f220000300800 */
[----:B------:R-:W4:Y:S02]  /*29200*/  LDL.LU R9, [R1+0xa14] ;  /* 0x000a140001097983 */ /* 0x000f240000300800 */
[----:B------:R-:W4:Y:S02]  /*29210*/  LDL.LU R10, [R1+0x9e8] ;  /* 0x0009e800010a7983 */ /* 0x000f240000300800 */
[----:B------:R-:W4:Y:S01]  /*29220*/  LDL.LU R11, [R1+0xa0c] ;  /* 0x000a0c00010b7983 */ /* 0x000f220000300800 */
[----:B------:R-:W-:-:S05]  /*29230*/  IADD3 R2, P6, R2, UR8, RZ ;  /* 0x0000000802027c10 */ /* 0x000fca000ffde0ff */
        /* <DEDUP_REMOVED lines=10> */
[----:B------:R-:W4:Y:S02]  /*292e0*/  LDL.LU R16, [R1+0x9ec] ;  /* 0x0009ec0001107983 */ /* 0x000f240000300800 */
[----:B------:R-:W4:Y:S01]  /*292f0*/  LDL.LU R21, [R1+0x9c0] ;  /* 0x0009c00001157983 */ /* 0x000f220000300800 */
[----:B--2---:R-:W-:Y:S02]  /*29300*/  IADD3 R20, P1, R20, UR8, RZ ;  /* 0x0000000814147c10 */ /* 0x004fe4000ff3e0ff */
[----:B------:R-:W-:-:S02]  /*29310*/  IADD3.X R5, R5, UR5, RZ, P2, !PT ;  /* 0x0000000505057c10 */ /* 0x000fc400097fe4ff */
[----:B------:R-:W-:Y:S01]  /*29320*/  IADD3 R24, P2, R24, UR8, RZ ;  /* 0x0000000818187c10 */ /* 0x000fe2000ff5e0ff */
[----:B------:R1:W-:Y:S01]  /*29330*/  STL [R1+0xa28], R20 ;  /* 0x000a281401007387 */ /* 0x0003e20000100800 */
[----:B---3--:R-:W-:Y:S02]  /*29340*/  IADD3.X R25, R25, UR5, RZ, P3, !PT ;  /* 0x0000000519197c10 */ /* 0x008fe40009ffe4ff */
[----:B------:R-:W-:Y:S02]  /*29350*/  IADD3 R26, P3, R26, UR8, RZ ;  /* 0x000000081a1a7c10 */ /* 0x000fe4000ff7e0ff */
[----:B------:R-:W-:Y:S01]  /*29360*/  IADD3.X R27, R27, UR5, RZ, P4, !PT ;  /* 0x000000051b1b7c10 */ /* 0x000fe2000a7fe4ff */
[----:B------:R-:W-:Y:S01]  /*29370*/  IADD3 R22, P4, R22, UR8, RZ ;  /* 0x0000000816167c10 */ /* 0x000fe2000ff9e0ff */
[----:B-1----:R-:W2:Y:S01]  /*29380*/  LDL.LU R20, [R1+0x9e4] ;  /* 0x0009e40001147983 */ /* 0x002ea20000300800 */
[----:B------:R-:W-:Y:S02]  /*29390*/  STL [R1+0xa4c], R5 ;  /* 0x000a4c0501007387 */ /* 0x000fe40000100800 */
[----:B------:R-:W-:Y:S02]  /*293a0*/  STL [R1+0xa20], R24 ;  /* 0x000a201801007387 */ /* 0x000fe40000100800 */
[----:B------:R-:W-:Y:S01]  /*293b0*/  STL [R1+0xa44], R25 ;  /* 0x000a441901007387 */ /* 0x000fe20000100800 */
[----:B------:R-:W-:-:S02]  /*293c0*/  IADD3.X R3, R3, UR5, RZ, P6, !PT ;  /* 0x0000000503037c10 */ /* 0x000fc4000b7fe4ff */
[----:B------:R-:W-:Y:S01]  /*293d0*/  IADD3.X R23, R23, UR5, RZ, P5, !PT ;  /* 0x0000000517177c10 */ /* 0x000fe2000affe4ff */
[----:B------:R-:W-:Y:S01]  /*293e0*/  STL [R1+0xa18], R26 ;  /* 0x000a181a01007387 */ /* 0x000fe20000100800 */
[----:B------:R-:W-:Y:S02]  /*293f0*/  STL [R1+0xa3c], R27 ;  /* 0x000a3c1b01007387 */ /* 0x000fe40000100800 */
[----:B------:R-:W-:Y:S01]  /*29400*/  STL [R1+0xa10], R22 ;  /* 0x000a101601007387 */ /* 0x000fe20000100800 */
[----:B------:R-:W-:Y:S01]  /*29410*/  IADD3 R18, P5, R18, UR8, RZ ;  /* 0x0000000812127c10 */ /* 0x000fe2000ffbe0ff */
[----:B------:R1:W-:Y:S01]  /*29420*/  STL [R1+0xa2c], R3 ;  /* 0x000a2c0301007387 */ /* 0x0003e20000100800 */
[----:B------:R-:W-:Y:S01]  /*29430*/  STL [R1+0xa34], R23 ;  /* 0x000a341701007387 */ /* 0x000fe20000100800 */
[----:B------:R-:W-:Y:S02]  /*29440*/  IADD3 R19, P6, R19, UR8, RZ ;  /* 0x0000000813137c10 */ /* 0x000fe4000ffde0ff */
[----:B------:R-:W-:Y:S01]  /*29450*/  IADD3.X R6, R6, UR5, RZ, P1, !PT ;  /* 0x0000000506067c10 */ /* 0x000fe20008ffe4ff */
[----:B------:R-:W-:Y:S01]  /*29460*/  IADD3 R7, P1, R7, UR8, RZ ;  /* 0x0000000807077c10 */ /* 0x000fe2000ff3e0ff */
[----:B-1----:R-:W3:Y:S01]  /*29470*/  LDL.LU R3, [R1+0x9b8] ;  /* 0x0009b80001037983 */ /* 0x002ee20000300800 */
[----:B----4-:R-:W-:-:S03]  /*29480*/  IADD3.X R8, R8, UR5, RZ, P2, !PT ;  /* 0x0000000508087c10 */ /* 0x010fc600097fe4ff */
[----:B------:R-:W-:Y:S04]  /*29490*/  STL [R1+0xa08], R18 ;  /* 0x000a081201007387 */ /* 0x000fe80000100800 */
[----:B------:R-:W-:Y:S01]  /*294a0*/  STL [R1+0xa00], R19 ;  /* 0x000a001301007387 */ /* 0x000fe20000100800 */
[----:B------:R-:W-:Y:S01]  /*294b0*/  STL [R1+0xa24], R6 ;  /* 0x000a240601007387 */ /* 0x000fe20000100800 */
[----:B------:R-:W-:Y:S02]  /*294c0*/  IADD3 R29, P2, R29, UR8, RZ ;  /* 0x000000081d1d7c10 */ /* 0x000fe4000ff5e0ff */
[----:B------:R-:W-:Y:S01]  /*294d0*/  IADD3.X R9, R9, UR5, RZ, P3, !PT ;  /* 0x0000000509097c10 */ /* 0x000fe20009ffe4ff */
[----:B------:R-:W-:Y:S01]  /*294e0*/  IADD3 R10, P3, R10, UR8, RZ ;  /* 0x000000080a0a7c10 */ /* 0x000fe2000ff7e0ff */
[----:B------:R-:W-:Y:S01]  /*294f0*/  IADD3.X R11, R11, UR5, RZ, P4, !PT ;  /* 0x000000050b0b7c10 */ /* 0x000fe2000a7fe4ff */
[----:B------:R1:W-:Y:S01]  /*29500*/  STL [R1+0x9f0], R29 ;  /* 0x0009f01d01007387 */ /* 0x0003e20000100800 */
[----:B------:R-:W-:Y:S01]  /*29510*/  STL [R1+0x9f8], R7 ;  /* 0x0009f80701007387 */ /* 0x000fe20000100800 */
[----:B------:R-:W-:-:S02]  /*29520*/  IADD3 R12, P4, R12, UR8, RZ ;  /* 0x000000080c0c7c10 */ /* 0x000fc4000ff9e0ff */
[----:B------:R-:W-:Y:S01]  /*29530*/  IADD3.X R13, R13, UR5, RZ, P5, !PT ;  /* 0x000000050d0d7c10 */ /* 0x000fe2000affe4ff */
[----:B-1----:R-:W2:Y:S01]  /*29540*/  LDL.LU R29, [R1+0x9dc] ;  /* 0x0009dc00011d7983 */ /* 0x002ea20000300800 */
[----:B------:R-:W-:Y:S01]  /*29550*/  STL [R1+0xa1c], R8 ;  /* 0x000a1c0801007387 */ /* 0x000fe20000100800 */
[----:B------:R-:W-:Y:S01]  /*29560*/  IADD3.X R15, R15, UR5, RZ, P6, !PT ;  /* 0x000000050f0f7c10 */ /* 0x000fe2000b7fe4ff */
[----:B------:R-:W-:Y:S01]  /*29570*/  STL [R1+0xa14], R9 ;  /* 0x000a140901007387 */ /* 0x000fe20000100800 */
[----:B------:R-:W-:Y:S01]  /*29580*/  STL [R1+0x9e8], R10 ;  /* 0x0009e80a01007387 */ /* 0x000fe20000100800 */
[----:B------:R-:W-:Y:S02]  /*29590*/  IADD3 R14, P5, R14, UR8, RZ ;  /* 0x000000080e0e7c10 */ /* 0x000fe4000ffbe0ff */
[----:B------:R-:W-:Y:S01]  /*295a0*/  IADD3 R2, P6, R2, UR8, RZ ;  /* 0x0000000802027c10 */ /* 0x000fe2000ffde0ff */
[----:B------:R-:W-:Y:S01]  /*295b0*/  STL [R1+0xa0c], R11 ;  /* 0x000a0c0b01007387 */ /* 0x000fe20000100800 */
[----:B------:R-:W-:Y:S01]  /*295c0*/  STL [R1+0x9e0], R12 ;  /* 0x0009e00c01007387 */ /* 0x000fe20000100800 */
[----:B------:R-:W-:Y:S01]  /*295d0*/  STL [R1+0xa04], R13 ;  /* 0x000a040d01007387 */ /* 0x000fe20000100800 */
[----:B------:R-:W-:Y:S01]  /*295e0*/  IADD3.X R17, R17, UR5, RZ, P1, !PT ;  /* 0x0000000511117c10 */ /* 0x000fe20008ffe4ff */
[----:B------:R1:W-:Y:S01]  /*295f0*/  STL [R1+0x9d0], R2 ;  /* 0x0009d00201007387 */ /* 0x0003e20000100800 */
[----:B------:R-:W-:Y:S04]  /*29600*/  STL [R1+0x9d8], R14 ;  /* 0x0009d80e01007387 */ /* 0x000fe80000100800 */
[----:B-1----:R-:W2:Y:S01]  /*29610*/  LDL.LU R2, [R1+0x9b0] ;  /* 0x0009b00001027983 */ /* 0x002ea20000300800 */
[----:B------:R-:W-:-:S03]  /*29620*/  IADD3 R28, P1, R28, UR8, RZ ;  /* 0x000000081c1c7c10 */ /* 0x000fc6000ff3e0ff */
[----:B------:R-:W-:Y:S04]  /*29630*/  STL [R1+0x9fc], R15 ;  /* 0x0009fc0f01007387 */ /* 0x000fe80000100800 */
[----:B------:R1:W-:Y:S04]  /*29640*/  STL [R1+0x9c8], R28 ;  /* 0x0009c81c01007387 */ /* 0x0003e80000100800 */
[----:B-1----:R-:W2:Y:S01]  /*29650*/  LDL.LU R28, [R1+0x9d4] ;  /* 0x0009d400011c7983 */ /* 0x002ea20000300800 */
[----:B------:R-:W-:Y:S01]  /*29660*/  IADD3.X R16, R16, UR5, RZ, P2, !PT ;  /* 0x0000000510107c10 */ /* 0x000fe200097fe4ff */
[----:B------:R-:W-:-:S02]  /*29670*/  IADD3 R21, P2, R21, UR8, RZ ;  /* 0x0000000815157c10 */ /* 0x000fc4000ff5e0ff */
[----:B------:R1:W-:Y:S01]  /*29680*/  STL [R1+0x9f4], R17 ;  /* 0x0009f41101007387 */ /* 0x0003e20000100800 */
[----:B------:R-:W2:Y:S01]  /*29690*/  LDL.LU R5, [R1+0x9a8] ;  /* 0x0009a80001057983 */ /* 0x000ea20000300800 */
[----:B------:R0:W-:Y:S02]  /*296a0*/  STL [R1+0x9ec], R16 ;  /* 0x0009ec1001007387 */ /* 0x0001e40000100800 */
[----:B------:R-:W2:Y:S02]  /*296b0*/  LDL.LU R24, [R1+0x9cc] ;  /* 0x0009cc0001187983 */ /* 0x000ea40000300800 */
[----:B------:R0:W-:Y:S01]  /*296c0*/  STL [R1+0x9c0], R21 ;  /* 0x0009c01501007387 */ /* 0x0001e20000100800 */
[----:B------:R-:W2:Y:S02]  /*296d0*/  LDL.LU R25, [R1+0x9a0] ;  /* 0x0009a00001197983 */ /* 0x000ea40000300800 */
[----:B--2---:R-:W-:-:S05]  /*296e0*/  IADD3.X R20, R20, UR5, RZ, P3, !PT ;  /* 0x0000000514147c10 */ /* 0x004fca0009ffe4ff */
[----:B------:R2:W-:Y:S01]  /*296f0*/  STL [R1+0x9e4], R20 ;  /* 0x0009e41401007387 */ /* 0x0005e20000100800 */
[----:B------:R-:W4:Y:S02]  /*29700*/  LDL.LU R26, [R1+0x9c4] ;  /* 0x0009c400011a7983 */ /* 0x000f240000300800 */
[----:B------:R-:W4:Y:S02]  /*29710*/  LDL.LU R27, [R1+0x998] ;  /* 0x00099800011b7983 */ /* 0x000f240000300800 */
[----:B------:R-:W4:Y:S01]  /*29720*/  LDL.LU R22, [R1+0x9bc] ;  /* 0x0009bc0001167983 */ /* 0x000f220000300800 */
[----:B------:R-:W4:Y:S01]  /*29730*/  LDL.LU R23, [R1+0x990] ;  /* 0x0009900001177983 */ /* 0x000f220000300800 */
[----:B------:R-:W4:Y:S02]  /*29740*/  LDL.LU R18, [R1+0x9b4] ;  /* 0x0009b40001127983 */ /* 0x000f240000300800 */
[----:B------:R-:W4:Y:S02]  /*29750*/  LDL.LU R12, [R1+0x988] ;  /* 0x00098800010c7983 */ /* 0x000f240000300800 */
[----:B------:R-:W4:Y:S01]  /*29760*/  LDL.LU R19, [R1+0x9ac] ;  /* 0x0009ac0001137983 */ /* 0x000f220000300800 */
[----:B------:R-:W4:Y:S01]  /*29770*/  LDL.LU R6, [R1+0x980] ;  /* 0x0009800001067983 */ /* 0x000f220000300800 */
[----:B------:R-:W4:Y:S01]  /*29780*/  LDL.LU R7, [R1+0x9a4] ;  /* 0x0009a40001077983 */ /* 0x000f220000300800 */
[----:B---3--:R-:W-:-:S05]  /*29790*/  IADD3 R3, P3, R3, UR8, RZ ;  /* 0x0000000803037c10 */ /* 0x008fca000ff7e0ff */
[----:B------:R3:W-:Y:S01]  /*297a0*/  STL [R1+0x9b8], R3 ;  /* 0x0009b80301007387 */ /* 0x0007e20000100800 */
[----:B------:R-:W4:Y:S02]  /*297b0*/  LDL.LU R8, [R1+0x978] ;  /* 0x0009780001087983 */ /* 0x000f240000300800 */
[----:B------:R-:W4:Y:S02]  /*297c0*/  LDL.LU R13, [R1+0x99c] ;  /* 0x00099c00010d7983 */ /* 0x000f240000300800 */
[----:B------:R-:W4:Y:S01]  /*297d0*/  LDL.LU R9, [R1+0x970] ;  /* 0x0009700001097983 */ /* 0x000f220000300800 */
[----:B------:R-:W4:Y:S01]  /*297e0*/  LDL.LU R10, [R1+0x994] ;  /* 0x00099400010a7983 */ /* 0x000f220000300800 */
[----:B------:R-:W4:Y:S01]  /*297f0*/  LDL.LU R11, [R1+0x968] ;  /* 0x00096800010b7983 */ /* 0x000f220000300800 */
[----:B--2---:R-:W-:-:S05]  /*29800*/  IADD3.X R29, R29, UR5, RZ, P4, !PT ;  /* 0x000000051d1d7c10 */ /* 0x004fca000a7fe4ff */
[----:B------:R2:W-:Y:S01]  /*29810*/  STL [R1+0x9dc], R29 ;  /* 0x0009dc1d01007387 */ /* 0x0005e20000100800 */
[----:B------:R-:W4:Y:S02]  /*29820*/  LDL.LU R14, [R1+0x98c] ;  /* 0x00098c00010e7983 */ /* 0x000f240000300800 */
[----:B------:R-:W4:Y:S02]  /*29830*/  LDL.LU R15, [R1+0x960] ;  /* 0x00096000010f7983 */ /* 0x000f240000300800 */
[----:B-1----:R-:W4:Y:S01]  /*29840*/  LDL.LU R17, [R1+0x984] ;  /* 0x0009840001117983 */ /* 0x002f220000300800 */
[----:B0-----:R-:W4:Y:S01]  /*29850*/  LDL.LU R16, [R1+0x958] ;  /* 0x0009580001107983 */ /* 0x001f220000300800 */
[----:B------:R-:W4:Y:S02]  /*29860*/  LDL.LU R21, [R1+0x97c] ;  /* 0x00097c0001157983 */ /* 0x000f240000300800 */
[----:B------:R-:W4:Y:S02]  /*29870*/  LDL.LU R20, [R1+0x950] ;  /* 0x0009500001147983 */ /* 0x000f240000300800 */
[----:B---3--:R-:W3:Y:S01]  /*29880*/  LDL.LU R3, [R1+0x974] ;  /* 0x0009740001037983 */ /* 0x008ee20000300800 */
[----:B------:R-:W-:-:S05]  /*29890*/  IADD3 R2, P4, R2, UR8, RZ ;  /* 0x0000000802027c10 */ /* 0x000fca000ff9e0ff */
[----:B------:R0:W-:Y:S01]  /*298a0*/  STL [R1+0x9b0], R2 ;  /* 0x0009b00201007387 */ /* 0x0001e20000100800 */
[----:B--2---:R-:W2:Y:S03]  /*298b0*/  LDL.LU R29, [R1+0x948] ;  /* 0x00094800011d7983 */ /* 0x004ea60000300800 */
[----:B0-----:R-:W2:Y:S01]  /*298c0*/  LDL.LU R2, [R1+0x96c] ;  /* 0x00096c0001027983 */ /* 0x001ea20000300800 */
[----:B------:R-:W-:-:S05]  /*298d0*/  IADD3.X R28, R28, UR5, RZ, P5, !PT ;  /* 0x000000051c1c7c10 */ /* 0x000fca000affe4ff */
[----:B------:R0:W-:Y:S04]  /*298e0*/  STL [R1+0x9d4], R28 ;  /* 0x0009d41c01007387 */ /* 0x0001e80000100800 */
[----:B0-----:R-:W2:Y:S01]  /*298f0*/  LDL.LU R28, [R1+0x940] ;  /* 0x00094000011c7983 */ /* 0x001ea20000300800 */
[----:B------:R-:W-:Y:S02]  /*29900*/  IADD3 R5, P5, R5, UR8, RZ ;  /* 0x0000000805057c10 */ /* 0x000fe4000ffbe0ff */
[----:B------:R-:W-:Y:S01]  /*29910*/  IADD3.X R24, R24, UR5, RZ, P6, !PT ;  /* 0x0000000518187c10 */ /* 0x000fe2000b7fe4ff */
[----:B------:R-:W-:Y:S02]  /*29920*/  IADD3 R25, P6, R25, UR8, RZ ;  /* 0x0000000819197c10 */ /* 0x000fe4000ffde0ff */
[----:B------:R-:W-:Y:S02]  /*29930*/  STL [R1+0x9a8], R5 ;  /* 0x0009a80501007387 */ /* 0x000fe40000100800 */
[----:B------:R-:W-:Y:S02]  /*29940*/  STL [R1+0x9cc], R24 ;  /* 0x0009cc1801007387 */ /* 0x000fe40000100800 */
[----:B------:R-:W-:Y:S01]  /*29950*/  STL [R1+0x9a0], R25 ;  /* 0x0009a01901007387 */ /* 0x000fe20000100800 */
[----:B----4-:R-:W-:Y:S01]  /*29960*/  IADD3.X R26, R26, UR5, RZ, P1, !PT ;  /* 0x000000051a1a7c10 */ /* 0x010fe20008ffe4ff */
[----:B------:R-:W-:Y:S01]  /*29970*/  IADD3 R27, P1, R27, UR8, RZ ;  /* 0x000000081b1b7c10 */ /* 0x000fe2000ff3e0ff */
[----:B------:R-:W-:-:S02]  /*29980*/  IADD3.X R22, R22, UR5, RZ, P2, !PT ;  /* 0x0000000516167c10 */ /* 0x000fc400097fe4ff */
[----:B------:R-:W-:Y:S01]  /*29990*/  IADD3.X R18, R18, UR5, RZ, P3, !PT ;  /* 0x0000000512127c10 */ /* 0x000fe20009ffe4ff */
[----:B------:R-:W-:Y:S01]  /*299a0*/  IADD3 R12, P3, R12, UR8, RZ ;  /* 0x000000080c0c7c10 */ /* 0x000fe2000ff7e0ff */
[----:B------:R-:W-:Y:S01]  /*299b0*/  IADD3 R23, P2, R23, UR8, RZ ;  /* 0x0000000817177c10 */ /* 0x000fe2000ff5e0ff */
[----:B------:R-:W-:Y:S01]  /*299c0*/  STL [R1+0x9c4], R26 ;  /* 0x0009c41a01007387 */ /* 0x000fe20000100800 */
[----:B------:R-:W-:Y:S02]  /*299d0*/  STL [R1+0x998], R27 ;  /* 0x0009981b01007387 */ /* 0x000fe40000100800 */
[----:B------:R-:W-:Y:S01]  /*299e0*/  STL [R1+0x9bc], R22 ;  /* 0x0009bc1601007387 */ /* 0x000fe20000100800 */
[----:B------:R-:W-:Y:S01]  /*299f0*/  IADD3.X R19, R19, UR5, RZ, P4, !PT ;  /* 0x0000000513137c10 */ /* 0x000fe2000a7fe4ff */
[----:B------:R0:W-:Y:S01]  /*29a00*/  STL [R1+0x988], R12 ;  /* 0x0009880c01007387 */ /* 0x0001e20000100800 */
[----:B------:R-:W-:Y:S01]  /*29a10*/  IADD3 R6, P4, R6, UR8, RZ ;  /* 0x0000000806067c10 */ /* 0x000fe2000ff9e0ff */
[----:B------:R-:W-:Y:S01]  /*29a20*/  STL [R1+0x990], R23 ;  /* 0x0009901701007387 */ /* 0x000fe20000100800 */
[----:B------:R-:W-:-:S02]  /*29a30*/  IADD3.X R7, R7, UR5, RZ, P5, !PT ;  /* 0x0000000507077c10 */ /* 0x000fc4000affe4ff */
[----:B------:R-:W-:Y:S01]  /*29a40*/  IADD3.X R13, R13, UR5, RZ, P6, !PT ;  /* 0x000000050d0d7c10 */ /* 0x000fe2000b7fe4ff */
[----:B0-----:R-:W4:Y:S01]  /*29a50*/  LDL.LU R12, [R1+0x964] ;  /* 0x00096400010c7983 */ /* 0x001f220000300800 */
[----:B------:R-:W-:Y:S01]  /*29a60*/  STL [R1+0x9b4], R18 ;  /* 0x0009b41201007387 */ /* 0x000fe20000100800 */
[----:B------:R-:W-:Y:S01]  /*29a70*/  IADD3 R8, P5, R8, UR8, RZ ;  /* 0x0000000808087c10 */ /* 0x000fe2000ffbe0ff */
[----:B------:R-:W-:Y:S01]  /*29a80*/  STL [R1+0x9ac], R19 ;  /* 0x0009ac1301007387 */ /* 0x000fe20000100800 */
[----:B------:R-:W-:Y:S01]  /*29a90*/  STL [R1+0x980], R6 ;  /* 0x0009800601007387 */ /* 0x000fe20000100800 */
[----:B------:R-:W-:Y:S01]  /*29aa0*/  IADD3 R9, P6, R9, UR8, RZ ;  /* 0x0000000809097c10 */ /* 0x000fe2000ffde0ff */
[----:B------:R0:W-:Y:S01]  /*29ab0*/  STL [R1+0x99c], R13 ;  /* 0x00099c0d01007387 */ /* 0x0001e20000100800 */
[----:B------:R-:W-:Y:S01]  /*29ac0*/  IADD3.X R10, R10, UR5, RZ, P1, !PT ;  /* 0x000000050a0a7c10 */ /* 0x000fe20008ffe4ff */
[----:B------:R-:W-:Y:S01]  /*29ad0*/  STL [R1+0x9a4], R7 ;  /* 0x0009a40701007387 */ /* 0x000fe20000100800 */
[----:B------:R-:W-:-:S03]  /*29ae0*/  IADD3 R11, P1, R11, UR8, RZ ;  /* 0x000000080b0b7c10 */ /* 0x000fc6000ff3e0ff */
[----:B0-----:R-:W4:Y:S01]  /*29af0*/  LDL.LU R13, [R1+0x938] ;  /* 0x00093800010d7983 */ /* 0x001f220000300800 */
[----:B------:R-:W-:Y:S02]  /*29b00*/  STL [R1+0x978], R8 ;  /* 0x0009780801007387 */ /* 0x000fe40000100800 */
[----:B------:R-:W-:Y:S02]  /*29b10*/  STL [R1+0x970], R9 ;  /* 0x0009700901007387 */ /* 0x000fe40000100800 */
[----:B------:R-:W-:Y:S01]  /*29b20*/  STL [R1+0x994], R10 ;  /* 0x0009940a01007387 */ /* 0x000fe20000100800 */
[----:B------:R-:W-:Y:S01]  /*29b30*/  STL [R1+0x968], R11 ;  /* 0x0009680b01007387 */ /* 0x000fe20000100800 */
[----:B------:R-:W-:Y:S01]  /*29b40*/  IADD3.X R14, R14, UR5, RZ, P2, !PT ;  /* 0x000000050e0e7c10 */ /* 0x000fe200097fe4ff */
[----:B------:R-:W-:Y:S01]  /*29b50*/  IADD3 R15, P2, R15, UR8, RZ ;  /* 0x000000080f0f7c10 */ /* 0x000fe2000ff5e0ff */
[----:B------:R-:W-:Y:S01]  /*29b60*/  IADD3.X R17, R17, UR5, RZ, P3, !PT ;  /* 0x0000000511117c10 */ /* 0x000fe20009ffe4ff */
[----:B------:R-:W-:Y:S01]  /*29b70*/  IADD3 R16, P3, R16, UR8, RZ ;  /* 0x0000000810107c10 */ /* 0x000fe2000ff7e0ff */
[----:B------:R-:W-:Y:S01]  /*29b80*/  IADD3.X R21, R21, UR5, RZ, P4, !PT ;  /* 0x0000000515157c10 */ /* 0x000fe2000a7fe4ff */
[----:B------:R0:W-:Y:S01]  /*29b90*/  STL [R1+0x98c], R14 ;  /* 0x00098c0e01007387 */ /* 0x0001e20000100800 */
[----:B------:R1:W-:Y:S01]  /*29ba0*/  STL [R1+0x960], R15 ;  /* 0x0009600f01007387 */ /* 0x0003e20000100800 */
[----:B------:R-:W-:-:S02]  /*29bb0*/  IADD3 R20, P4, R20, UR8, RZ ;  /* 0x0000000814147c10 */ /* 0x000fc4000ff9e0ff */
[----:B---3--:R-:W-:Y:S01]  /*29bc0*/  IADD3.X R3, R3, UR5, RZ, P5, !PT ;  /* 0x0000000503037c10 */ /* 0x008fe2000affe4ff */
[----:B0-----:R-:W3:Y:S01]  /*29bd0*/  LDL.LU R14, [R1+0x95c] ;  /* 0x00095c00010e7983 */ /* 0x001ee20000300800 */
[----:B------:R0:W-:Y:S02]  /*29be0*/  STL [R1+0x984], R17 ;  /* 0x0009841101007387 */ /* 0x0001e40000100800 */
[----:B------:R2:W-:Y:S02]  /*29bf0*/  STL [R1+0x958], R16 ;  /* 0x0009581001007387 */ /* 0x0005e40000100800 */
[----:B------:R2:W-:Y:S01]  /*29c00*/  STL [R1+0x97c], R21 ;  /* 0x00097c1501007387 */ /* 0x0005e20000100800 */
[----:B-1----:R-:W3:Y:S01]  /*29c10*/  LDL.LU R15, [R1+0x930] ;  /* 0x00093000010f7983 */ /* 0x002ee20000300800 */
[----:B--2---:R-:W-:Y:S01]  /*29c20*/  IADD3 R29, P5, R29, UR8, RZ ;  /* 0x000000081d1d7c10 */ /* 0x004fe2000ffbe0ff */
[----:B------:R-:W-:Y:S02]  /*29c30*/  STL [R1+0x950], R20 ;  /* 0x0009501401007387 */ /* 0x000fe40000100800 */
[----:B------:R1:W-:Y:S01]  /*29c40*/  STL [R1+0x974], R3 ;  /* 0x0009740301007387 */ /* 0x0003e20000100800 */
[----:B------:R-:W2:Y:S02]  /*29c50*/  LDL.LU R5, [R1+0x954] ;  /* 0x0009540001057983 */ /* 0x000ea40000300800 */
[----:B------:R1:W-:Y:S01]  /*29c60*/  STL [R1+0x948], R29 ;  /* 0x0009481d01007387 */ /* 0x0003e20000100800 */
[----:B0-----:R-:W2:Y:S01]  /*29c70*/  LDL.LU R17, [R1+0x928] ;  /* 0x0009280001117983 */ /* 0x001ea20000300800 */
[----:B------:R-:W-:-:S05]  /*29c80*/  IADD3.X R2, R2, UR5, RZ, P6, !PT ;  /* 0x0000000502027c10 */ /* 0x000fca000b7fe4ff */
[----:B------:R0:W-:Y:S01]  /*29c90*/  STL [R1+0x96c], R2 ;  /* 0x00096c0201007387 */ /* 0x0001e20000100800 */
[----:B------:R-:W2:Y:S01]  /*29ca0*/  LDL.LU R16, [R1+0x94c] ;  /* 0x00094c0001107983 */ /* 0x000ea20000300800 */
[----:B------:R-:W-:-:S05]  /*29cb0*/  IADD3 R28, P6, R28, UR8, RZ ;  /* 0x000000081c1c7c10 */ /* 0x000fca000ffde0ff */
[----:B------:R0:W-:Y:S01]  /*29cc0*/  STL [R1+0x940], R28 ;  /* 0x0009401c01007387 */ /* 0x0001e20000100800 */
[----:B------:R-:W2:Y:S02]  /*29cd0*/  LDL.LU R21, [R1+0x920] ;  /* 0x0009200001157983 */ /* 0x000ea40000300800 */
[----:B-1----:R-:W2:Y:S02]  /*29ce0*/  LDL.LU R3, [R1+0x944] ;  /* 0x0009440001037983 */ /* 0x002ea40000300800 */
[----:B------:R-:W2:Y:S01]  /*29cf0*/  LDL.LU R20, [R1+0x918] ;  /* 0x0009180001147983 */ /* 0x000ea20000300800 */
[----:B------:R-:W2:Y:S01]  /*29d00*/  LDL.LU R29, [R1+0x93c] ;  /* 0x00093c00011d7983 */ /* 0x000ea20000300800 */
[----:B0-----:R-:W2:Y:S03]  /*29d10*/  LDL.LU R2, [R1+0x910] ;  /* 0x0009100001027983 */ /* 0x001ea60000300800 */
[----:B------:R-:W2:Y:S01]  /*29d20*/  LDL.LU R28, [R1+0x934] ;  /* 0x00093400011c7983 */ /* 0x000ea20000300800 */
[----:B------:R-:W2:Y:S02]  /*29d30*/  LDL.LU R24, [R1+0x92c] ;  /* 0x00092c0001187983 */ /* 0x000ea40000300800 */
[----:B------:R-:W2:Y:S02]  /*29d40*/  LDL.LU R25, [R1+0x900] ;  /* 0x0009000001197983 */ /* 0x000ea40000300800 */
[----:B------:R-:W2:Y:S01]  /*29d50*/  LDL.LU R26, [R1+0x924] ;  /* 0x00092400011a7983 */ /* 0x000ea20000300800 */
[----:B----4-:R-:W-:-:S05]  /*29d60*/  IADD3.X R12, R12, UR5, RZ, P1, !PT ;  /* 0x000000050c0c7c10 */ /* 0x010fca0008ffe4ff */
[----:B------:R0:W-:Y:S01]  /*29d70*/  STL [R1+0x964], R12 ;  /* 0x0009640c01007387 */ /* 0x0001e20000100800 */
[----:B------:R-:W4:Y:S02]  /*29d80*/  LDL.LU R27, [R1+0x8f8] ;  /* 0x0008f800011b7983 */ /* 0x000f240000300800 */
[----:B------:R-:W4:Y:S02]  /*29d90*/  LDL.LU R22, [R1+0x91c] ;  /* 0x00091c0001167983 */ /* 0x000f240000300800 */
[----:B------:R-:W4:Y:S01]  /*29da0*/  LDL.LU R23, [R1+0x914] ;  /* 0x0009140001177983 */ /* 0x000f220000300800 */
[----:B------:R-:W4:Y:S01]  /*29db0*/  LDL.LU R18, [R1+0x8e8] ;  /* 0x0008e80001127983 */ /* 0x000f220000300800 */
[----:B------:R-:W4:Y:S01]  /*29dc0*/  LDL.LU R19, [R1+0x90c] ;  /* 0x00090c0001137983 */ /* 0x000f220000300800 */
[----:B------:R-:W-:-:S05]  /*29dd0*/  IADD3 R13, P1, R13, UR8, RZ ;  /* 0x000000080d0d7c10 */ /* 0x000fca000ff3e0ff */
[----:B------:R1:W-:Y:S01]  /*29de0*/  STL [R1+0x938], R13 ;  /* 0x0009380d01007387 */ /* 0x0003e20000100800 */
[----:B------:R-:W4:Y:S02]  /*29df0*/  LDL.LU R6, [R1+0x8e0] ;  /* 0x0008e00001067983 */ /* 0x000f240000300800 */
[----:B------:R-:W4:Y:S02]  /*29e00*/  LDL.LU R7, [R1+0x904] ;  /* 0x0009040001077983 */ /* 0x000f240000300800 */
[----:B------:R-:W4:Y:S01]  /*29e10*/  LDL.LU R8, [R1+0x8d8] ;  /* 0x0008d80001087983 */ /* 0x000f220000300800 */
[----:B------:R-:W4:Y:S01]  /*29e20*/  LDL.LU R9, [R1+0x8fc] ;  /* 0x0008fc0001097983 */ /* 0x000f220000300800 */
[----:B------:R-:W4:Y:S02]  /*29e30*/  LDL.LU R10, [R1+0x8d0] ;  /* 0x0008d000010a7983 */ /* 0x000f240000300800 */
[----:B------:R-:W4:Y:S02]  /*29e40*/  LDL.LU R11, [R1+0x8c8] ;  /* 0x0008c800010b7983 */ /* 0x000f240000300800 */
[----:B0-----:R-:W4:Y:S01]  /*29e50*/  LDL.LU R12, [R1+0x8ec] ;  /* 0x0008ec00010c7983 */ /* 0x001f220000300800 */
[----:B---3--:R-:W-:-:S02]  /*29e60*/  IADD3.X R14, R14, UR5, RZ, P2, !PT ;  /* 0x000000050e0e7c10 */ /* 0x008fc400097fe4ff */
[----:B------:R-:W-:-:S03]  /*29e70*/  IADD3 R15, P2, R15, UR8, RZ ;  /* 0x000000080f0f7c10 */ /* 0x000fc6000ff5e0ff */
[----:B------:R0:W-:Y:S01]  /*29e80*/  STL [R1+0x95c], R14 ;  /* 0x00095c0e01007387 */ /* 0x0001e20000100800 */
[----:B-1----:R-:W3:Y:S01]  /*29e90*/  LDL.LU R13, [R1+0x8dc] ;  /* 0x0008dc00010d7983 */ /* 0x002ee20000300800 */
[----:B--2---:R-:W-:Y:S02]  /*29ea0*/  IADD3.X R5, R5, UR5, RZ, P3, !PT ;  /* 0x0000000505057c10 */ /* 0x004fe40009ffe4ff */
[----:B------:R-:W-:Y:S01]  /*29eb0*/  IADD3 R17, P3, R17, UR8, RZ ;  /* 0x0000000811117c10 */ /* 0x000fe2000ff7e0ff */
[----:B0-----:R-:W2:Y:S01]  /*29ec0*/  LDL.LU R14, [R1+0x8d4] ;  /* 0x0008d400010e7983 */ /* 0x001ea20000300800 */
[----:B------:R0:W-:Y:S01]  /*29ed0*/  STL [R1+0x930], R15 ;  /* 0x0009300f01007387 */ /* 0x0001e20000100800 */
[----:B------:R-:W-:Y:S02]  /*29ee0*/  IADD3.X R16, R16, UR5, RZ, P4, !PT ;  /* 0x0000000510107c10 */ /* 0x000fe4000a7fe4ff */
[----:B0-----:R-:W2:Y:S01]  /*29ef0*/  LDL.LU R15, [R1+0x8cc] ;  /* 0x0008cc00010f7983 */ /* 0x001ea20000300800 */
[----:B------:R0:W-:Y:S03]  /*29f00*/  STL [R1+0x954], R5 ;  /* 0x0009540501007387 */ /* 0x0001e60000100800 */
[----:B0-----:R0:W5:Y:S01]  /*29f10*/  LDL.LU R5, [R1+0xd18] ;  /* 0x000d180001057983 */ /* 0x0011620000300800 */
[----:B------:R1:W-:Y:S01]  /*29f20*/  STL [R1+0x928], R17 ;  /* 0x0009281101007387 */ /* 0x0003e20000100800 */
[----:B------:R-:W-:-:S02]  /*29f30*/  IADD3 R21, P4, R21, UR8, RZ ;  /* 0x0000000815157c10 */ /* 0x000fc4000ff9e0ff */
[----:B------:R-:W-:Y:S01]  /*29f40*/  IADD3.X R3, R3, UR5, RZ, P5, !PT ;  /* 0x0000000503037c10 */ /* 0x000fe2000affe4ff */
[----:B------:R-:W-:Y:S01]  /*29f50*/  IADD3 R20, P5, R20, UR8, RZ ;  /* 0x0000000814147c10 */ /* 0x000fe2000ffbe0ff */
[----:B------:R-:W-:Y:S01]  /*29f60*/  IADD3.X R29, R29, UR5, RZ, P6, !PT ;  /* 0x000000051d1d7c10 */ /* 0x000fe2000b7fe4ff */
[----:B-1----:R0:W5:Y:S01]  /*29f70*/  LDL.LU R17, [R1+0xd14] ;  /* 0x000d140001117983 */ /* 0x0021620000300800 */
[----:B------:R1:W-:Y:S01]  /*29f80*/  STL [R1+0x94c], R16 ;  /* 0x00094c1001007387 */ /* 0x0003e20000100800 */
[----:B------:R-:W-:Y:S02]  /*29f90*/  IADD3 R2, P6, R2, UR8, RZ ;  /* 0x0000000802027c10 */ /* 0x000fe4000ffde0ff */
[----:B------:R-:W-:Y:S01]  /*29fa0*/  IADD3.X R28, R28, UR5, RZ, P1, !PT ;  /* 0x000000051c1c7c10 */ /* 0x000fe20008ffe4ff */
[----:B-1----:R0:W5:Y:S01]  /*29fb0*/  LDL.LU R16, [R1+0xd10] ;  /* 0x000d100001107983 */ /* 0x0021620000300800 */
[----:B------:R1:W-:Y:S03]  /*29fc0*/  STL [R1+0x920], R21 ;  /* 0x0009201501007387 */ /* 0x0003e60000100800 */
        /* <DEDUP_REMOVED lines=8> */
[----:B-1----:R-:W2:Y:S01]  /*2a050*/  LDL.LU R2, [R1+0xcfc] ;  /* 0x000cfc0001027983 */ /* 0x002ea20000300800 */
[----:B------:R1:W-:Y:S03]  /*2a060*/  STL [R1+0x934], R28 ;  /* 0x0009341c01007387 */ /* 0x0003e60000100800 */
[----:B-1----:R-:W2:Y:S02]  /*2a070*/  LDL.LU R28, [R1+0xcf8] ;  /* 0x000cf800011c7983 */ /* 0x002ea40000300800 */
[----:B--2---:R-:W-:-:S05]  /*2a080*/  IADD3 R28, P1, R28, UR8, RZ ;  /* 0x000000081c1c7c10 */ /* 0x004fca000ff3e0ff */
[----:B------:R1:W-:Y:S04]  /*2a090*/  STL [R1+0x908], R28 ;  /* 0x0009081c01007387 */ /* 0x0003e80000100800 */
[----:B-1----:R-:W2:Y:S01]  /*2a0a0*/  LDL.LU R28, [R1+0xcf4] ;  /* 0x000cf400011c7983 */ /* 0x002ea20000300800 */
[----:B------:R-:W-:Y:S01]  /*2a0b0*/  IADD3.X R24, R24, UR5, RZ, P2, !PT ;  /* 0x0000000518187c10 */ /* 0x000fe200097fe4ff */
[----:B------:R-:W-:Y:S01]  /*2a0c0*/  IADD3 R25, P2, R25, UR8, RZ ;  /* 0x0000000819197c10 */ /* 0x000fe2000ff5e0ff */
[----:B------:R-:W-:Y:S02]  /*2a0d0*/  IADD3.X R26, R26, UR5, RZ, P3, !PT ;  /* 0x000000051a1a7c10 */ /* 0x000fe40009ffe4ff */
[----:B----4-:R-:W-:Y:S01]  /*2a0e0*/  IADD3.X R22, R22, UR5, RZ, P4, !PT ;  /* 0x0000000516167c10 */ /* 0x010fe2000a7fe4ff */
[----:B------:R-:W-:Y:S01]  /*2a0f0*/  IADD3 R27, P3, R27, UR8, RZ ;  /* 0x000000081b1b7c10 */ /* 0x000fe2000ff7e0ff */
[----:B------:R-:W-:Y:S01]  /*2a100*/  STL [R1+0x92c], R24 ;  /* 0x00092c1801007387 */ /* 0x000fe20000100800 */
[----:B------:R-:W-:Y:S02]  /*2a110*/  STL [R1+0x900], R25 ;  /* 0x0009001901007387 */ /* 0x000fe40000100800 */
[----:B------:R-:W-:Y:S01]  /*2a120*/  STL [R1+0x924], R26 ;  /* 0x0009241a01007387 */ /* 0x000fe20000100800 */
[----:B--2---:R-:W-:-:S05]  /*2a130*/  IADD3 R28, P4, R28, UR8, RZ ;  /* 0x000000081c1c7c10 */ /* 0x004fca000ff9e0ff */
[----:B------:R1:W-:Y:S01]  /*2a140*/  STL [R1+0x8f0], R28 ;  /* 0x0008f01c01007387 */ /* 0x0003e20000100800 */
[----:B------:R-:W-:Y:S03]  /*2a150*/  STL [R1+0x8f8], R27 ;  /* 0x0008f81b01007387 */ /* 0x000fe60000100800 */
[----:B-1----:R-:W2:Y:S01]  /*2a160*/  LDL.LU R28, [R1+0xcf0] ;  /* 0x000cf000011c7983 */ /* 0x002ea20000300800 */
[----:B------:R-:W-:Y:S01]  /*2a170*/  IADD3.X R23, R23, UR5, RZ, P5, !PT ;  /* 0x0000000517177c10 */ /* 0x000fe2000affe4ff */
[----:B------:R-:W-:Y:S01]  /*2a180*/  IADD3 R18, P5, R18, UR8, RZ ;  /* 0x0000000812127c10 */ /* 0x000fe2000ffbe0ff */
[----:B------:R-:W-:Y:S01]  /*2a190*/  IADD3.X R19, R19, UR5, RZ, P6, !PT ;  /* 0x0000000513137c10 */ /* 0x000fe2000b7fe4ff */
[----:B------:R-:W-:Y:S01]  /*2a1a0*/  IADD3 R6, P6, R6, UR8, RZ ;  /* 0x0000000806067c10 */ /* 0x000fe2000ffde0ff */
[----:B------:R-:W-:Y:S01]  /*2a1b0*/  STL [R1+0x91c], R22 ;  /* 0x00091c1601007387 */ /* 0x000fe20000100800 */
[----:B------:R-:W-:Y:S01]  /*2a1c0*/  IADD3.X R7, R7, UR5, RZ, P1, !PT ;  /* 0x0000000507077c10 */ /* 0x000fe20008ffe4ff */
[----:B------:R-:W-:Y:S01]  /*2a1d0*/  STL [R1+0x914], R23 ;  /* 0x0009141701007387 */ /* 0x000fe20000100800 */
[----:B------:R-:W-:Y:S01]  /*2a1e0*/  IADD3 R8, P1, R8, UR8, RZ ;  /* 0x0000000808087c10 */ /* 0x000fe2000ff3e0ff */
[----:B------:R-:W-:Y:S01]  /*2a1f0*/  STL [R1+0x8e8], R18 ;  /* 0x0008e81201007387 */ /* 0x000fe20000100800 */
[----:B------:R-:W-:Y:S01]  /*2a200*/  STL [R1+0x90c], R19 ;  /* 0x00090c1301007387 */ /* 0x000fe20000100800 */
[----:B------:R-:W-:Y:S01]  /*2a210*/  IADD3.X R9, R9, UR5, RZ, P2, !PT ;  /* 0x0000000509097c10 */ /* 0x000fe200097fe4ff */
[----:B------:R-:W-:Y:S01]  /*2a220*/  STL [R1+0x8e0], R6 ;  /* 0x0008e00601007387 */ /* 0x000fe20000100800 */
[----:B------:R-:W-:Y:S01]  /*2a230*/  STL [R1+0x904], R7 ;  /* 0x0009040701007387 */ /* 0x000fe20000100800 */
[----:B------:R-:W-:Y:S01]  /*2a240*/  STL [R1+0x8d8], R8 ;  /* 0x0008d80801007387 */ /* 0x000fe20000100800 */
[----:B--2---:R-:W-:-:S05]  /*2a250*/  IADD3.X R28, R28, UR5, RZ, P3, !PT ;  /* 0x000000051c1c7c10 */ /* 0x004fca0009ffe4ff */
[----:B------:R1:W-:Y:S01]  /*2a260*/  STL [R1+0x8f4], R28 ;  /* 0x0008f41c01007387 */ /* 0x0003e20000100800 */
[----:B------:R-:W-:Y:S03]  /*2a270*/  STL [R1+0x8fc], R9 ;  /* 0x0008fc0901007387 */ /* 0x000fe60000100800 */
[----:B-1----:R-:W2:Y:S01]  /*2a280*/  LDL.LU R28, [R1+0xcec] ;  /* 0x000cec00011c7983 */ /* 0x002ea20000300800 */
[----:B------:R-:W-:Y:S02]  /*2a290*/  IADD3 R10, P2, R10, UR8, RZ ;  /* 0x000000080a0a7c10 */ /* 0x000fe4000ff5e0ff */
[----:B------:R-:W-:Y:S02]  /*2a2a0*/  IADD3.X R2, R2, UR5, RZ, P5, !PT ;  /* 0x0000000502027c10 */ /* 0x000fe4000affe4ff */
[----:B------:R-:W-:Y:S02]  /*2a2b0*/  IADD3 R11, P3, R11, UR8, RZ ;  /* 0x000000080b0b7c10 */ /* 0x000fe4000ff7e0ff */
[----:B------:R-:W-:-:S02]  /*2a2c0*/  IADD3.X R12, R12, UR5, RZ, P4, !PT ;  /* 0x000000050c0c7c10 */ /* 0x000fc4000a7fe4ff */
[----:B---3--:R-:W-:Y:S01]  /*2a2d0*/  IADD3.X R13, R13, UR5, RZ, P6, !PT ;  /* 0x000000050d0d7c10 */ /* 0x008fe2000b7fe4ff */
[----:B------:R-:W-:Y:S01]  /*2a2e0*/  STL [R1+0x8d0], R10 ;  /* 0x0008d00a01007387 */ /* 0x000fe20000100800 */
[----:B------:R1:W-:Y:S02]  /*2a2f0*/  STL [R1+0x8e4], R2 ;  /* 0x0008e40201007387 */ /* 0x0003e40000100800 */
[----:B------:R-:W-:Y:S01]  /*2a300*/  STL [R1+0x8c8], R11 ;  /* 0x0008c80b01007387 */ /* 0x000fe20000100800 */
[----:B------:R-:W-:Y:S02]  /*2a310*/  IADD3.X R14, R14, UR5, RZ, P1, !PT ;  /* 0x000000050e0e7c10 */ /* 0x000fe40008ffe4ff */
[----:B------:R-:W-:Y:S01]  /*2a320*/  IADD3.X R15, R15, UR5, RZ, P2, !PT ;  /* 0x000000050f0f7c10 */ /* 0x000fe200097fe4ff */
[----:B-1----:R0:W5:Y:S01]  /*2a330*/  LDL.LU R2, [R1+0xce8] ;  /* 0x000ce80001027983 */ /* 0x0021620000300800 */
[----:B------:R-:W-:Y:S02]  /*2a340*/  STL [R1+0x8ec], R12 ;  /* 0x0008ec0c01007387 */ /* 0x000fe40000100800 */
[----:B------:R-:W-:Y:S01]  /*2a350*/  STL [R1+0x8dc], R13 ;  /* 0x0008dc0d01007387 */ /* 0x000fe20000100800 */
[----:B--2---:R-:W-:-:S05]  /*2a360*/  IADD3.X R28, R28, UR5, RZ, P3, !PT ;  /* 0x000000051c1c7c10 */ /* 0x004fca0009ffe4ff */
[----:B------:R1:W-:Y:S01]  /*2a370*/  STL [R1+0x8c4], R28 ;  /* 0x0008c41c01007387 */ /* 0x0003e20000100800 */
[----:B------:R0:W-:Y:S03]  /*2a380*/  STL [R1+0x8d4], R14 ;  /* 0x0008d40e01007387 */ /* 0x0001e60000100800 */
[----:B-1----:R0:W5:Y:S01]  /*2a390*/  LDL.LU R28, [R1+0xce4] ;  /* 0x000ce400011c7983 */ /* 0x0021620000300800 */
[----:B------:R0:W-:Y:S01]  /*2a3a0*/  STL [R1+0x8cc], R15 ;  /* 0x0008cc0f01007387 */ /* 0x0001e20000100800 */
[----:B------:R-:W-:Y:S01]  /*2a3b0*/  @!P0 CALL.REL.NOINC `(.L_x_2) ;  /* 0x0000001000008944 */ /* 0x000fe20003c00000 */
[----:B------:R-:W-:Y:S05]  /*2a3c0*/  BRA `(.L_x_3) ;  /* 0xfffe571000007947 */ /* 0x000fea000383ffff */
.L_x_2:
[----:B-----5:R-:W2:Y:S04]  /*2a3d0*/  LDL.LU R2, [R1+0x290] ;  /* 0x0002900001027983 */ /* 0x020ea80000300800 */
[----:B--2---:R1:W-:Y:S04]  /*2a3e0*/  STL [R1+0xe8c], R2 ;  /* 0x000e8c0201007387 */ /* 0x0043e80000100800 */
[----:B-1----:R-:W2:Y:S04]  /*2a3f0*/  LDL.LU R2, [R1+0x2ac] ;  /* 0x0002ac0001027983 */ /* 0x002ea80000300800 */
        /* <DEDUP_REMOVED lines=33> */
[----:B------:R-:W2:Y:S01]  /*2a610*/  LDL.LU R29, [R1+0x2a4] ;  /* 0x0002a400011d7983 */ /* 0x000ea20000300800 */
[----:B-1----:R-:W-:-:S03]  /*2a620*/  IMAD.MOV.U32 R2, RZ, RZ, R5 ;  /* 0x000000ffff027224 */ /* 0x002fc600078e0005 */
        /* <DEDUP_REMOVED lines=33> */
[----:B------:R-:W2:Y:S04]  /*2a840*/  LDL.LU R0, [R1+0x2a0] ;  /* 0x0002a00001007983 */ /* 0x000ea80000300800 */
[----:B------:R-:W3:Y:S04]  /*2a850*/  LDL.LU R24, [R1+0x2b4] ;  /* 0x0002b40001187983 */ /* 0x000ee80000300800 */
[----:B------:R-:W3:Y:S04]  /*2a860*/  LDL.LU R25, [R1+0x2b0] ;  /* 0x0002b00001197983 */ /* 0x000ee80000300800 */
[----:B------:R-:W4:Y:S04]  /*2a870*/  LDL.LU R26, [R1+0x2d4] ;  /* 0x0002d400011a7983 */ /* 0x000f280000300800 */
[----:B------:R-:W4:Y:S01]  /*2a880*/  LDL.LU R27, [R1+0x2d0] ;  /* 0x0002d000011b7983 */ /* 0x000f220000300800 */
[----:B-1----:R-:W-:-:S03]  /*2a890*/  IMAD.MOV.U32 R29, RZ, RZ, R4 ;  /* 0x000000ffff1d7224 */ /* 0x002fc600078e0004 */
        /* <DEDUP_REMOVED lines=14> */
[----:B0-----:R-:W2:Y:S04]  /*2a980*/  LDL.LU R14, [R1+0x3a4] ;  /* 0x0003a400010e7983 */ /* 0x001ea80000300800 */
[----:B------:R-:W2:Y:S04]  /*2a990*/  LDL.LU R15, [R1+0x3a0] ;  /* 0x0003a000010f7983 */ /* 0x000ea80000300800 */
[----:B------:R0:W-:Y:S01]  /*2a9a0*/  STL [R1+0xcfc], R17 ;  /* 0x000cfc1101007387 */ /* 0x0001e20000100800 */
[----:B------:R-:W-:-:S03]  /*2a9b0*/  F2FP.BF16.PACK_AB R2, R29, R2 ;  /* 0x000000021d02723e */ /* 0x000fc600000010ff */
        /* <DEDUP_REMOVED lines=11> */
[----:B------:R-:W2:Y:S04]  /*2aa70*/  LDL.LU R29, [R1+0xf14] ;  /* 0x000f1400011d7983 */ /* 0x000ea80000300800 */
[----:B------:R0:W-:Y:S04]  /*2aa80*/  STL [R1+0x19c], R2 ;  /* 0x00019c0201007387 */ /* 0x0001e80000100800 */
[----:B0-----:R-:W2:Y:S02]  /*2aa90*/  LDL.LU R2, [R1+0xf10] ;  /* 0x000f100001027983 */ /* 0x001ea40000300800 */
[----:B--2---:R-:W-:-:S02]  /*2aaa0*/  F2FP.BF16.PACK_AB R2, R29, R2 ;  /* 0x000000021d02723e */ /* 0x004fc400000010ff */
        /* <DEDUP_REMOVED lines=62> */
[----:B0-----:R-:W2:Y:S01]  /*2ae90*/  LDL.LU R2, [R1+0xe90] ;  /* 0x000e900001027983 */ /* 0x001ea20000300800 */
[----:B------:R-:W-:Y:S02]  /*2aea0*/  F2FP.BF16.PACK_AB R20, R3, R20 ;  /* 0x000000140314723e */ /* 0x000fe400000010ff */
[----:B--2---:R-:W-:-:S02]  /*2aeb0*/  F2FP.BF16.PACK_AB R28, R2, R28 ;  /* 0x0000001c021c723e */ /* 0x004fc400000010ff */
[----:B------:R-:W2:Y:S01]  /*2aec0*/  LDL.LU R2, [R1+0xe8c] ;  /* 0x000e8c0001027983 */ /* 0x000ea20000300800 */
[----:B------:R-:W-:-:S03]  /*2aed0*/  F2FP.BF16.PACK_AB R16, R21, R16 ;  /* 0x000000101510723e */ /* 0x000fc600000010ff */
[----:B------:R-:W-:Y:S04]  /*2aee0*/  STL [R1+0x158], R28 ;  /* 0x0001581c01007387 */ /* 0x000fe80000100800 */
[----:B------:R-:W-:Y:S04]  /*2aef0*/  STL [R1+0x154], R20 ;  /* 0x0001541401007387 */ /* 0x000fe80000100800 */
[----:B------:R-:W-:Y:S01]  /*2af00*/  STL [R1+0x150], R16 ;  /* 0x0001501001007387 */ /* 0x000fe20000100800 */
[----:B--2---:R-:W-:Y:S02]  /*2af10*/  F2FP.BF16.PACK_AB R3, R17, R2 ;  /* 0x000000021103723e */ /* 0x004fe400000010ff */
[----:B------:R-:W-:-:S02]  /*2af20*/  F2FP.BF16.PACK_AB R2, R29, R0 ;  /* 0x000000001d02723e */ /* 0x000fc400000010ff */
[----:B---3--:R-:W-:Y:S01]  /*2af30*/  F2FP.BF16.PACK_AB R0, R24, R25 ;  /* 0x000000191800723e */ /* 0x008fe200000010ff */
[----:B------:R4:W-:Y:S04]  /*2af40*/  STL [R1+0x14c], R3 ;  /* 0x00014c0301007387 */ /* 0x0009e80000100800 */
[----:B------:R0:W-:Y:S01]  /*2af50*/  STL [R1+0x148], R2 ;  /* 0x0001480201007387 */ /* 0x0001e20000100800 */
[----:B----4-:R-:W-:-:S03]  /*2af60*/  F2FP.BF16.PACK_AB R3, R26, R27 ;  /* 0x0000001b1a03723e */ /* 0x010fc600000010ff */
[----:B------:R1:W-:Y:S01]  /*2af70*/  STL [R1+0x144], R0 ;  /* 0x0001440001007387 */ /* 0x0003e20000100800 */
[----:B0-----:R-:W-:-:S03]  /*2af80*/  F2FP.BF16.PACK_AB R2, R22, R23 ;  /* 0x000000171602723e */ /* 0x001fc600000010ff */
[----:B------:R0:W-:Y:S01]  /*2af90*/  STL [R1+0x140], R3 ;  /* 0x0001400301007387 */ /* 0x0001e20000100800 */
[----:B-1----:R-:W-:-:S03]  /*2afa0*/  F2FP.BF16.PACK_AB R0, R18, R19 ;  /* 0x000000131200723e */ /* 0x002fc600000010ff */
[----:B------:R1:W-:Y:S01]  /*2afb0*/  STL [R1+0x13c], R2 ;  /* 0x00013c0201007387 */ /* 0x0003e20000100800 */
[----:B0-----:R-:W-:-:S03]  /*2afc0*/  F2FP.BF16.PACK_AB R3, R4, R5 ;  /* 0x000000050403723e */ /* 0x001fc600000010ff */
[----:B------:R0:W-:Y:S04]  /*2afd0*/  STL [R1+0x138], R0 ;  /* 0x0001380001007387 */ /* 0x0001e80000100800 */
[----:B------:R2:W-:Y:S01]  /*2afe0*/  STL [R1+0x134], R3 ;  /* 0x0001340301007387 */ /* 0x0005e20000100800 */
[----:B-1----:R-:W-:Y:S02]  /*2aff0*/  F2FP.BF16.PACK_AB R2, R6, R7 ;  /* 0x000000070602723e */ /* 0x002fe400000010ff */
[----:B0-----:R-:W-:-:S03]  /*2b000*/  F2FP.BF16.PACK_AB R0, R8, R9 ;  /* 0x000000090800723e */ /* 0x001fc600000010ff */
[----:B------:R0:W-:Y:S01]  /*2b010*/  STL [R1+0x130], R2 ;  /* 0x0001300201007387 */ /* 0x0001e20000100800 */
[----:B--2---:R-:W-:-:S03]  /*2b020*/  F2FP.BF16.PACK_AB R3, R10, R11 ;  /* 0x0000000b0a03723e */ /* 0x004fc600000010ff */
[----:B------:R1:W-:Y:S04]  /*2b030*/  STL [R1+0x12c], R0 ;  /* 0x00012c0001007387 */ /* 0x0003e80000100800 */
[----:B------:R-:W-:Y:S04]  /*2b040*/  STL [R1+0x128], R3 ;  /* 0x0001280301007387 */ /* 0x000fe80000100800 */
[----:B------:R-:W2:Y:S01]  /*2b050*/  LDL.LU R28, [R1+0x498] ;  /* 0x00049800011c7983 */ /* 0x000ea20000300800 */
[----:B0-----:R-:W-:Y:S02]  /*2b060*/  F2FP.BF16.PACK_AB R2, R12, R13 ;  /* 0x0000000d0c02723e */ /* 0x001fe400000010ff */
[----:B-1----:R-:W-:-:S03]  /*2b070*/  F2FP.BF16.PACK_AB R0, R14, R15 ;  /* 0x0000000f0e00723e */ /* 0x002fc600000010ff */
[----:B------:R-:W-:Y:S04]  /*2b080*/  STL [R1+0x124], R2 ;  /* 0x0001240201007387 */ /* 0x000fe80000100800 */
[----:B--2---:R0:W-:Y:S04]  /*2b090*/  STL [R1+0xe04], R28 ;  /* 0x000e041c01007387 */ /* 0x0041e80000100800 */
[----:B------:R-:W-:Y:S04]  /*2b0a0*/  STL [R1+0x120], R0 ;  /* 0x0001200001007387 */ /* 0x000fe80000100800 */
[----:B0-----:R-:W2:Y:S04]  /*2b0b0*/  LDL.LU R28, [R1+0x338] ;  /* 0x00033800011c7983 */ /* 0x001ea80000300800 */
[----:B--2---:R0:W-:Y:S04]  /*2b0c0*/  STL [R1+0xe0c], R28 ;  /* 0x000e0c1c01007387 */ /* 0x0041e80000100800 */
        /* <DEDUP_REMOVED lines=31> */
[----:B------:R-:W3:Y:S04]  /*2b2c0*/  LDL.LU R3, [R1+0x4ac] ;  /* 0x0004ac0001037983 */ /* 0x000ee80000300800 */
[----:B---3--:R0:W-:Y:S04]  /*2b2d0*/  STL [R1+0xe00], R3 ;  /* 0x000e000301007387 */ /* 0x0081e80000100800 */
[----:B0-----:R-:W3:Y:S04]  /*2b2e0*/  LDL.LU R3, [R1+0x49c] ;  /* 0x00049c0001037983 */ /* 0x001ee80000300800 */
        /* <DEDUP_REMOVED lines=33> */
[----:B0-----:R-:W2:Y:S04]  /*2b500*/  LDL.LU R3, [R1+0x3bc] ;  /* 0x0003bc0001037983 */ /* 0x001ea80000300800 */
[----:B------:R-:W3:Y:S04]  /*2b510*/  LDL.LU R20, [R1+0x4a8] ;  /* 0x0004a80001147983 */ /* 0x000ee80000300800 */
[----:B------:R-:W4:Y:S04]  /*2b520*/  LDL.LU R21, [R1+0x4bc] ;  /* 0x0004bc0001157983 */ /* 0x000f280000300800 */
        /* <DEDUP_REMOVED lines=25> */
[----:B--2---:R-:W-:-:S03]  /*2b6c0*/  F2FP.BF16.PACK_AB R28, R3, R28 ;  /* 0x0000001c031c723e */ /* 0x004fc600000010ff */
        /* <DEDUP_REMOVED lines=68> */
[----:B------:R-:W3:Y:S01]  /*2bb10*/  LDL.LU R3, [R1+0xe00] ;  /* 0x000e000001037983 */ /* 0x000ee20000300800 */
[----:B----4-:R-:W-:-:S03]  /*2bb20*/  F2FP.BF16.PACK_AB R16, R21, R16 ;  /* 0x000000101510723e */ /* 0x010fc600000010ff */
[----:B------:R-:W-:Y:S01]  /*2bb30*/  STL [R1+0xd8], R28 ;  /* 0x0000d81c01007387 */ /* 0x000fe20000100800 */
[----:B---3--:R-:W-:Y:S02]  /*2bb40*/  F2FP.BF16.PACK_AB R20, R3, R20 ;  /* 0x000000140314723e */ /* 0x008fe400000010ff */
[----:B------:R-:W-:Y:S02]  /*2bb50*/  F2FP.BF16.PACK_AB R3, R17, R2 ;  /* 0x000000021103723e */ /* 0x000fe400000010ff */
[----:B------:R-:W-:Y:S01]  /*2bb60*/  F2FP.BF16.PACK_AB R2, R29, R0 ;  /* 0x000000001d02723e */ /* 0x000fe200000010ff */
[----:B------:R-:W-:Y:S01]  /*2bb70*/  STL [R1+0xd4], R20 ;  /* 0x0000d41401007387 */ /* 0x000fe20000100800 */
[----:B------:R-:W-:-:S03]  /*2bb80*/  F2FP.BF16.PACK_AB R0, R24, R25 ;  /* 0x000000191800723e */ /* 0x000fc600000010ff */
[----:B------:R-:W-:Y:S04]  /*2bb90*/  STL [R1+0xd0], R16 ;  /* 0x0000d01001007387 */ /* 0x000fe80000100800 */
[----:B------:R0:W-:Y:S04]  /*2bba0*/  STL [R1+0xcc], R3 ;  /* 0x0000cc0301007387 */ /* 0x0001e80000100800 */
[----:B------:R1:W-:Y:S01]  /*2bbb0*/  STL [R1+0xc8], R2 ;  /* 0x0000c80201007387 */ /* 0x0003e20000100800 */
[----:B0-----:R-:W-:-:S03]  /*2bbc0*/  F2FP.BF16.PACK_AB R3, R26, R27 ;  /* 0x0000001b1a03723e */ /* 0x001fc600000010ff */
[----:B------:R0:W-:Y:S01]  /*2bbd0*/  STL [R1+0xc4], R0 ;  /* 0x0000c40001007387 */ /* 0x0001e20000100800 */
[----:B-1----:R-:W-:-:S03]  /*2bbe0*/  F2FP.BF16.PACK_AB R2, R22, R23 ;  /* 0x000000171602723e */ /* 0x002fc600000010ff */
[----:B------:R1:W-:Y:S01]  /*2bbf0*/  STL [R1+0xc0], R3 ;  /* 0x0000c00301007387 */ /* 0x0003e20000100800 */
[----:B0-----:R-:W-:-:S03]  /*2bc00*/  F2FP.BF16.PACK_AB R0, R18, R19 ;  /* 0x000000131200723e */ /* 0x001fc600000010ff */
[----:B------:R0:W-:Y:S01]  /*2bc10*/  STL [R1+0xbc], R2 ;  /* 0x0000bc0201007387 */ /* 0x0001e20000100800 */
[----:B-1----:R-:W-:-:S03]  /*2bc20*/  F2FP.BF16.PACK_AB R3, R4, R5 ;  /* 0x000000050403723e */ /* 0x002fc600000010ff */
[----:B------:R1:W-:Y:S04]  /*2bc30*/  STL [R1+0xb8], R0 ;  /* 0x0000b80001007387 */ /* 0x0003e80000100800 */
[----:B------:R2:W-:Y:S01]  /*2bc40*/  STL [R1+0xb4], R3 ;  /* 0x0000b40301007387 */ /* 0x0005e20000100800 */
[----:B0-----:R-:W-:Y:S02]  /*2bc50*/  F2FP.BF16.PACK_AB R2, R6, R7 ;  /* 0x000000070602723e */ /* 0x001fe400000010ff */
[----:B-1----:R-:W-:-:S03]  /*2bc60*/  F2FP.BF16.PACK_AB R0, R8, R9 ;  /* 0x000000090800723e */ /* 0x002fc600000010ff */
        /* <DEDUP_REMOVED lines=243> */
[----:B---3--:R0:W-:Y:S04]  /*2cba0*/  STL [R1+0xd2c], R5 ;  /* 0x000d2c0501007387 */ /* 0x0081e80000100800 */
[----:B0-----:R-:W3:Y:S04]  /*2cbb0*/  LDL.LU R5, [R1+0x59c] ;  /* 0x00059c0001057983 */ /* 0x001ee80000300800 */
[----:B------:R-:W4:Y:S04]  /*2cbc0*/  LDL.LU R4, [R1+0x5b8] ;  /* 0x0005b80001047983 */ /* 0x000f280000300800 */
[----:B----4-:R0:W-:Y:S04]  /*2cbd0*/  STL [R1+0xd28], R4 ;  /* 0x000d280401007387 */ /* 0x0101e80000100800 */
[----:B0-----:R-:W4:Y:S04]  /*2cbe0*/  LDL.LU R4, [R1+0x5ac] ;  /* 0x0005ac0001047983 */ /* 0x001f280000300800 */
[----:B------:R-:W2:Y:S04]  /*2cbf0*/  LDL.LU R11, [R1+0x580] ;  /* 0x00058000010b7983 */ /* 0x000ea80000300800 */
[----:B--2---:R0:W-:Y:S04]  /*2cc00*/  STL [R1+0xd24], R11 ;  /* 0x000d240b01007387 */ /* 0x0041e80000100800 */
[----:B0-----:R-:W2:Y:S04]  /*2cc10*/  LDL.LU R11, [R1+0x5bc] ;  /* 0x0005bc00010b7983 */ /* 0x001ea80000300800 */
        /* <DEDUP_REMOVED lines=28> */
[----:B------:R-:W2:Y:S04]  /*2cde0*/  LDL.LU R16, [R1+0x5e4] ;  /* 0x0005e40001107983 */ /* 0x000ea80000300800 */
[----:B------:R-:W2:Y:S01]  /*2cdf0*/  LDL.LU R21, [R1+0x60c] ;  /* 0x00060c0001157983 */ /* 0x000ea20000300800 */
[----:B------:R-:W-:-:S03]  /*2ce00*/  F2FP.BF16.PACK_AB R7, R6, R7 ;  /* 0x000000070607723e */ /* 0x000fc600000010ff */
[----:B--2---:R0:W-:Y:S04]  /*2ce10*/  STL [R1+0xcf4], R21 ;  /* 0x000cf41501007387 */ /* 0x0041e80000100800 */
[----:B0-----:R-:W2:Y:S04]  /*2ce20*/  LDL.LU R21, [R1+0x5f4] ;  /* 0x0005f40001157983 */ /* 0x001ea80000300800 */
        /* <DEDUP_REMOVED lines=41> */
[----:B------:R0:W-:Y:S04]  /*2d0c0*/  STL [R1], R7 ;  /* 0x0000000701007387 */ /* 0x0001e80000100800 */
[----:B0-----:R-:W2:Y:S02]  /*2d0d0*/  LDL.LU R7, [R1+0xd34] ;  /* 0x000d340001077983 */ /* 0x001ea40000300800 */
[----:B--2---:R-:W-:-:S02]  /*2d0e0*/  F2FP.BF16.PACK_AB R7, R6, R7 ;  /* 0x000000070607723e */ /* 0x004fc400000010ff */
[----:B------:R-:W3:Y:S02]  /*2d0f0*/  LDL.LU R6, [R1+0xd30] ;  /* 0x000d300001067983 */ /* 0x000ee40000300800 */
[----:B---3--:R-:W-:Y:S02]  /*2d100*/  F2FP.BF16.PACK_AB R6, R5, R6 ;  /* 0x000000060506723e */ /* 0x008fe400000010ff */
[----:B------:R-:W4:Y:S02]  /*2d110*/  LDL.LU R5, [R1+0xd2c] ;  /* 0x000d2c0001057983 */ /* 0x000f240000300800 */
[----:B----4-:R-:W-:Y:S02]  /*2d120*/  F2FP.BF16.PACK_AB R5, R4, R5 ;  /* 0x000000050405723e */ /* 0x010fe400000010ff */
[----:B------:R-:W2:Y:S02]  /*2d130*/  LDL.LU R4, [R1+0xd28] ;  /* 0x000d280001047983 */ /* 0x000ea40000300800 */
[----:B--2---:R-:W-:-:S02]  /*2d140*/  F2FP.BF16.PACK_AB R4, R11, R4 ;  /* 0x000000040b04723e */ /* 0x004fc400000010ff */
[----:B------:R-:W2:Y:S02]  /*2d150*/  LDL.LU R11, [R1+0xd24] ;  /* 0x000d2400010b7983 */ /* 0x000ea40000300800 */
[----:B--2---:R-:W-:Y:S02]  /*2d160*/  F2FP.BF16.PACK_AB R11, R10, R11 ;  /* 0x0000000b0a0b723e */ /* 0x004fe400000010ff */
[----:B------:R-:W2:Y:S02]  /*2d170*/  LDL.LU R10, [R1+0xd20] ;  /* 0x000d2000010a7983 */ /* 0x000ea40000300800 */
[----:B--2---:R-:W-:Y:S02]  /*2d180*/  F2FP.BF16.PACK_AB R10, R9, R10 ;  /* 0x0000000a090a723e */ /* 0x004fe400000010ff */
        /* <DEDUP_REMOVED lines=20> */
[----:B------:R-:W2:Y:S01]  /*2d2d0*/  LDL.LU R21, [R1+0xcf4] ;  /* 0x000cf40001157983 */ /* 0x000ea20000300800 */
[----:B------:R-:W-:Y:S02]  /*2d2e0*/  F2FP.BF16.PACK_AB R22, R20, R22 ;  /* 0x000000161416723e */ /* 0x000fe400000010ff */
[----:B--2---:R-:W-:Y:S02]  /*2d2f0*/  F2FP.BF16.PACK_AB R23, R21, R23 ;  /* 0x000000171517723e */ /* 0x004fe400000010ff */
[----:B------:R-:W2:Y:S04]  /*2d300*/  LDL.LU R21, [R1+0xcf0] ;  /* 0x000cf00001157983 */ /* 0x000ea80000300800 */
[----:B------:R-:W3:Y:S01]  /*2d310*/  LDL.LU R20, [R1+0xcec] ;  /* 0x000cec0001147983 */ /* 0x000ee20000300800 */
[----:B--2---:R-:W-:-:S03]  /*2d320*/  F2FP.BF16.PACK_AB R21, R3, R21 ;  /* 0x000000150315723e */ /* 0x004fc600000010ff */
[----:B------:R-:W2:Y:S01]  /*2d330*/  LDL.LU R3, [R1+0xce8] ;  /* 0x000ce80001037983 */ /* 0x000ea20000300800 */
[----:B---3--:R-:W-:-:S03]  /*2d340*/  F2FP.BF16.PACK_AB R20, R28, R20 ;  /* 0x000000141c14723e */ /* 0x008fc600000010ff */
[----:B------:R0:W5:Y:S01]  /*2d350*/  LDL.LU R28, [R1+0xce4] ;  /* 0x000ce400011c7983 */ /* 0x0001620000300800 */
[----:B------:R-:W-:Y:S02]  /*2d360*/  F2FP.BF16.PACK_AB R27, R2, R27 ;  /* 0x0000001b021b723e */ /* 0x000fe400000010ff */
[----:B------:R-:W-:Y:S02]  /*2d370*/  F2FP.BF16.PACK_AB R26, R29, R26 ;  /* 0x0000001a1d1a723e */ /* 0x000fe400000010ff */
[----:B------:R-:W-:Y:S02]  /*2d380*/  F2FP.BF16.PACK_AB R25, R0, R25 ;  /* 0x000000190019723e */ /* 0x000fe400000010ff */
[----:B--2---:R-:W-:Y:S02]  /*2d390*/  F2FP.BF16.PACK_AB R24, R24, R3 ;  /* 0x000000031818723e */ /* 0x004fe400000010ff */
.L_x_1:
[----:B0-----:R-:W2:Y:S04]  /*2d3a0*/  LDL.LU R0, [R1+0xce0] ;  /* 0x000ce00001007983 */ /* 0x001ea80000300800 */
[----:B------:R-:W3:Y:S04]  /*2d3b0*/  LDL R2, [R1+0xcdc] ;  /* 0x000cdc0001027983 */ /* 0x000ee80000100800 */
[----:B------:R-:W0:Y:S04]  /*2d3c0*/  S2R R3, SR_TID.X ;  /* 0x0000000000037919 */ /* 0x000e280000002100 */
[----:B------:R1:W-:Y:S01]  /*2d3d0*/  STL [R1+0xe48], R7 ;  /* 0x000e480701007387 */ /* 0x0003e20000100800 */
[----:B0-----:R-:W-:-:S03]  /*2d3e0*/  IMAD.SHL.U32 R29, R3, 0x4, RZ ;  /* 0x00000004031d7824 */ /* 0x001fc600078e00ff */
[----:B------:R-:W-:Y:S01]  /*2d3f0*/  BAR.SYNC.DEFER_BLOCKING 0x0 ;  /* 0x0000000000007b1d */ /* 0x000fe20000010000 */
[----:B--2---:R-:W-:Y:S02]  /*2d400*/  LOP3.LUT R0, R0, 0x60, RZ, 0xc0, !PT ;  /* 0x0000006000007812 */ /* 0x004fe400078ec0ff */
[----:B---3--:R-:W-:Y:S02]  /*2d410*/  ISETP.GE.AND P0, PT, R2, c[0x0][0x178], PT ;  /* 0x00005e0002007a0c */ /* 0x008fe40003f06270 */
[----:B-----5:R-:W-:Y:S02]  /*2d420*/  IADD3 R2, R28, 0x1, RZ ;  /* 0x000000011c027810 */ /* 0x020fe40007ffe0ff */
[----:B------:R-:W-:Y:S02]  /*2d430*/  LOP3.LUT R29, R0, 0x70, R29, 0x78, !PT ;  /* 0x00000070001d7812 */ /* 0x000fe400078e781d */
[----:B------:R-:W-:Y:S01]  /*2d440*/  ISETP.LT.AND P4, PT, R2, c[0x0][0x17c], !P0 ;  /* 0x00005f0002007a0c */ /* 0x000fe20004781270 */
[C---:B------:R-:W-:Y:S01]  /*2d450*/  IMAD.SHL.U32 R2, R3.reuse, 0x400, RZ ;  /* 0x0000040003027824 */ /* 0x040fe200078e00ff */
[----:B------:R-:W-:Y:S01]  /*2d460*/  IADD3 R0, R28, 0x2, RZ ;  /* 0x000000021c007810 */ /* 0x000fe20007ffe0ff */
[----:B------:R-:W-:-:S03]  /*2d470*/  IMAD.SHL.U32 R3, R3, 0x40, RZ ;  /* 0x0000004003037824 */ /* 0x000fc600078e00ff */
[----:B------:R-:W-:Y:S02]  /*2d480*/  ISETP.LT.AND P3, PT, R0, c[0x0][0x17c], !P0 ;  /* 0x00005f0000007a0c */ /* 0x000fe40004761270 */
[----:B-1----:R-:W-:Y:S02]  /*2d490*/  LOP3.LUT R7, R2, 0x6000, RZ, 0xc0, !PT ;  /* 0x0000600002077812 */ /* 0x002fe400078ec0ff */
[----:B------:R-:W-:Y:S02]  /*2d4a0*/  LOP3.LUT R0, R3, 0x1800, RZ, 0xc0, !PT ;  /* 0x0000180003007812 */ /* 0x000fe400078ec0ff */
[C---:B------:R-:W-:Y:S02]  /*2d4b0*/  IADD3 R2, R28.reuse, 0x3, RZ ;  /* 0x000000031c027810 */ /* 0x040fe40007ffe0ff */
[----:B------:R-:W-:Y:S02]  /*2d4c0*/  IADD3 R0, R29, R7, R0 ;  /* 0x000000071d007210 */ /* 0x000fe40007ffe000 */
[----:B------:R-:W2:Y:S01]  /*2d4d0*/  LDL.LU R7, [R1+0xe48] ;  /* 0x000e480001077983 */ /* 0x000ea20000300800 */
[----:B------:R-:W-:-:S03]  /*2d4e0*/  IADD3 R3, R28, 0x4, RZ ;  /* 0x000000041c037810 */ /* 0x000fc60007ffe0ff */
[----:B------:R-:W-:Y:S04]  /*2d4f0*/  STL [R1+0xd04], R27 ;  /* 0x000d041b01007387 */ /* 0x000fe80000100800 */
[----:B------:R0:W-:Y:S04]  /*2d500*/  STS.128 [R0], R24 ;  /* 0x0000001800007388 */ /* 0x0001e80000000c00 */
[----:B------:R1:W-:Y:S04]  /*2d510*/  STL [R1+0xe00], R26 ;  /* 0x000e001a01007387 */ /* 0x0003e80000100800 */
[----:B0-----:R-:W3:Y:S04]  /*2d520*/  LDL.LU R24, [R1+0x40] ;  /* 0x0000400001187983 */ /* 0x001ee80000300800 */
[----:B------:R-:W3:Y:S04]  /*2d530*/  LDL.LU R25, [R1+0x44] ;  /* 0x0000440001197983 */ /* 0x000ee80000300800 */
[----:B-1----:R-:W4:Y:S04]  /*2d540*/  LDL.LU R26, [R1+0x48] ;  /* 0x00004800011a7983 */ /* 0x002f280000300800 */
[----:B------:R-:W4:Y:S04]  /*2d550*/  LDL.LU R27, [R1+0x4c] ;  /* 0x00004c00011b7983 */ /* 0x000f280000300800 */
[----:B----4-:R-:W-:Y:S04]  /*2d560*/  STL.64 [R1+0xe10], R26 ;  /* 0x000e101a01007387 */ /* 0x010fe80000100a00 */
[----:B---3--:R0:W-:Y:S04]  /*2d570*/  STL.64 [R1+0xe08], R24 ;  /* 0x000e081801007387 */ /* 0x0081e80000100a00 */
[----:B0-----:R-:W3:Y:S04]  /*2d580*/  LDL.LU R24, [R1+0x30] ;  /* 0x0000300001187983 */ /* 0x001ee80000300800 */
[----:B------:R-:W3:Y:S04]  /*2d590*/  LDL.LU R25, [R1+0x34] ;  /* 0x0000340001197983 */ /* 0x000ee80000300800 */
[----:B------:R-:W4:Y:S04]  /*2d5a0*/  LDL.LU R26, [R1+0x38] ;  /* 0x00003800011a7983 */ /* 0x000f280000300800 */
        /* <DEDUP_REMOVED lines=13> */
[----:B------:R-:W-:Y:S04]  /*2d680*/  STS.128 [R0+0x80], R20 ;  /* 0x0000801400007388 */ /* 0x000fe80000000c00 */
[----:B------:R-:W-:Y:S04]  /*2d690*/  STS.128 [R0+0x100], R16 ;  /* 0x0001001000007388 */ /* 0x000fe80000000c00 */
[----:B----4-:R-:W-:Y:S04]  /*2d6a0*/  STL.64 [R1+0xe40], R26 ;  /* 0x000e401a01007387 */ /* 0x010fe80000100a00 */
[----:B---3--:R0:W-:Y:S04]  /*2d6b0*/  STL.64 [R1+0xe38], R24 ;  /* 0x000e381801007387 */ /* 0x0081e80000100a00 */
[----:B0-----:R-:W3:Y:S04]  /*2d6c0*/  LDL.LU R24, [R1] ;  /* 0x0000000001187983 */ /* 0x001ee80000300800 */
[----:B------:R-:W3:Y:S04]  /*2d6d0*/  LDL.LU R25, [R1+0x4] ;  /* 0x0000040001197983 */ /* 0x000ee80000300800 */
[----:B------:R-:W3:Y:S04]  /*2d6e0*/  LDL.LU R26, [R1+0x8] ;  /* 0x00000800011a7983 */ /* 0x000ee80000300800 */
[----:B------:R-:W3:Y:S04]  /*2d6f0*/  LDL.LU R27, [R1+0xc] ;  /* 0x00000c00011b7983 */ /* 0x000ee80000300800 */
[----:B------:R-:W4:Y:S04]  /*2d700*/  LDL.LU R20, [R1+0x90] ;  /* 0x0000900001147983 */ /* 0x000f280000300800 */
[----:B------:R-:W4:Y:S04]  /*2d710*/  LDL.LU R21, [R1+0x94] ;  /* 0x0000940001157983 */ /* 0x000f280000300800 */
[----:B------:R-:W4:Y:S04]  /*2d720*/  LDL.LU R22, [R1+0x98] ;  /* 0x0000980001167983 */ /* 0x000f280000300800 */
[----:B------:R-:W4:Y:S04]  /*2d730*/  LDL.LU R23, [R1+0x9c] ;  /* 0x00009c0001177983 */ /* 0x000f280000300800 */
[----:B------:R-:W4:Y:S04]  /*2d740*/  LDL.LU R16, [R1+0x80] ;  /* 0x0000800001107983 */ /* 0x000f280000300800 */
[----:B------:R-:W4:Y:S04]  /*2d750*/  LDL.LU R17, [R1+0x84] ;  /* 0x0000840001117983 */ /* 0x000f280000300800 */
[----:B------:R-:W4:Y:S04]  /*2d760*/  LDL.LU R18, [R1+0x88] ;  /* 0x0000880001127983 */ /* 0x000f280000300800 */
[----:B------:R-:W4:Y:S04]  /*2d770*/  LDL.LU R19, [R1+0x8c] ;  /* 0x00008c0001137983 */ /* 0x000f280000300800 */
[----:B------:R0:W-:Y:S04]  /*2d780*/  STS.128 [R0+0x180], R12 ;  /* 0x0001800c00007388 */ /* 0x0001e80000000c00 */
[----:B------:R1:W-:Y:S04]  /*2d790*/  STS.128 [R0+0x200], R8 ;  /* 0x0002000800007388 */ /* 0x0003e80000000c00 */
[----:B--2---:R2:W-:Y:S04]  /*2d7a0*/  STS.128 [R0+0x280], R4 ;  /* 0x0002800400007388 */ /* 0x0045e80000000c00 */
[----:B0-----:R-:W4:Y:S04]  /*2d7b0*/  LDL.LU R12, [R1+0x70] ;  /* 0x00007000010c7983 */ /* 0x001f280000300800 */
[----:B------:R-:W4:Y:S04]  /*2d7c0*/  LDL.LU R13, [R1+0x74] ;  /* 0x00007400010d7983 */ /* 0x000f280000300800 */
[----:B------:R-:W4:Y:S04]  /*2d7d0*/  LDL.LU R14, [R1+0x78] ;  /* 0x00007800010e7983 */ /* 0x000f280000300800 */
[----:B------:R-:W4:Y:S04]  /*2d7e0*/  LDL.LU R15, [R1+0x7c] ;  /* 0x00007c00010f7983 */ /* 0x000f280000300800 */
[----:B-1----:R-:W4:Y:S04]  /*2d7f0*/  LDL.LU R8, [R1+0x60] ;  /* 0x0000600001087983 */ /* 0x002f280000300800 */
[----:B------:R-:W4:Y:S04]  /*2d800*/  LDL.LU R9, [R1+0x64] ;  /* 0x0000640001097983 */ /* 0x000f280000300800 */
[----:B------:R-:W4:Y:S04]  /*2d810*/  LDL.LU R10, [R1+0x68] ;  /* 0x00006800010a7983 */ /* 0x000f280000300800 */
[----:B------:R-:W4:Y:S04]  /*2d820*/  LDL.LU R11, [R1+0x6c] ;  /* 0x00006c00010b7983 */ /* 0x000f280000300800 */
[----:B--2---:R-:W2:Y:S04]  /*2d830*/  LDL.LU R4, [R1+0x50] ;  /* 0x0000500001047983 */ /* 0x004ea80000300800 */
[----:B------:R-:W2:Y:S04]  /*2d840*/  LDL.LU R5, [R1+0x54] ;  /* 0x0000540001057983 */ /* 0x000ea80000300800 */
[----:B------:R-:W2:Y:S04]  /*2d850*/  LDL.LU R6, [R1+0x58] ;  /* 0x0000580001067983 */ /* 0x000ea80000300800 */
[----:B------:R-:W2:Y:S04]  /*2d860*/  LDL.LU R7, [R1+0x5c] ;  /* 0x00005c0001077983 */ /* 0x000ea80000300800 */
[----:B---3--:R0:W-:Y:S04]  /*2d870*/  STS.128 [R0+0x300], R24 ;  /* 0x0003001800007388 */ /* 0x0081e80000000c00 */
[----:B0-----:R-:W3:Y:S04]  /*2d880*/  LDL.LU.64 R26, [R1+0xe40] ;  /* 0x000e4000011a7983 */ /* 0x001ee80000300a00 */
[----:B------:R-:W3:Y:S04]  /*2d890*/  LDL.LU.64 R24, [R1+0xe38] ;  /* 0x000e380001187983 */ /* 0x000ee80000300a00 */
        /* <DEDUP_REMOVED lines=8> */
[----:B------:R-:W3:Y:S01]  /*2d920*/  LDL.LU.64 R24, [R1+0xe08] ;  /* 0x000e080001187983 */ /* 0x000ee20000300a00 */
[----:B------:R-:W-:-:S03]  /*2d930*/  ISETP.LT.AND P2, PT, R2, c[0x0][0x17c], !P0 ;  /* 0x00005f0002007a0c */ /* 0x000fc60004741270 */
[----:B------:R-:W0:Y:S04]  /*2d940*/  S2R R2, SR_TID.X ;  /* 0x0000000000027919 */ /* 0x000e280000002100 */
[----:B------:R-:W1:Y:S04]  /*2d950*/  S2R R29, SR_TID.X ;  /* 0x00000000001d7919 */ /* 0x000e680000002100 */
[----:B--2---:R-:W-:Y:S04]  /*2d960*/  STS.128 [R0+0x580], R4 ;  /* 0x0005800400007388 */ /* 0x004fe80000000c00 */
[----:B----4-:R-:W-:Y:S04]  /*2d970*/  STS.128 [R0+0x600], R8 ;  /* 0x0006000800007388 */ /* 0x010fe80000000c00 */
[----:B------:R-:W-:Y:S04]  /*2d980*/  STS.128 [R0+0x680], R12 ;  /* 0x0006800c00007388 */ /* 0x000fe80000000c00 */
[----:B------:R-:W-:Y:S04]  /*2d990*/  STS.128 [R0+0x700], R16 ;  /* 0x0007001000007388 */ /* 0x000fe80000000c00 */
[----:B------:R-:W-:Y:S01]  /*2d9a0*/  STS.128 [R0+0x780], R20 ;  /* 0x0007801400007388 */ /* 0x000fe20000000c00 */
[----:B0-----:R-:W-:Y:S01]  /*2d9b0*/  IMAD.SHL.U32 R2, R2, 0x1000, RZ ;  /* 0x0000100002027824 */ /* 0x001fe200078e00ff */
[----:B-1----:R-:W-:-:S04]  /*2d9c0*/  LOP3.LUT R29, R29, 0x7f, RZ, 0xc0, !PT ;  /* 0x0000007f1d1d7812 */ /* 0x002fc800078ec0ff */
[----:B------:R-:W-:-:S05]  /*2d9d0*/  LOP3.LUT R2, R2, 0x6000, RZ, 0xc0, !PT ;  /* 0x0000600002027812 */ /* 0x000fca00078ec0ff */
[----:B------:R-:W-:Y:S01]  /*2d9e0*/  IMAD R2, R29, 0x10, R2 ;  /* 0x000000101d027824 */ /* 0x000fe200078e0202 */
[----:B---3--:R0:W-:Y:S04]  /*2d9f0*/  STS.128 [R0+0x500], R24 ;  /* 0x0005001800007388 */ /* 0x0081e80000000c00 */
[----:B------:R-:W-:Y:S06]  /*2da00*/  BAR.SYNC.DEFER_BLOCKING 0x0 ;  /* 0x0000000000007b1d */ /* 0x000fec0000010000 */
[----:B0-----:R-:W2:Y:S04]  /*2da10*/  LDL.LU R26, [R1+0xe00] ;  /* 0x000e0000011a7983 */ /* 0x001ea80000300800 */
[----:B------:R-:W0:Y:S04]  /*2da20*/  LDS.128 R4, [R2] ;  /* 0x0000000002047984 */ /* 0x000e280000000c00 */
[----:B------:R-:W1:Y:S04]  /*2da30*/  LDS.128 R12, [R2+0x800] ;  /* 0x00080000020c7984 */ /* 0x000e680000000c00 */
[----:B------:R-:W3:Y:S04]  /*2da40*/  LDS.128 R8, [R2+0x1000] ;  /* 0x0010000002087984 */ /* 0x000ee80000000c00 */
[----:B0-----:R-:W-:Y:S01]  /*2da50*/  STL [R1+0x44], R5 ;  /* 0x0000440501007387 */ /* 0x001fe20000100800 */
[----:B------:R-:W-:-:S03]  /*2da60*/  IMAD.MOV.U32 R27, RZ, RZ, R4 ;  /* 0x000000ffff1b7224 */ /* 0x000fc600078e0004 */
[----:B------:R-:W-:Y:S04]  /*2da70*/  STL.64 [R1+0x48], R6 ;  /* 0x0000480601007387 */ /* 0x000fe80000100a00 */
[----:B------:R-:W0:Y:S01]  /*2da80*/  LDS.128 R4, [R2+0x1800] ;  /* 0x0018000002047984 */ /* 0x000e220000000c00 */
[C---:B------:R-:W-:Y:S02]  /*2da90*/  LOP3.LUT R29, R2.reuse, 0x20, RZ, 0x3c, !PT ;  /* 0x00000020021d7812 */ /* 0x040fe400078e3cff */
[----:B------:R-:W-:Y:S02]  /*2daa0*/  ISETP.LT.AND P1, PT, R3, c[0x0][0x17c], !P0 ;  /* 0x00005f0003007a0c */ /* 0x000fe40004721270 */
[----:B------:R-:W-:Y:S01]  /*2dab0*/  LOP3.LUT R3, R2, 0x40, RZ, 0x3c, !PT ;  /* 0x0000004002037812 */ /* 0x000fe200078e3cff */
[----:B--2---:R-:W-:Y:S04]  /*2dac0*/  STL.64 [R1+0xd08], R26 ;  /* 0x000d081a01007387 */ /* 0x004fe80000100a00 */
[----:B-1----:R-:W-:Y:S04]  /*2dad0*/  STL.64 [R1+0x80], R12 ;  /* 0x0000800c01007387 */ /* 0x002fe80000100a00 */
[----:B------:R-:W-:Y:S04]  /*2dae0*/  STL.64 [R1+0x88], R14 ;  /* 0x0000880e01007387 */ /* 0x000fe80000100a00 */
[----:B------:R-:W-:Y:S04]  /*2daf0*/  STL [R1+0xcf0], R2 ;  /* 0x000cf00201007387 */ /* 0x000fe80000100800 */
[----:B---3--:R-:W-:Y:S04]  /*2db00*/  STL.64 [R1+0x90], R8 ;  /* 0x0000900801007387 */ /* 0x008fe80000100a00 */
[----:B------:R-:W-:Y:S04]  /*2db10*/  STL.64 [R1+0x98], R10 ;  /* 0x0000980a01007387 */ /* 0x000fe80000100a00 */
[----:B------:R-:W1:Y:S04]  /*2db20*/  LDS.128 R12, [R29] ;  /* 0x000000001d0c7984 */ /* 0x000e680000000c00 */
[----:B0-----:R-:W-:Y:S04]  /*2db30*/  STL.64 [R1+0x70], R4 ;  /* 0x0000700401007387 */ /* 0x001fe80000100a00 */
[----:B------:R-:W-:Y:S04]  /*2db40*/  STL.64 [R1+0x78], R6 ;  /* 0x0000780601007387 */ /* 0x000fe80000100a00 */
[----:B------:R-:W0:Y:S04]  /*2db50*/  LDS.128 R4, [R29+0x1000] ;  /* 0x001000001d047984 */ /* 0x000e280000000c00 */
[----:B------:R-:W2:Y:S04]  /*2db60*/  LDS.128 R8, [R29+0x800] ;  /* 0x000800001d087984 */ /* 0x000ea80000000c00 */
[----:B-1----:R-:W-:Y:S04]  /*2db70*/  STL.64 [R1+0x50], R12 ;  /* 0x0000500c01007387 */ /* 0x002fe80000100a00 */
[----:B------:R-:W-:Y:S04]  /*2db80*/  STL.64 [R1+0x58], R14 ;  /* 0x0000580e01007387 */ /* 0x000fe80000100a00 */
[----:B0-----:R-:W-:Y:S01]  /*2db90*/  STL.64 [R1+0x30], R4 ;  /* 0x0000300401007387 */ /* 0x001fe20000100a00 */
[----:B------:R-:W-:-:S03]  /*2dba0*/  IMAD.MOV.U32 R2, RZ, RZ, R7 ;  /* 0x000000ffff027224 */ /* 0x000fc600078e0007 */
[----:B--2---:R-:W-:Y:S04]  /*2dbb0*/  STL.64 [R1+0x60], R8 ;  /* 0x0000600801007387 */ /* 0x004fe80000100a00 */
[----:B------:R-:W-:Y:S04]  /*2dbc0*/  STL.64 [R1+0x68], R10 ;  /* 0x0000680a01007387 */ /* 0x000fe80000100a00 */
[----:B------:R-:W-:Y:S04]  /*2dbd0*/  STL [R1+0x38], R6 ;  /* 0x0000380601007387 */ /* 0x000fe80000100800 */
[----:B------:R-:W0:Y:S04]  /*2dbe0*/  LDS.128 R4, [R29+0x1800] ;  /* 0x001800001d047984 */ /* 0x000e280000000c00 */
[----:B------:R-:W-:Y:S04]  /*2dbf0*/  STL [R1+0xcf4], R2 ;  /* 0x000cf40201007387 */ /* 0x000fe80000100800 */
[----:B------:R-:W-:Y:S04]  /*2dc00*/  STL [R1+0xcf8], R29 ;  /* 0x000cf81d01007387 */ /* 0x000fe80000100800 */
[----:B------:R-:W-:Y:S04]  /*2dc10*/  LDS.128 R8, [R3] ;  /* 0x0000000003087984 */ /* 0x000fe80000000c00 */
[----:B0-----:R-:W-:Y:S04]  /*2dc20*/  STL.64 [R1+0x20], R4 ;  /* 0x0000200401007387 */ /* 0x001fe80000100a00 */
[----:B------:R-:W-:Y:S04]  /*2dc30*/  STL.64 [R1+0x28], R6 ;  /* 0x0000280601007387 */ /* 0x000fe80000100a00 */
[----:B------:R-:W0:Y:S04]  /*2dc40*/  LDS.128 R4, [R3+0x800] ;  /* 0x0008000003047984 */ /* 0x000e280000000c00 */
[----:B0-----:R-:W-:Y:S01]  /*2dc50*/  STL.64 [R1], R4 ;  /* 0x0000000401007387 */ /* 0x001fe20000100a00 */
[----:B------:R-:W-:-:S03]  /*2dc60*/  IMAD.MOV.U32 R2, RZ, RZ, R7 ;  /* 0x000000ffff027224 */ /* 0x000fc600078e0007 */
[----:B------:R-:W-:Y:S04]  /*2dc70*/  STL.64 [R1+0x10], R8 ;  /* 0x0000100801007387 */ /* 0x000fe80000100a00 */
[----:B------:R-:W-:Y:S04]  /*2dc80*/  STL.64 [R1+0x18], R10 ;  /* 0x0000180a01007387 */ /* 0x000fe80000100a00 */
[----:B------:R-:W0:Y:S04]  /*2dc90*/  LDS.128 R8, [R3+0x1000] ;  /* 0x0010000003087984 */ /* 0x000e280000000c00 */
[----:B------:R-:W-:Y:S04]  /*2dca0*/  STL [R1+0x8], R6 ;  /* 0x0000080601007387 */ /* 0x000fe80000100800 */
[----:B------:R-:W1:Y:S04]  /*2dcb0*/  LDS.128 R4, [R3+0x1800] ;  /* 0x0018000003047984 */ /* 0x000e680000000c00 */
[----:B------:R-:W-:Y:S04]  /*2dcc0*/  STL [R1+0xcfc], R2 ;  /* 0x000cfc0201007387 */ /* 0x000fe80000100800 */
[----:B0-----:R-:W-:Y:S04]  /*2dcd0*/  STL [R1+0xd00], R11 ;  /* 0x000d000b01007387 */ /* 0x001fe80000100800 */
[----:B------:R-:W2:Y:S04]  /*2dce0*/  LDL.LU R24, [R1+0x190] ;  /* 0x0001900001187983 */ /* 0x000ea80000300800 */
[----:B-1----:R-:W-:Y:S04]  /*2dcf0*/  STL.64 [R1+0x1a0], R4 ;  /* 0x0001a00401007387 */ /* 0x002fe80000100a00 */
[----:B------:R-:W-:Y:S04]  /*2dd00*/  STL.64 [R1+0x1a8], R6 ;  /* 0x0001a80601007387 */ /* 0x000fe80000100a00 */
[----:B------:R-:W2:Y:S04]  /*2dd10*/  LDL.LU R25, [R1+0x194] ;  /* 0x0001940001197983 */ /* 0x000ea80000300800 */
[----:B------:R-:W3:Y:S04]  /*2dd20*/  LDL.LU R26, [R1+0x198] ;  /* 0x00019800011a7983 */ /* 0x000ee80000300800 */
[----:B------:R-:W3:Y:S04]  /*2dd30*/  LDL.LU R27, [R1+0x19c] ;  /* 0x00019c00011b7983 */ /* 0x000ee80000300800 */
[----:B---3--:R-:W-:Y:S04]  /*2dd40*/  STL.64 [R1+0xd18], R26 ;  /* 0x000d181a01007387 */ /* 0x008fe80000100a00 */
[----:B--2---:R0:W-:Y:S04]  /*2dd50*/  STL.64 [R1+0xd10], R24 ;  /* 0x000d101801007387 */ /* 0x0041e80000100a00 */
[----:B0-----:R-:W2:Y:S04]  /*2dd60*/  LDL.LU R24, [R1+0x180] ;  /* 0x0001800001187983 */ /* 0x001ea80000300800 */
        /* <DEDUP_REMOVED lines=15> */
[----:B------:R-:W4:Y:S04]  /*2de60*/  LDL.LU R20, [R1+0x130] ;  /* 0x0001300001147983 */ /* 0x000f280000300800 */
[----:B------:R-:W4:Y:S04]  /*2de70*/  LDL.LU R21, [R1+0x134] ;  /* 0x0001340001157983 */ /* 0x000f280000300800 */
[----:B------:R-:W2:Y:S04]  /*2de80*/  LDL.LU R22, [R1+0x138] ;  /* 0x0001380001167983 */ /* 0x000ea80000300800 */
[----:B------:R-:W2:Y:S04]  /*2de90*/  LDL.LU R23, [R1+0x13c] ;  /* 0x00013c0001177983 */ /* 0x000ea80000300800 */
[----:B--2---:R-:W-:Y:S04]  /*2dea0*/  STL.64 [R1+0xd68], R22 ;  /* 0x000d681601007387 */ /* 0x004fe80000100a00 */
[----:B----4-:R0:W-:Y:S04]  /*2deb0*/  STL.64 [R1+0xd60], R20 ;  /* 0x000d601401007387 */ /* 0x0101e80000100a00 */
[----:B0-----:R-:W2:Y:S04]  /*2dec0*/  LDL.LU R20, [R1+0x120] ;  /* 0x0001200001147983 */ /* 0x001ea80000300800 */
[----:B------:R-:W2:Y:S04]  /*2ded0*/  LDL.LU R21, [R1+0x124] ;  /* 0x0001240001157983 */ /* 0x000ea80000300800 */
[----:B------:R-:W4:Y:S04]  /*2dee0*/  LDL.LU R22, [R1+0x128] ;  /* 0x0001280001167983 */ /* 0x000f280000300800 */
[----:B------:R-:W4:Y:S04]  /*2def0*/  LDL.LU R23, [R1+0x12c] ;  /* 0x00012c0001177983 */ /* 0x000f280000300800 */
[----:B------:R-:W2:Y:S04]  /*2df00*/  LDL.LU R3, [R1+0xcdc] ;  /* 0x000cdc0001037983 */ /* 0x000ea80000300800 */
[----:B----4-:R-:W-:Y:S04]  /*2df10*/  STL.64 [R1+0xd78], R22 ;  /* 0x000d781601007387 */ /* 0x010fe80000100a00 */
[----:B--2---:R0:W-:Y:S04]  /*2df20*/  STL.64 [R1+0xd70], R20 ;  /* 0x000d701401007387 */ /* 0x0041e80000100a00 */
[----:B0-----:R-:W2:Y:S04]  /*2df30*/  LDL.LU R20, [R1+0x110] ;  /* 0x0001100001147983 */ /* 0x001ea80000300800 */
[----:B------:R-:W2:Y:S04]  /*2df40*/  LDL.LU R21, [R1+0x114] ;  /* 0x0001140001157983 */ /* 0x000ea80000300800 */
[----:B------:R-:W4:Y:S04]  /*2df50*/  LDL.LU R22, [R1+0x118] ;  /* 0x0001180001167983 */ /* 0x000f280000300800 */
[----:B------:R-:W4:Y:S04]  /*2df60*/  LDL.LU R23, [R1+0x11c] ;  /* 0x00011c0001177983 */ /* 0x000f280000300800 */
        /* <DEDUP_REMOVED lines=42> */
[----:B------:R-:W0:Y:S02]  /*2e210*/  S2R R18, SR_TID.X ;  /* 0x0000000000127919 */ /* 0x000e240000002100 */
[C---:B0-----:R-:W-:Y:S01]  /*2e220*/  IMAD.SHL.U32 R19, R18.reuse, 0x1000, RZ ;  /* 0x0000100012137824 */ /* 0x041fe200078e00ff */
[----:B------:R-:W-:-:S04]  /*2e230*/  LOP3.LUT R2, R18, 0x7f, RZ, 0xc0, !PT ;  /* 0x0000007f12027812 */ /* 0x000fc800078ec0ff */
[----:B------:R-:W-:Y:S01]  /*2e240*/  LOP3.LUT R19, R19, 0x6000, RZ, 0xc0, !PT ;  /* 0x0000600013137812 */ /* 0x000fe200078ec0ff */
[----:B----4-:R-:W-:Y:S04]  /*2e250*/  STL.64 [R1+0xdf8], R22 ;  /* 0x000df81601007387 */ /* 0x010fe80000100a00 */
[----:B--2---:R-:W-:Y:S04]  /*2e260*/  STL.64 [R1+0xdf0], R20 ;  /* 0x000df01401007387 */ /* 0x004fe80000100a00 */
[----:B---3--:R-:W-:Y:S04]  /*2e270*/  STL.64 [R1+0xd48], R26 ;  /* 0x000d481a01007387 */ /* 0x008fe80000100a00 */
[----:B------:R0:W-:Y:S04]  /*2e280*/  STL.64 [R1+0xd40], R24 ;  /* 0x000d401801007387 */ /* 0x0001e80000100a00 */
[----:B0-----:R-:W2:Y:S04]  /*2e290*/  LDL.LU R24, [R1+0x150] ;  /* 0x0001500001187983 */ /* 0x001ea80000300800 */
[----:B------:R-:W2:Y:S04]  /*2e2a0*/  LDL.LU R25, [R1+0x154] ;  /* 0x0001540001197983 */ /* 0x000ea80000300800 */
[----:B------:R-:W3:Y:S04]  /*2e2b0*/  LDL.LU R26, [R1+0x158] ;  /* 0x00015800011a7983 */ /* 0x000ee80000300800 */
[----:B------:R-:W3:Y:S01]  /*2e2c0*/  LDL.LU R27, [R1+0x15c] ;  /* 0x00015c00011b7983 */ /* 0x000ee20000300800 */
[----:B------:R-:W-:-:S05]  /*2e2d0*/  IMAD R29, R2, 0x10, R19 ;  /* 0x00000010021d7824 */ /* 0x000fca00078e0213 */
[----:B------:R-:W-:-:S05]  /*2e2e0*/  LOP3.LUT R29, R29, 0x60, RZ, 0x3c, !PT ;  /* 0x000000601d1d7812 */ /* 0x000fca00078e3cff */
[----:B------:R-:W0:Y:S04]  /*2e2f0*/  LDS.128 R20, [R29+0x1800] ;  /* 0x001800001d147984 */ /* 0x000e280000000c00 */
[----:B------:R-:W1:Y:S04]  /*2e300*/  LDS.128 R16, [R29] ;  /* 0x000000001d107984 */ /* 0x000e680000000c00 */
[----:B------:R-:W4:Y:S04]  /*2e310*/  LDS.128 R12, [R29+0x800] ;  /* 0x000800001d0c7984 */ /* 0x000f280000000c00 */
[----:B------:R0:W1:Y:S02]  /*2e320*/  LDS.128 R4, [R29+0x1000] ;  /* 0x001000001d047984 */ /* 0x0000640000000c00 */
[----:B0-----:R-:W-:-:S02]  /*2e330*/  IMAD.MOV.U32 R29, RZ, RZ, R22 ;  /* 0x000000ffff1d7224 */ /* 0x001fc400078e0016 */
[----:B------:R-:W-:Y:S02]  /*2e340*/  IMAD.MOV.U32 R11, RZ, RZ, R20 ;  /* 0x000000ffff0b7224 */ /* 0x000fe400078e0014 */
[----:B------:R-:W-:Y:S01]  /*2e350*/  IMAD.MOV.U32 R2, RZ, RZ, R21 ;  /* 0x000000ffff027224 */ /* 0x000fe200078e0015 */
[----:B------:R-:W-:Y:S06]  /*2e360*/  BAR.SYNC.DEFER_BLOCKING 0x0 ;  /* 0x0000000000007b1d */ /* 0x000fec0000010000 */
[----:B---3--:R-:W-:Y:S04]  /*2e370*/  STL.64 [R1+0xd58], R26 ;  /* 0x000d581a01007387 */ /* 0x008fe80000100a00 */
[----:B--2---:R0:W-:Y:S04]  /*2e380*/  STL.64 [R1+0xd50], R24 ;  /* 0x000d501801007387 */ /* 0x0041e80000100a00 */
[----:B0-----:R-:W2:Y:S04]  /*2e390*/  LDL.LU R24, [R1+0x140] ;  /* 0x0001400001187983 */ /* 0x001ea80000300800 */
[----:B------:R-:W2:Y:S04]  /*2e3a0*/  LDL.LU R25, [R1+0x144] ;  /* 0x0001440001197983 */ /* 0x000ea80000300800 */
[----:B------:R-:W2:Y:S04]  /*2e3b0*/  LDL.LU R26, [R1+0x148] ;  /* 0x00014800011a7983 */ /* 0x000ea80000300800 */
[----:B------:R-:W2:Y:S04]  /*2e3c0*/  LDL.LU R27, [R1+0x14c] ;  /* 0x00014c00011b7983 */ /* 0x000ea80000300800 */
[----:B------:R0:W-:Y:S04]  /*2e3d0*/  STL [R1+0x1bc], R23 ;  /* 0x0001bc1701007387 */ /* 0x0001e80000100800 */
[----:B0-----:R-:W3:Y:S04]  /*2e3e0*/  LDL.LU.64 R22, [R1+0xdf8] ;  /* 0x000df80001167983 */ /* 0x001ee80000300a00 */
[----:B------:R-:W3:Y:S04]  /*2e3f0*/  LDL.LU.64 R20, [R1+0xdf0] ;  /* 0x000df00001147983 */ /* 0x000ee80000300a00 */
[----:B---3--:R0:W-:Y:S04]  /*2e400*/  STS.128 [R0], R20 ;  /* 0x0000001400007388 */ /* 0x0081e80000000c00 */
        /* <DEDUP_REMOVED lines=23> */
[----:B--2---:R-:W-:Y:S04]  /*2e580*/  STS.128 [R0+0x500], R24 ;  /* 0x0005001800007388 */ /* 0x004fe80000000c00 */
[----:B---3--:R0:W-:Y:S04]  /*2e590*/  STS.128 [R0+0x400], R20 ;  /* 0x0004001400007388 */ /* 0x0081e80000000c00 */
[----:B0-----:R-:W2:Y:S04]  /*2e5a0*/  LDL.LU.64 R22, [R1+0xd68] ;  /* 0x000d680001167983 */ /* 0x001ea80000300a00 */
[----:B------:R-:W2:Y:S04]  /*2e5b0*/  LDL.LU.64 R20, [R1+0xd60] ;  /* 0x000d600001147983 */ /* 0x000ea80000300a00 */
[----:B------:R-:W3:Y:S04]  /*2e5c0*/  LDL.LU.64 R26, [R1+0xd58] ;  /* 0x000d5800011a7983 */ /* 0x000ee80000300a00 */
        /* <DEDUP_REMOVED lines=13> */
[----:B--2---:R-:W-:Y:S01]  /*2e6a0*/  STS.128 [R0+0x480], R20 ;  /* 0x0004801400007388 */ /* 0x004fe20000000c00 */
[----:B------:R-:W-:Y:S01]  /*2e6b0*/  IMAD R3, R3, c[0x0][0x194], RZ ;  /* 0x0000650003037a24 */ /* 0x000fe200078e02ff */
[----:B------:R-:W-:-:S02]  /*2e6c0*/  ISETP.LT.AND P5, PT, R28, c[0x0][0x17c], !P0 ;  /* 0x00005f001c007a0c */ /* 0x000fc400047a1270 */
[----:B---3--:R0:W-:Y:S04]  /*2e6d0*/  STS.128 [R0+0x780], R24 ;  /* 0x0007801800007388 */ /* 0x0081e80000000c00 */
[----:B0-----:R-:W2:Y:S01]  /*2e6e0*/  LDL.LU.64 R26, [R1+0xd08] ;  /* 0x000d0800011a7983 */ /* 0x001ea20000300a00 */
[----:B------:R-:W-:-:S03]  /*2e6f0*/  IMAD R23, R28, c[0x0][0x198], RZ ;  /* 0x000066001c177a24 */ /* 0x000fc600078e02ff */
[----:B------:R-:W-:Y:S01]  /*2e700*/  BAR.SYNC.DEFER_BLOCKING 0x0 ;  /* 0x0000000000007b1d */ /* 0x000fe20000010000 */
[----:B------:R-:W-:-:S04]  /*2e710*/  LEA R20, P6, R3, c[0x0][0x170], 0x1 ;  /* 0x00005c0003147a11 */ /* 0x000fc800078c08ff */
[----:B------:R-:W-:Y:S02]  /*2e720*/  LEA.HI.X.SX32 R3, R3, c[0x0][0x174], 0x1, P6 ;  /* 0x00005d0003037a11 */ /* 0x000fe400030f0eff */
[CC--:B------:R-:W-:Y:S02]  /*2e730*/  LEA R22, P6, R23.reuse, R20.reuse, 0x1 ;  /* 0x0000001417167211 */ /* 0x0c0fe400078c08ff */
[C---:B------:R-:W-:Y:S02]  /*2e740*/  IADD3 R21, R23.reuse, c[0x0][0x198], RZ ;  /* 0x0000660017157a10 */ /* 0x040fe40007ffe0ff */
[-C--:B------:R-:W-:Y:S02]  /*2e750*/  LEA.HI.X.SX32 R23, R23, R3.reuse, 0x1, P6 ;  /* 0x0000000317177211 */ /* 0x080fe400030f0eff */
[C---:B------:R-:W-:Y:S01]  /*2e760*/  LEA R24, P6, R21.reuse, R20, 0x1 ;  /* 0x0000001415187211 */ /* 0x040fe200078c08ff */
[----:B--2---:R-:W-:Y:S02]  /*2e770*/  IMAD.MOV.U32 R25, RZ, RZ, R27 ;  /* 0x000000ffff197224 */ /* 0x004fe400078e001b */
[----:B------:R-:W2:Y:S04]  /*2e780*/  LDL.LU R27, [R1+0xd04] ;  /* 0x000d0400011b7983 */ /* 0x000ea80000300800 */
[----:B------:R0:W-:Y:S02]  /*2e790*/  @P5 STG.E.U16 [R22.64], R25 ;  /* 0x0000001916005986 */ /* 0x0001e4000c101506 */
[----:B0-----:R-:W-:Y:S01]  /*2e7a0*/  IMAD.MOV.U32 R22, RZ, RZ, R25 ;  /* 0x000000ffff167224 */ /* 0x001fe200078e0019 */
[----:B------:R-:W-:-:S04]  /*2e7b0*/  LEA.HI.X.SX32 R25, R21, R3, 0x1, P6 ;  /* 0x0000000315197211 */ /* 0x000fc800030f0eff */
[----:B------:R-:W-:-:S05]  /*2e7c0*/  PRMT R26, R22, 0x7632, R26 ;  /* 0x00007632161a7816 */ /* 0x000fca000000001a */
[----:B------:R0:W-:Y:S04]  /*2e7d0*/  @P4 STG.E.U16 [R24.64], R26 ;  /* 0x0000001a18004986 */ /* 0x0001e8000c101506 */
[----:B0-----:R-:W3:Y:S01]  /*2e7e0*/  LDL.LU R26, [R1+0x50] ;  /* 0x00005000011a7983 */ /* 0x001ee20000300800 */
[----:B------:R-:W-:Y:S02]  /*2e7f0*/  IADD3 R23, R21, c[0x0][0x198], RZ ;  /* 0x0000660015177a10 */ /* 0x000fe40007ffe0ff */
[----:B------:R-:W-:Y:S02]  /*2e800*/  IADD3 R0, R28, 0x5, RZ ;  /* 0x000000051c007810 */ /* 0x000fe40007ffe0ff */
[----:B------:R-:W-:Y:S02]  /*2e810*/  LEA R22, P6, R23, R20, 0x1 ;  /* 0x0000001417167211 */ /* 0x000fe400078c08ff */
[----:B------:R-:W-:-:S02]  /*2e820*/  ISETP.LT.AND P5, PT, R0, c[0x0][0x17c], !P0 ;  /* 0x00005f0000007a0c */ /* 0x000fc400047a1270 */
[C---:B------:R-:W-:Y:S02]  /*2e830*/  IADD3 R0, R23.reuse, c[0x0][0x198], RZ ;  /* 0x0000660017007a10 */ /* 0x040fe40007ffe0ff */
[-C--:B------:R-:W-:Y:S02]  /*2e840*/  LEA.HI.X.SX32 R23, R23, R3.reuse, 0x1, P6 ;  /* 0x0000000317177211 */ /* 0x080fe400030f0eff */
[----:B------:R-:W-:Y:S02]  /*2e850*/  IADD3 R25, R28, 0x7, RZ ;  /* 0x000000071c197810 */ /* 0x000fe40007ffe0ff */
[C---:B------:R-:W-:Y:S01]  /*2e860*/  LEA R24, P6, R0.reuse, R20, 0x1 ;  /* 0x0000001400187211 */ /* 0x040fe200078c08ff */
[----:B---3--:R0:W-:Y:S01]  /*2e870*/  @P3 STG.E.U16 [R22.64], R26 ;  /* 0x0000001a16003986 */ /* 0x0081e2000c101506 */
[----:B------:R-:W-:Y:S02]  /*2e880*/  ISETP.LT.AND P3, PT, R25, c[0x0][0x17c], !P0 ;  /* 0x00005f0019007a0c */ /* 0x000fe40004761270 */
[----:B------:R-:W-:-:S02]  /*2e890*/  LEA.HI.X.SX32 R25, R0, R3, 0x1, P6 ;  /* 0x0000000300197211 */ /* 0x000fc400030f0eff */
[----:B--2---:R-:W-:Y:S02]  /*2e8a0*/  PRMT R27, R26, 0x7632, R27 ;  /* 0x000076321a1b7816 */ /* 0x004fe4000000001b */
[----:B0-----:R-:W-:-:S03]  /*2e8b0*/  IADD3 R26, R28, 0x8, RZ ;  /* 0x000000081c1a7810 */ /* 0x001fc60007ffe0ff */
[----:B------:R0:W-:Y:S01]  /*2e8c0*/  @P2 STG.E.U16 [R24.64], R27 ;  /* 0x0000001b18002986 */ /* 0x0001e2000c101506 */
[----:B------:R-:W-:-:S03]  /*2e8d0*/  ISETP.LT.AND P2, PT, R26, c[0x0][0x17c], !P0 ;  /* 0x00005f001a007a0c */ /* 0x000fc60004741270 */
[----:B------:R-:W2:Y:S01]  /*2e8e0*/  LDL.LU R26, [R1+0x10] ;  /* 0x00001000011a7983 */ /* 0x000ea20000300800 */
[----:B------:R-:W-:-:S04]  /*2e8f0*/  IADD3 R21, R28, 0x6, RZ ;  /* 0x000000061c157810 */ /* 0x000fc80007ffe0ff */
[----:B------:R-:W-:Y:S02]  /*2e900*/  ISETP.LT.AND P4, PT, R21, c[0x0][0x17c], !P0 ;  /* 0x00005f0015007a0c */ /* 0x000fe40004781270 */
[----:B------:R-:W-:-:S04]  /*2e910*/  IADD3 R21, R0, c[0x0][0x198], RZ ;  /* 0x0000660000157a10 */ /* 0x000fc80007ffe0ff */
[CC--:B------:R-:W-:Y:S02]  /*2e920*/  LEA R22, P6, R21.reuse, R20.reuse, 0x1 ;  /* 0x0000001415167211 */ /* 0x0c0fe400078c08ff */
[C---:B------:R-:W-:Y:S02]  /*2e930*/  IADD3 R0, R21.reuse, c[0x0][0x198], RZ ;  /* 0x0000660015007a10 */ /* 0x040fe40007ffe0ff */
[----:B------:R-:W-:Y:S02]  /*2e940*/  LEA.HI.X.SX32 R23, R21, R3, 0x1, P6 ;  /* 0x0000000315177211 */ /* 0x000fe400030f0eff */
[----:B0-----:R-:W-:Y:S02]  /*2e950*/  IADD3 R25, R28, 0x9, RZ ;  /* 0x000000091c197810 */ /* 0x001fe40007ffe0ff */
[C---:B------:R-:W-:Y:S02]  /*2e960*/  LEA R24, P6, R0.reuse, R20, 0x1 ;  /* 0x0000001400187211 */ /* 0x040fe400078c08ff */
[----:B------:R-:W-:Y:S01]  /*2e970*/  IADD3 R21, R0, c[0x0][0x198], RZ ;  /* 0x0000660000157a10 */ /* 0x000fe20007ffe0ff */
[----:B--2---:R0:W-:Y:S01]  /*2e980*/  @P1 STG.E.U16 [R22.64], R26 ;  /* 0x0000001a16001986 */ /* 0x0041e2000c101506 */
[----:B------:R-:W-:-:S02]  /*2e990*/  ISETP.LT.AND P1, PT, R25, c[0x0][0x17c], !P0 ;  /* 0x00005f0019007a0c */ /* 0x000fc40004721270 */
[-C--:B------:R-:W-:Y:S02]  /*2e9a0*/  LEA.HI.X.SX32 R25, R0, R3.reuse, 0x1, P6 ;  /* 0x0000000300197211 */ /* 0x080fe400030f0eff */
[----:B------:R-:W-:Y:S02]  /*2e9b0*/  PRMT R27, R26, 0x7632, R27 ;  /* 0x000076321a1b7816 */ /* 0x000fe4000000001b */
[C---:B------:R-:W-:Y:S02]  /*2e9c0*/  IADD3 R0, R21.reuse, c[0x0][0x198], RZ ;  /* 0x0000660015007a10 */ /* 0x040fe40007ffe0ff */
[C---:B0-----:R-:W-:Y:S01]  /*2e9d0*/  LEA R22, P6, R21.reuse, R20, 0x1 ;  /* 0x0000001415167211 */ /* 0x041fe200078c08ff */
[----:B------:R0:W-:Y:S03]  /*2e9e0*/  @P5 STG.E.U16 [R24.64], R27 ;  /* 0x0000001b18005986 */ /* 0x0001e6000c101506 */
[----:B------:R-:W-:-:S02]  /*2e9f0*/  LEA.HI.X.SX32 R23, R21, R3, 0x1, P6 ;  /* 0x0000000315177211 */ /* 0x000fc400030f0eff */
[----:B------:R-:W-:-:S03]  /*2ea00*/  IADD3 R21, R0, c[0x0][0x198], RZ ;  /* 0x0000660000157a10 */ /* 0x000fc60007ffe0ff */
[----:B-1----:R1:W-:Y:S01]  /*2ea10*/  @P4 STG.E.U16 [R22.64], R16 ;  /* 0x0000001016004986 */ /* 0x0023e2000c101506 */
[----:B0-----:R-:W-:-:S03]  /*2ea20*/  IADD3 R25, R28, 0xb, RZ ;  /* 0x0000000b1c197810 */ /* 0x001fc60007ffe0ff */
[----:B------:R-:W2:Y:S01]  /*2ea30*/  LDL.LU R27, [R1] ;  /* 0x00000000011b7983 */ /* 0x000ea20000300800 */
[CC--:B------:R-:W-:Y:S02]  /*2ea40*/  LEA R24, P6, R0.reuse, R20.reuse, 0x1 ;  /* 0x0000001400187211 */ /* 0x0c0fe400078c08ff */
[----:B------:R-:W-:Y:S02]  /*2ea50*/  ISETP.LT.AND P4, PT, R25, c[0x0][0x17c], !P0 ;  /* 0x00005f0019007a0c */ /* 0x000fe40004781270 */
[-C--:B------:R-:W-:Y:S02]  /*2ea60*/  LEA.HI.X.SX32 R25, R0, R3.reuse, 0x1, P6 ;  /* 0x0000000300197211 */ /* 0x080fe400030f0eff */
[C---:B-1----:R-:W-:Y:S02]  /*2ea70*/  LEA R22, P6, R21.reuse, R20, 0x1 ;  /* 0x0000001415167211 */ /* 0x042fe400078c08ff */
[C---:B------:R-:W-:Y:S02]  /*2ea80*/  IADD3 R0, R21.reuse, c[0x0][0x198], RZ ;  /* 0x0000660015007a10 */ /* 0x040fe40007ffe0ff */
[----:B------:R-:W-:-:S02]  /*2ea90*/  LEA.HI.X.SX32 R23, R21, R3, 0x1, P6 ;  /* 0x0000000315177211 */ /* 0x000fc400030f0eff */
[----:B------:R-:W3:Y:S01]  /*2eaa0*/  LDL.LU R21, [R1+0x80] ;  /* 0x0000800001157983 */ /* 0x000ee20000300800 */
[----:B------:R-:W-:-:S04]  /*2eab0*/  IADD3 R26, R28, 0xa, RZ ;  /* 0x0000000a1c1a7810 */ /* 0x000fc80007ffe0ff */
[----:B------:R-:W-:Y:S02]  /*2eac0*/  ISETP.LT.AND P5, PT, R26, c[0x0][0x17c], !P0 ;  /* 0x00005f001a007a0c */ /* 0x000fe400047a1270 */
[----:B------:R-:W-:Y:S02]  /*2ead0*/  PRMT R26, R16, 0x7632, R26 ;  /* 0x00007632101a7816 */ /* 0x000fe4000000001a */
[----:B------:R-:W-:-:S03]  /*2eae0*/  IADD3 R16, R28, 0xc, RZ ;  /* 0x0000000c1c107810 */ /* 0x000fc60007ffe0ff */
[----:B------:R0:W-:Y:S01]  /*2eaf0*/  @P3 STG.E.U16 [R24.64], R26 ;  /* 0x0000001a18003986 */ /* 0x0001e2000c101506 */
[----:B------:R-:W-:Y:S02]  /*2eb00*/  ISETP.LT.AND P3, PT, R16, c[0x0][0x17c], !P0 ;  /* 0x00005f0010007a0c */ /* 0x000fe40004761270 */
[----:B0-----:R-:W-:-:S04]  /*2eb10*/  LEA R24, P6, R0, R20, 0x1 ;  /* 0x0000001400187211 */ /* 0x001fc800078c08ff */
[----:B------:R-:W-:Y:S01]  /*2eb20*/  LEA.HI.X.SX32 R25, R0, R3, 0x1, P6 ;  /* 0x0000000300197211 */ /* 0x000fe200030f0eff */
[----:B---3--:R-:W-:-:S05]  /*2eb30*/  IMAD.MOV.U32 R16, RZ, RZ, R21 ;  /* 0x000000ffff107224 */ /* 0x008fca00078e0015 */
[----:B------:R0:W-:Y:S02]  /*2eb40*/  @P2 STG.E.U16 [R22.64], R16 ;  /* 0x0000001016002986 */ /* 0x0001e4000c101506 */
[----:B0-----:R-:W-:Y:S01]  /*2eb50*/  IMAD.MOV.U32 R23, RZ, RZ, R16 ;  /* 0x000000ffff177224 */ /* 0x001fe200078e0010 */
[----:B------:R-:W-:-:S04]  /*2eb60*/  IADD3 R16, R0, c[0x0][0x198], RZ ;  /* 0x0000660000107a10 */ /* 0x000fc80007ffe0ff */
[C---:B------:R-:W-:Y:S02]  /*2eb70*/  LEA R22, P6, R16.reuse, R20, 0x1 ;  /* 0x0000001410167211 */ /* 0x040fe400078c08ff */
[----:B------:R-:W-:Y:S02]  /*2eb80*/  PRMT R26, R23, 0x7632, R26 ;  /* 0x00007632171a7816 */ /* 0x000fe4000000001a */
[C---:B------:R-:W-:Y:S02]  /*2eb90*/  IADD3 R0, R16.reuse, c[0x0][0x198], RZ ;  /* 0x0000660010007a10 */ /* 0x040fe40007ffe0ff */
[----:B------:R-:W-:Y:S02]  /*2eba0*/  LEA.HI.X.SX32 R23, R16, R3, 0x1, P6 ;  /* 0x0000000310177211 */ /* 0x000fe400030f0eff */
[----:B------:R-:W3:Y:S04]  /*2ebb0*/  LDL.LU R16, [R1+0x60] ;  /* 0x0000600001107983 */ /* 0x000ee80000300800 */
[----:B------:R0:W-:Y:S01]  /*2ebc0*/  @P1 STG.E.U16 [R24.64], R26 ;  /* 0x0000001a18001986 */ /* 0x0001e2000c101506 */
[----:B------:R-:W-:-:S04]  /*2ebd0*/  IADD3 R21, R28, 0xd, RZ ;  /* 0x0000000d1c157810 */ /* 0x000fc80007ffe0ff */
[----:B------:R-:W-:Y:S02]  /*2ebe0*/  ISETP.LT.AND P2, PT, R21, c[0x0][0x17c], !P0 ;  /* 0x00005f0015007a0c */ /* 0x000fe40004741270 */
[----:B0-----:R-:W-:-:S04]  /*2ebf0*/  LEA R24, P6, R0, R20, 0x1 ;  /* 0x0000001400187211 */ /* 0x001fc800078c08ff */
[C---:B------:R-:W-:Y:S01]  /*2ec00*/  LEA.HI.X.SX32 R25, R0.reuse, R3, 0x1, P6 ;  /* 0x0000000300197211 */ /* 0x040fe200030f0eff */
[----:B---3--:R0:W-:Y:S02]  /*2ec10*/  @P5 STG.E.U16 [R22.64], R16 ;  /* 0x0000001016005986 */ /* 0x0081e4000c101506 */
[----:B0-----:R-:W-:Y:S01]  /*2ec20*/  IMAD.MOV.U32 R23, RZ, RZ, R16 ;  /* 0x000000ffff177224 */ /* 0x001fe200078e0010 */
[----:B------:R-:W-:-:S04]  /*2ec30*/  IADD3 R16, R0, c[0x0][0x198], RZ ;  /* 0x0000660000107a10 */ /* 0x000fc80007ffe0ff */
[----:B------:R-:W-:Y:S02]  /*2ec40*/  PRMT R26, R23, 0x7632, R26 ;  /* 0x00007632171a7816 */ /* 0x000fe4000000001a */
[CC--:B------:R-:W-:Y:S02]  /*2ec50*/  LEA R22, P6, R16.reuse, R20.reuse, 0x1 ;  /* 0x0000001410167211 */ /* 0x0c0fe400078c08ff */
[C---:B------:R-:W-:Y:S01]  /*2ec60*/  IADD3 R0, R16.reuse, c[0x0][0x198], RZ ;  /* 0x0000660010007a10 */ /* 0x040fe20007ffe0ff */
[----:B------:R0:W-:Y:S01]  /*2ec70*/  @P4 STG.E.U16 [R24.64], R26 ;  /* 0x0000001a18004986 */ /* 0x0001e2000c101506 */
[----:B------:R-:W-:Y:S02]  /*2ec80*/  LEA.HI.X.SX32 R23, R16, R3, 0x1, P6 ;  /* 0x0000000310177211 */ /* 0x000fe400030f0eff */
[----:B0-----:R-:W-:Y:S02]  /*2ec90*/  LEA R24, P6, R0, R20, 0x1 ;  /* 0x0000001400187211 */ /* 0x001fe400078c08ff */
[----:B--2---:R-:W-:-:S02]  /*2eca0*/  PRMT R26, R27, 0x7632, R26 ;  /* 0x000076321b1a7816 */ /* 0x004fc4000000001a */
[----:B------:R-:W-:Y:S01]  /*2ecb0*/  LEA.HI.X.SX32 R25, R0, R3, 0x1, P6 ;  /* 0x0000000300197211 */ /* 0x000fe200030f0eff */
[----:B------:R0:W-:Y:S04]  /*2ecc0*/  @P3 STG.E.U16 [R22.64], R27 ;  /* 0x0000001b16003986 */ /* 0x0001e8000c101506 */
[----:B------:R1:W-:Y:S04]  /*2ecd0*/  @P2 STG.E.U16 [R24.64], R26 ;  /* 0x0000001a18002986 */ /* 0x0003e8000c101506 */
[----:B0-----:R-:W2:Y:S04]  /*2ece0*/  LDL.LU R27, [R1+0x30] ;  /* 0x00003000011b7983 */ /* 0x001ea80000300800 */
[----:B-1----:R-:W3:Y:S01]  /*2ecf0*/  LDL.LU R26, [R1+0x90] ;  /* 0x00009000011a7983 */ /* 0x002ee20000300800 */
[----:B------:R-:W-:-:S02]  /*2ed00*/  IADD3 R21, R28, 0xe, RZ ;  /* 0x0000000e1c157810 */ /* 0x000fc40007ffe0ff */
[----:B------:R-:W-:Y:S02]  /*2ed10*/  IADD3 R16, R0, c[0x0][0x198], RZ ;  /* 0x0000660000107a10 */ /* 0x000fe40007ffe0ff */
[----:B------:R-:W-:Y:S02]  /*2ed20*/  ISETP.LT.AND P1, PT, R21, c[0x0][0x17c], !P0 ;  /* 0x00005f0015007a0c */ /* 0x000fe40004721270 */
[----:B------:R-:W-:Y:S02]  /*2ed30*/  IADD3 R21, R28, 0xf, RZ ;  /* 0x0000000f1c157810 */ /* 0x000fe40007ffe0ff */
[C---:B------:R-:W-:Y:S02]  /*2ed40*/  LEA R22, P6, R16.reuse, R20, 0x1 ;  /* 0x0000001410167211 */ /* 0x040fe400078c08ff */
[----:B------:R-:W-:Y:S02]  /*2ed50*/  ISETP.LT.AND P5, PT, R21, c[0x0][0x17c], !P0 ;  /* 0x00005f0015007a0c */ /* 0x000fe400047a1270 */
[----:B------:R-:W-:-:S02]  /*2ed60*/  IADD3 R0, R16, c[0x0][0x198], RZ ;  /* 0x0000660010007a10 */ /* 0x000fc40007ffe0ff */
[----:B------:R-:W-:Y:S02]  /*2ed70*/  IADD3 R21, R28, 0x10, RZ ;  /* 0x000000101c157810 */ /* 0x000fe40007ffe0ff */
[----:B------:R-:W-:Y:S02]  /*2ed80*/  LEA.HI.X.SX32 R23, R16, R3, 0x1, P6 ;  /* 0x0000000310177211 */ /* 0x000fe400030f0eff */
[C---:B------:R-:W-:Y:S02]  /*2ed90*/  LEA R24, P6, R0.reuse, R20, 0x1 ;  /* 0x0000001400187211 */ /* 0x040fe400078c08ff */
[----:B------:R-:W-:Y:S02]  /*2eda0*/  ISETP.LT.AND P4, PT, R21, c[0x0][0x17c], !P0 ;  /* 0x00005f0015007a0c */ /* 0x000fe40004781270 */
[----:B------:R-:W-:Y:S01]  /*2edb0*/  IADD3 R16, R0, c[0x0][0x198], RZ ;  /* 0x0000660000107a10 */ /* 0x000fe20007ffe0ff */
[----:B----4-:R0:W-:Y:S01]  /*2edc0*/  @P1 STG.E.U16 [R22.64], R12 ;  /* 0x0000000c16001986 */ /* 0x0101e2000c101506 */
[----:B------:R-:W-:-:S02]  /*2edd0*/  IADD3 R21, R28, 0x11, RZ ;  /* 0x000000111c157810 */ /* 0x000fc40007ffe0ff */
[----:B------:R-:W-:Y:S02]  /*2ede0*/  LEA.HI.X.SX32 R25, R0, R3, 0x1, P6 ;  /* 0x0000000300197211 */ /* 0x000fe400030f0eff */
[----:B------:R-:W-:Y:S02]  /*2edf0*/  ISETP.LT.AND P3, PT, R21, c[0x0][0x17c], !P0 ;  /* 0x00005f0015007a0c */ /* 0x000fe40004761270 */
[----:B------:R-:W-:Y:S02]  /*2ee00*/  IADD3 R0, R16, c[0x0][0x198], RZ ;  /* 0x0000660010007a10 */ /* 0x000fe40007ffe0ff */
[----:B------:R-:W-:Y:S02]  /*2ee10*/  IADD3 R21, R28, 0x12, RZ ;  /* 0x000000121c157810 */ /* 0x000fe40007ffe0ff */
[----:B0-----:R-:W-:Y:S02]  /*2ee20*/  PRMT R12, R12, 0x7632, R12 ;  /* 0x000076320c0c7816 */ /* 0x001fe4000000000c */
[----:B------:R-:W-:-:S03]  /*2ee30*/  LEA R22, P6, R16, R20, 0x1 ;  /* 0x0000001410167211 */ /* 0x000fc600078c08ff */
[----:B------:R0:W-:Y:S01]  /*2ee40*/  @P5 STG.E.U16 [R24.64], R12 ;  /* 0x0000000c18005986 */ /* 0x0001e2000c101506 */
[----:B------:R-:W-:Y:S02]  /*2ee50*/  LEA.HI.X.SX32 R23, R16, R3, 0x1, P6 ;  /* 0x0000000310177211 */ /* 0x000fe400030f0eff */
[C---:B------:R-:W-:Y:S02]  /*2ee60*/  IADD3 R16, R28.reuse, 0x15, RZ ;  /* 0x000000151c107810 */ /* 0x040fe40007ffe0ff */
[----:B------:R-:W-:Y:S02]  /*2ee70*/  ISETP.LT.AND P2, PT, R21, c[0x0][0x17c], !P0 ;  /* 0x00005f0015007a0c */ /* 0x000fe40004741270 */
[----:B------:R-:W-:Y:S02]  /*2ee80*/  IADD3 R21, R28, 0x13, RZ ;  /* 0x000000131c157810 */ /* 0x000fe40007ffe0ff */
[C---:B0-----:R-:W-:Y:S02]  /*2ee90*/  LEA R24, P6, R0.reuse, R20, 0x1 ;  /* 0x0000001400187211 */ /* 0x041fe400078c08ff */
[----:B------:R-:W-:-:S02]  /*2eea0*/  IADD3 R12, R0, c[0x0][0x198], RZ ;  /* 0x00006600000c7a10 */ /* 0x000fc40007ffe0ff */
[----:B------:R-:W-:Y:S02]  /*2eeb0*/  LEA.HI.X.SX32 R25, R0, R3, 0x1, P6 ;  /* 0x0000000300197211 */ /* 0x000fe400030f0eff */
[----:B------:R-:W-:Y:S02]  /*2eec0*/  ISETP.LT.AND P1, PT, R21, c[0x0][0x17c], !P0 ;  /* 0x00005f0015007a0c */ /* 0x000fe40004721270 */
[----:B------:R-:W-:Y:S02]  /*2eed0*/  IADD3 R21, R28, 0x14, RZ ;  /* 0x000000141c157810 */ /* 0x000fe40007ffe0ff */
[----:B------:R-:W-:Y:S02]  /*2eee0*/  IADD3 R0, R12, c[0x0][0x198], RZ ;  /* 0x000066000c007a10 */ /* 0x000fe40007ffe0ff */
[----:B------:R-:W-:Y:S02]  /*2eef0*/  ISETP.LT.AND P5, PT, R21, c[0x0][0x17c], !P0 ;  /* 0x00005f0015007a0c */ /* 0x000fe400047a1270 */
[----:B------:R-:W-:Y:S01]  /*2ef00*/  IADD3 R21, R28, 0x16, RZ ;  /* 0x000000161c157810 */ /* 0x000fe20007ffe0ff */
[----:B---3--:R0:W-:Y:S01]  /*2ef10*/  @P4 STG.E.U16 [R22.64], R26 ;  /* 0x0000001a16004986 */ /* 0x0081e2000c101506 */
[----:B------:R-:W-:-:S02]  /*2ef20*/  ISETP.LT.AND P4, PT, R16, c[0x0][0x17c], !P0 ;  /* 0x00005f0010007a0c */ /* 0x000fc40004781270 */
[----:B------:R-:W-:Y:S02]  /*2ef30*/  PRMT R16, R26, 0x7632, R16 ;  /* 0x000076321a107816 */ /* 0x000fe40000000010 */
[----:B0-----:R-:W-:-:S03]  /*2ef40*/  LEA R22, P6, R12, R20, 0x1 ;  /* 0x000000140c167211 */ /* 0x001fc600078c08ff */
[----:B------:R0:W-:Y:S01]  /*2ef50*/  @P3 STG.E.U16 [R24.64], R16 ;  /* 0x0000001018003986 */ /* 0x0001e2000c101506 */
[----:B------:R-:W-:-:S03]  /*2ef60*/  LEA.HI.X.SX32 R23, R12, R3, 0x1, P6 ;  /* 0x000000030c177211 */ /* 0x000fc600030f0eff */
[----:B------:R-:W3:Y:S01]  /*2ef70*/  LDL.LU R26, [R1+0x20] ;  /* 0x00002000011a7983 */ /* 0x000ee20000300800 */
[----:B------:R-:W-:-:S03]  /*2ef80*/  ISETP.LT.AND P3, PT, R21, c[0x0][0x17c], !P0 ;  /* 0x00005f0015007a0c */ /* 0x000fc60004761270 */
[----:B--2---:R1:W-:Y:S01]  /*2ef90*/  @P2 STG.E.U16 [R22.64], R27 ;  /* 0x0000001b16002986 */ /* 0x0043e2000c101506 */
[----:B0-----:R-:W-:Y:S02]  /*2efa0*/  IADD3 R16, R28, 0x17, RZ ;  /* 0x000000171c107810 */ /* 0x001fe40007ffe0ff */
[----:B------:R-:W-:Y:S02]  /*2efb0*/  LEA R24, P6, R0, R20, 0x1 ;  /* 0x0000001400187211 */ /* 0x000fe400078c08ff */
[----:B------:R-:W-:Y:S02]  /*2efc0*/  ISETP.LT.AND P2, PT, R16, c[0x0][0x17c], !P0 ;  /* 0x00005f0010007a0c */ /* 0x000fe40004741270 */
[----:B------:R-:W-:Y:S02]  /*2efd0*/  LEA.HI.X.SX32 R25, R0, R3, 0x1, P6 ;  /* 0x0000000300197211 */ /* 0x000fe400030f0eff */
[----:B------:R-:W-:Y:S02]  /*2efe0*/  PRMT R16, R27, 0x7632, R16 ;  /* 0x000076321b107816 */ /* 0x000fe40000000010 */
[----:B------:R-:W-:Y:S01]  /*2eff0*/  IADD3 R21, R28, 0x18, RZ ;  /* 0x000000181c157810 */ /* 0x000fe20007ffe0ff */
[----:B-1----:R-:W2:Y:S04]  /*2f000*/  LDL.LU R27, [R1+0x1a0] ;  /* 0x0001a000011b7983 */ /* 0x002ea80000300800 */
[----:B------:R0:W-:Y:S01]  /*2f010*/  @P1 STG.E.U16 [R24.64], R16 ;  /* 0x0000001018001986 */ /* 0x0001e2000c101506 */
[----:B------:R-:W-:-:S03]  /*2f020*/  ISETP.LT.AND P1, PT, R21, c[0x0][0x17c], !P0 ;  /* 0x00005f0015007a0c */ /* 0x000fc60004721270 */
[----:B------:R-:W4:Y:S01]  /*2f030*/  LDL.LU R21, [R1+0x70] ;  /* 0x0000700001157983 */ /* 0x000f220000300800 */
[----:B------:R-:W-:-:S04]  /*2f040*/  IADD3 R12, R0, c[0x0][0x198], RZ ;  /* 0x00006600000c7a10 */ /* 0x000fc80007ffe0ff */
[CC--:B------:R-:W-:Y:S02]  /*2f050*/  LEA R22, P6, R12.reuse, R20.reuse, 0x1 ;  /* 0x000000140c167211 */ /* 0x0c0fe400078c08ff */
[C---:B------:R-:W-:Y:S02]  /*2f060*/  IADD3 R0, R12.reuse, c[0x0][0x198], RZ ;  /* 0x000066000c007a10 */ /* 0x040fe40007ffe0ff */
[-C--:B------:R-:W-:Y:S02]  /*2f070*/  LEA.HI.X.SX32 R23, R12, R3.reuse, 0x1, P6 ;  /* 0x000000030c177211 */ /* 0x080fe400030f0eff */
[C---:B0-----:R-:W-:Y:S02]  /*2f080*/  LEA R24, P6, R0.reuse, R20, 0x1 ;  /* 0x0000001400187211 */ /* 0x041fe400078c08ff */
[C---:B------:R-:W-:Y:S01]  /*2f090*/  IADD3 R12, R0.reuse, c[0x0][0x198], RZ ;  /* 0x00006600000c7a10 */ /* 0x040fe20007ffe0ff */
[----:B------:R0:W-:Y:S01]  /*2f0a0*/  @P5 STG.E.U16 [R22.64], R8 ;  /* 0x0000000816005986 */ /* 0x0001e2000c101506 */
[----:B------:R-:W-:-:S02]  /*2f0b0*/  LEA.HI.X.SX32 R25, R0, R3, 0x1, P6 ;  /* 0x0000000300197211 */ /* 0x000fc400030f0eff */
[----:B------:R-:W-:Y:S02]  /*2f0c0*/  IADD3 R0, R12, c[0x0][0x198], RZ ;  /* 0x000066000c007a10 */ /* 0x000fe40007ffe0ff */
[----:B0-----:R-:W-:Y:S02]  /*2f0d0*/  PRMT R8, R8, 0x7632, R8 ;  /* 0x0000763208087816 */ /* 0x001fe40000000008 */
[----:B------:R-:W-:-:S03]  /*2f0e0*/  LEA R22, P6, R12, R20, 0x1 ;  /* 0x000000140c167211 */ /* 0x000fc600078c08ff */
[----:B------:R0:W-:Y:S01]  /*2f0f0*/  @P4 STG.E.U16 [R24.64], R8 ;  /* 0x0000000818004986 */ /* 0x0001e2000c101506 */
[----:B------:R-:W-:Y:S02]  /*2f100*/  LEA.HI.X.SX32 R23, R12, R3, 0x1, P6 ;  /* 0x000000030c177211 */ /* 0x000fe400030f0eff */
[----:B------:R-:W-:-:S03]  /*2f110*/  IADD3 R16, R28, 0x19, RZ ;  /* 0x000000191c107810 */ /* 0x000fc60007ffe0ff */
[----:B------:R1:W-:Y:S01]  /*2f120*/  @P3 STG.E.U16 [R22.64], R4 ;  /* 0x0000000416003986 */ /* 0x0003e2000c101506 */
[CC--:B0-----:R-:W-:Y:S02]  /*2f130*/  LEA R24, P6, R0.reuse, R20.reuse, 0x1 ;  /* 0x0000001400187211 */ /* 0x0c1fe400078c08ff */
[C---:B------:R-:W-:Y:S02]  /*2f140*/  IADD3 R8, R0.reuse, c[0x0][0x198], RZ ;  /* 0x0000660000087a10 */ /* 0x040fe40007ffe0ff */
[----:B------:R-:W-:Y:S02]  /*2f150*/  LEA.HI.X.SX32 R25, R0, R3, 0x1, P6 ;  /* 0x0000000300197211 */ /* 0x000fe400030f0eff */
[----:B-1----:R-:W-:Y:S02]  /*2f160*/  PRMT R4, R4, 0x7632, R4 ;  /* 0x0000763204047816 */ /* 0x002fe40000000004 */
[----:B------:R-:W-:Y:S02]  /*2f170*/  LEA R22, P6, R8, R20, 0x1 ;  /* 0x0000001408167211 */ /* 0x000fe400078c08ff */
[----:B------:R-:W-:-:S02]  /*2f180*/  ISETP.LT.AND P5, PT, R16, c[0x0][0x17c], !P0 ;  /* 0x00005f0010007a0c */ /* 0x000fc400047a1270 */
[----:B------:R-:W-:Y:S02]  /*2f190*/  IADD3 R0, R8, c[0x0][0x198], RZ ;  /* 0x0000660008007a10 */ /* 0x000fe40007ffe0ff */
[----:B------:R-:W-:Y:S01]  /*2f1a0*/  IADD3 R16, R28, 0x1a, RZ ;  /* 0x0000001a1c107810 */ /* 0x000fe20007ffe0ff */
[----:B------:R0:W-:Y:S01]  /*2f1b0*/  @P2 STG.E.U16 [R24.64], R4 ;  /* 0x0000000418002986 */ /* 0x0001e2000c101506 */
[----:B------:R-:W-:Y:S02]  /*2f1c0*/  LEA.HI.X.SX32 R23, R8, R3, 0x1, P6 ;  /* 0x0000000308177211 */ /* 0x000fe400030f0eff */
[----:B------:R-:W-:Y:S02]  /*2f1d0*/  IADD3 R8, R28, 0x1d, RZ ;  /* 0x0000001d1c087810 */ /* 0x000fe40007ffe0ff */
[----:B------:R-:W-:Y:S02]  /*2f1e0*/  ISETP.LT.AND P4, PT, R16, c[0x0][0x17c], !P0 ;  /* 0x00005f0010007a0c */ /* 0x000fe40004781270 */
[----:B------:R-:W-:-:S02]  /*2f1f0*/  IADD3 R12, R28, 0x1b, RZ ;  /* 0x0000001b1c0c7810 */ /* 0x000fc40007ffe0ff */
[C---:B0-----:R-:W-:Y:S02]  /*2f200*/  LEA R24, P6, R0.reuse, R20, 0x1 ;  /* 0x0000001400187211 */ /* 0x041fe400078c08ff */
[C---:B------:R-:W-:Y:S02]  /*2f210*/  IADD3 R4, R0.reuse, c[0x0][0x198], RZ ;  /* 0x0000660000047a10 */ /* 0x040fe40007ffe0ff */
[----:B------:R-:W-:Y:S02]  /*2f220*/  LEA.HI.X.SX32 R25, R0, R3, 0x1, P6 ;  /* 0x0000000300197211 */ /* 0x000fe400030f0eff */
[----:B------:R-:W-:Y:S02]  /*2f230*/  ISETP.LT.AND P3, PT, R12, c[0x0][0x17c], !P0 ;  /* 0x00005f000c007a0c */ /* 0x000fe40004761270 */
[----:B------:R-:W-:Y:S02]  /*2f240*/  IADD3 R0, R4, c[0x0][0x198], RZ ;  /* 0x0000660004007a10 */ /* 0x000fe40007ffe0ff */
[----:B------:R-:W-:-:S04]  /*2f250*/  IADD3 R12, R28, 0x1c, RZ ;  /* 0x0000001c1c0c7810 */ /* 0x000fc80007ffe0ff */
[----:B------:R-:W-:Y:S02]  /*2f260*/  ISETP.LT.AND P2, PT, R12, c[0x0][0x17c], !P0 ;  /* 0x00005f000c007a0c */ /* 0x000fe40004741270 */
[----:B------:R-:W-:Y:S01]  /*2f270*/  IADD3 R12, R28, 0x1e, RZ ;  /* 0x0000001e1c0c7810 */ /* 0x000fe20007ffe0ff */
[----:B----4-:R0:W-:Y:S01]  /*2f280*/  @P1 STG.E.U16 [R22.64], R21 ;  /* 0x0000001516001986 */ /* 0x0101e2000c101506 */
[----:B------:R-:W-:Y:S02]  /*2f290*/  ISETP.LT.AND P1, PT, R8, c[0x0][0x17c], !P0 ;  /* 0x00005f0008007a0c */ /* 0x000fe40004721270 */
[----:B------:R-:W-:Y:S02]  /*2f2a0*/  PRMT R8, R21, 0x7632, R8 ;  /* 0x0000763215087816 */ /* 0x000fe40000000008 */
[----:B0-----:R-:W-:-:S03]  /*2f2b0*/  LEA R22, P6, R4, R20, 0x1 ;  /* 0x0000001404167211 */ /* 0x001fc600078c08ff */
[----:B------:R0:W-:Y:S01]  /*2f2c0*/  @P5 STG.E.U16 [R24.64], R8 ;  /* 0x0000000818005986 */ /* 0x0001e2000c101506 */
[----:B------:R-:W-:-:S03]  /*2f2d0*/  LEA.HI.X.SX32 R23, R4, R3, 0x1, P6 ;  /* 0x0000000304177211 */ /* 0x000fc600030f0eff */
[----:B------:R-:W4:Y:S01]  /*2f2e0*/  LDL.LU R21, [R1+0x44] ;  /* 0x0000440001157983 */ /* 0x000f220000300800 */
[----:B------:R-:W-:-:S03]  /*2f2f0*/  IADD3 R4, R0, c[0x0][0x198], RZ ;  /* 0x0000660000047a10 */ /* 0x000fc60007ffe0ff */
[----:B---3--:R1:W-:Y:S01]  /*2f300*/  @P4 STG.E.U16 [R22.64], R26 ;  /* 0x0000001a16004986 */ /* 0x0083e2000c101506 */
[----:B0-----:R-:W-:Y:S02]  /*2f310*/  IADD3 R8, R28, 0x1f, RZ ;  /* 0x0000001f1c087810 */ /* 0x001fe40007ffe0ff */
[-C--:B------:R-:W-:Y:S02]  /*2f320*/  LEA R24, P6, R0, R20.reuse, 0x1 ;  /* 0x0000001400187211 */ /* 0x080fe400078c08ff */
[----:B------:R-:W-:Y:S02]  /*2f330*/  ISETP.LT.AND P4, PT, R8, c[0x0][0x17c], !P0 ;  /* 0x00005f0008007a0c */ /* 0x000fe40004781270 */
[----:B------:R-:W-:Y:S02]  /*2f340*/  LEA.HI.X.SX32 R25, R0, R3, 0x1, P6 ;  /* 0x0000000300197211 */ /* 0x000fe400030f0eff */
[----:B------:R-:W-:Y:S02]  /*2f350*/  PRMT R8, R26, 0x7632, R8 ;  /* 0x000076321a087816 */ /* 0x000fe40000000008 */
[C---:B-1----:R-:W-:Y:S01]  /*2f360*/  LEA R22, P6, R4.reuse, R20, 0x1 ;  /* 0x0000001404167211 */ /* 0x042fe200078c08ff */
[----:B------:R-:W3:Y:S01]  /*2f370*/  LDL.LU R26, [R1+0x54] ;  /* 0x00005400011a7983 */ /* 0x000ee20000300800 */
[----:B------:R-:W-:-:S02]  /*2f380*/  IADD3 R0, R4, c[0x0][0x198], RZ ;  /* 0x0000660004007a10 */ /* 0x000fc40007ffe0ff */
[----:B------:R-:W-:Y:S01]  /*2f390*/  LEA.HI.X.SX32 R23, R4, R3, 0x1, P6 ;  /* 0x0000000304177211 */ /* 0x000fe200030f0eff */
[----:B------:R0:W-:Y:S01]  /*2f3a0*/  @P3 STG.E.U16 [R24.64], R8 ;  /* 0x0000000818003986 */ /* 0x0001e2000c101506 */
[----:B------:R-:W-:Y:S02]  /*2f3b0*/  ISETP.LT.AND P5, PT, R12, c[0x0][0x17c], !P0 ;  /* 0x00005f000c007a0c */ /* 0x000fe400047a1270 */
[----:B------:R-:W-:Y:S01]  /*2f3c0*/  IADD3 R4, R0, c[0x0][0x198], RZ ;  /* 0x0000660000047a10 */ /* 0x000fe20007ffe0ff */
[----:B--2---:R1:W-:Y:S01]  /*2f3d0*/  @P2 STG.E.U16 [R22.64], R27 ;  /* 0x0000001b16002986 */ /* 0x0043e2000c101506 */
[----:B0-----:R-:W-:Y:S02]  /*2f3e0*/  IADD3 R8, R28, 0x21, RZ ;  /* 0x000000211c087810 */ /* 0x001fe40007ffe0ff */
[----:B------:R-:W-:Y:S02]  /*2f3f0*/  LEA R24, P6, R0, R20, 0x1 ;  /* 0x0000001400187211 */ /* 0x000fe400078c08ff */
[----:B------:R-:W-:-:S02]  /*2f400*/  ISETP.LT.AND P2, PT, R8, c[0x0][0x17c], !P0 ;  /* 0x00005f0008007a0c */ /* 0x000fc40004741270 */
[----:B------:R-:W-:Y:S02]  /*2f410*/  LEA.HI.X.SX32 R25, R0, R3, 0x1, P6 ;  /* 0x0000000300197211 */ /* 0x000fe400030f0eff */
[----:B------:R-:W-:Y:S02]  /*2f420*/  PRMT R8, R27, 0x7632, R8 ;  /* 0x000076321b087816 */ /* 0x000fe40000000008 */
[----:B-1----:R-:W-:-:S03]  /*2f430*/  LEA R22, P6, R4, R20, 0x1 ;  /* 0x0000001404167211 */ /* 0x002fc600078c08ff */
[----:B------:R0:W-:Y:S01]  /*2f440*/  @P1 STG.E.U16 [R24.64], R8 ;  /* 0x0000000818001986 */ /* 0x0001e2000c101506 */
[----:B------:R-:W-:-:S05]  /*2f450*/  LEA.HI.X.SX32 R23, R4, R3, 0x1, P6 ;  /* 0x0000000304177211 */ /* 0x000fca00030f0eff */
[----:B------:R1:W-:Y:S01]  /*2f460*/  @P5 STG.E.U16 [R22.64], R11 ;  /* 0x0000000b16005986 */ /* 0x0003e2000c101506 */
[----:B0-----:R-:W-:-:S04]  /*2f470*/  IADD3 R8, R28, 0x23, RZ ;  /* 0x000000231c087810 */ /* 0x001fc80007ffe0ff */
[----:B------:R-:W-:Y:S02]  /*2f480*/  ISETP.LT.AND P5, PT, R8, c[0x0][0x17c], !P0 ;  /* 0x00005f0008007a0c */ /* 0x000fe400047a1270 */
[----:B------:R-:W-:Y:S02]  /*2f490*/  PRMT R8, R11, 0x7632, R8 ;  /* 0x000076320b087816 */ /* 0x000fe40000000008 */
[----:B-1----:R-:W2:Y:S04]  /*2f4a0*/  LDL.LU R11, [R1+0xd00] ;  /* 0x000d0000010b7983 */ /* 0x002ea80000300800 */
[----:B------:R-:W2:Y:S01]  /*2f4b0*/  LDL.LU R27, [R1+0x14] ;  /* 0x00001400011b7983 */ /* 0x000ea20000300800 */
[----:B------:R-:W-:Y:S02]  /*2f4c0*/  IADD3 R0, R4, c[0x0][0x198], RZ ;  /* 0x0000660004007a10 */ /* 0x000fe40007ffe0ff */
[----:B------:R-:W-:-:S02]  /*2f4d0*/  IADD3 R12, R28, 0x20, RZ ;  /* 0x000000201c0c7810 */ /* 0x000fc40007ffe0ff */
[-C--:B------:R-:W-:Y:S02]  /*2f4e0*/  LEA R24, P6, R0, R20.reuse, 0x1 ;  /* 0x0000001400187211 */ /* 0x080fe400078c08ff */
[----:B------:R-:W-:Y:S02]  /*2f4f0*/  ISETP.LT.AND P3, PT, R12, c[0x0][0x17c], !P0 ;  /* 0x00005f000c007a0c */ /* 0x000fe40004761270 */
[C---:B------:R-:W-:Y:S02]  /*2f500*/  IADD3 R4, R0.reuse, c[0x0][0x198], RZ ;  /* 0x0000660000047a10 */ /* 0x040fe40007ffe0ff */
[----:B------:R-:W-:Y:S02]  /*2f510*/  LEA.HI.X.SX32 R25, R0, R3, 0x1, P6 ;  /* 0x0000000300197211 */ /* 0x000fe400030f0eff */
[C---:B------:R-:W-:Y:S02]  /*2f520*/  LEA R22, P6, R4.reuse, R20, 0x1 ;  /* 0x0000001404167211 */ /* 0x040fe400078c08ff */
[----:B------:R-:W-:-:S02]  /*2f530*/  IADD3 R0, R4, c[0x0][0x198], RZ ;  /* 0x0000660004007a10 */ /* 0x000fc40007ffe0ff */
[----:B------:R-:W-:Y:S01]  /*2f540*/  IADD3 R12, R28, 0x22, RZ ;  /* 0x000000221c0c7810 */ /* 0x000fe20007ffe0ff */
[----:B------:R0:W-:Y:S01]  /*2f550*/  @P4 STG.E.U16 [R24.64], R8 ;  /* 0x0000000818004986 */ /* 0x0001e2000c101506 */
[----:B------:R-:W-:Y:S02]  /*2f560*/  LEA.HI.X.SX32 R23, R4, R3, 0x1, P6 ;  /* 0x0000000304177211 */ /* 0x000fe400030f0eff */
[----:B------:R-:W-:Y:S02]  /*2f570*/  ISETP.LT.AND P1, PT, R12, c[0x0][0x17c], !P0 ;  /* 0x00005f000c007a0c */ /* 0x000fe40004721270 */
[----:B------:R-:W-:Y:S02]  /*2f580*/  IADD3 R4, R0, c[0x0][0x198], RZ ;  /* 0x0000660000047a10 */ /* 0x000fe40007ffe0ff */
[----:B0-----:R-:W-:Y:S02]  /*2f590*/  IADD3 R8, R28, 0x25, RZ ;  /* 0x000000251c087810 */ /* 0x001fe40007ffe0ff */
[----:B------:R-:W-:-:S04]  /*2f5a0*/  LEA R24, P6, R0, R20, 0x1 ;  /* 0x0000001400187211 */ /* 0x000fc800078c08ff */
[----:B------:R-:W-:Y:S02]  /*2f5b0*/  LEA.HI.X.SX32 R25, R0, R3, 0x1, P6 ;  /* 0x0000000300197211 */ /* 0x000fe400030f0eff */
[----:B------:R-:W-:Y:S02]  /*2f5c0*/  IADD3 R0, R4, c[0x0][0x198], RZ ;  /* 0x0000660004007a10 */ /* 0x000fe40007ffe0ff */
[----:B------:R-:W-:-:S04]  /*2f5d0*/  IADD3 R12, R28, 0x24, RZ ;  /* 0x000000241c0c7810 */ /* 0x000fc80007ffe0ff */
[----:B------:R-:W-:Y:S01]  /*2f5e0*/  ISETP.LT.AND P4, PT, R12, c[0x0][0x17c], !P0 ;  /* 0x00005f000c007a0c */ /* 0x000fe20004781270 */
[----:B----4-:R0:W-:Y:S01]  /*2f5f0*/  @P3 STG.E.U16 [R22.64], R21 ;  /* 0x0000001516003986 */ /* 0x0101e2000c101506 */
[----:B------:R-:W-:Y:S02]  /*2f600*/  ISETP.LT.AND P3, PT, R8, c[0x0][0x17c], !P0 ;  /* 0x00005f0008007a0c */ /* 0x000fe40004761270 */
[----:B------:R-:W-:Y:S02]  /*2f610*/  PRMT R8, R21, 0x7632, R8 ;  /* 0x0000763215087816 */ /* 0x000fe40000000008 */
[C---:B0-----:R-:W-:Y:S01]  /*2f620*/  LEA R22, P6, R4.reuse, R20, 0x1 ;  /* 0x0000001404167211 */ /* 0x041fe200078c08ff */
[----:B------:R-:W4:Y:S03]  /*2f630*/  LDL.LU R21, [R1+0x84] ;  /* 0x0000840001157983 */ /* 0x000f260000300800 */
[----:B------:R-:W-:Y:S01]  /*2f640*/  LEA.HI.X.SX32 R23, R4, R3, 0x1, P6 ;  /* 0x0000000304177211 */ /* 0x000fe200030f0eff */
[----:B------:R0:W-:Y:S01]  /*2f650*/  @P2 STG.E.U16 [R24.64], R8 ;  /* 0x0000000818002986 */ /* 0x0001e2000c101506 */
[----:B------:R-:W-:-:S03]  /*2f660*/  IADD3 R4, R0, c[0x0][0x198], RZ ;  /* 0x0000660000047a10 */ /* 0x000fc60007ffe0ff */
[----:B---3--:R1:W-:Y:S01]  /*2f670*/  @P1 STG.E.U16 [R22.64], R26 ;  /* 0x0000001a16001986 */ /* 0x0083e2000c101506 */
[----:B0-----:R-:W-:Y:S02]  /*2f680*/  IADD3 R8, R28, 0x27, RZ ;  /* 0x000000271c087810 */ /* 0x001fe40007ffe0ff */
[----:B------:R-:W-:Y:S02]  /*2f690*/  LEA R24, P6, R0, R20, 0x1 ;  /* 0x0000001400187211 */ /* 0x000fe400078c08ff */
[----:B------:R-:W-:Y:S02]  /*2f6a0*/  ISETP.LT.AND P1, PT, R8, c[0x0][0x17c], !P0 ;  /* 0x00005f0008007a0c */ /* 0x000fe40004721270 */
[----:B------:R-:W-:Y:S02]  /*2f6b0*/  PRMT R8, R26, 0x7632, R8 ;  /* 0x000076321a087816 */ /* 0x000fe40000000008 */
[----:B-1----:R-:W3:Y:S01]  /*2f6c0*/  LDL.LU R26, [R1+0x64] ;  /* 0x00006400011a7983 */ /* 0x002ee20000300800 */
[----:B------:R-:W-:-:S02]  /*2f6d0*/  LEA.HI.X.SX32 R25, R0, R3, 0x1, P6 ;  /* 0x0000000300197211 */ /* 0x000fc400030f0eff */
[----:B------:R-:W-:-:S03]  /*2f6e0*/  LEA R22, P6, R4, R20, 0x1 ;  /* 0x0000001404167211 */ /* 0x000fc600078c08ff */
[----:B------:R0:W-:Y:S01]  /*2f6f0*/  @P5 STG.E.U16 [R24.64], R8 ;  /* 0x0000000818005986 */ /* 0x0001e2000c101506 */
[----:B------:R-:W-:Y:S02]  /*2f700*/  LEA.HI.X.SX32 R23, R4, R3, 0x1, P6 ;  /* 0x0000000304177211 */ /* 0x000fe400030f0eff */
[----:B0-----:R-:W-:-:S03]  /*2f710*/  IADD3 R8, R28, 0x29, RZ ;  /* 0x000000291c087810 */ /* 0x001fc60007ffe0ff */
[----:B--2---:R0:W-:Y:S01]  /*2f720*/  @P4 STG.E.U16 [R22.64], R27 ;  /* 0x0000001b16004986 */ /* 0x0041e2000c101506 */
[----:B------:R-:W-:Y:S02]  /*2f730*/  ISETP.LT.AND P4, PT, R8, c[0x0][0x17c], !P0 ;  /* 0x00005f0008007a0c */ /* 0x000fe40004781270 */
[----:B------:R-:W-:Y:S02]  /*2f740*/  PRMT R8, R27, 0x7632, R8 ;  /* 0x000076321b087816 */ /* 0x000fe40000000008 */
[----:B0-----:R-:W2:Y:S01]  /*2f750*/  LDL.LU R27, [R1+0x4] ;  /* 0x00000400011b7983 */ /* 0x001ea20000300800 */
[----:B------:R-:W-:Y:S02]  /*2f760*/  IADD3 R0, R4, c[0x0][0x198], RZ ;  /* 0x0000660004007a10 */ /* 0x000fe40007ffe0ff */
[----:B------:R-:W-:Y:S02]  /*2f770*/  IADD3 R12, R28, 0x26, RZ ;  /* 0x000000261c0c7810 */ /* 0x000fe40007ffe0ff */
[----:B------:R-:W-:-:S02]  /*2f780*/  LEA R24, P6, R0, R20, 0x1 ;  /* 0x0000001400187211 */ /* 0x000fc400078c08ff */
[----:B------:R-:W-:Y:S02]  /*2f790*/  ISETP.LT.AND P2, PT, R12, c[0x0][0x17c], !P0 ;  /* 0x00005f000c007a0c */ /* 0x000fe40004741270 */
[C---:B------:R-:W-:Y:S02]  /*2f7a0*/  IADD3 R4, R0.reuse, c[0x0][0x198], RZ ;  /* 0x0000660000047a10 */ /* 0x040fe40007ffe0ff */
[-C--:B------:R-:W-:Y:S02]  /*2f7b0*/  LEA.HI.X.SX32 R25, R0, R3.reuse, 0x1, P6 ;  /* 0x0000000300197211 */ /* 0x080fe400030f0eff */
[C---:B------:R-:W-:Y:S02]  /*2f7c0*/  LEA R22, P6, R4.reuse, R20, 0x1 ;  /* 0x0000001404167211 */ /* 0x040fe400078c08ff */
[----:B------:R-:W-:Y:S02]  /*2f7d0*/  IADD3 R0, R4, c[0x0][0x198], RZ ;  /* 0x0000660004007a10 */ /* 0x000fe40007ffe0ff */
[----:B------:R-:W-:Y:S01]  /*2f7e0*/  IADD3 R12, R28, 0x28, RZ ;  /* 0x000000281c0c7810 */ /* 0x000fe20007ffe0ff */
[----:B------:R0:W-:Y:S01]  /*2f7f0*/  @P3 STG.E.U16 [R24.64], R8 ;  /* 0x0000000818003986 */ /* 0x0001e2000c101506 */
[----:B------:R-:W-:-:S02]  /*2f800*/  LEA.HI.X.SX32 R23, R4, R3, 0x1, P6 ;  /* 0x0000000304177211 */ /* 0x000fc400030f0eff */
[----:B------:R-:W-:Y:S02]  /*2f810*/  ISETP.LT.AND P5, PT, R12, c[0x0][0x17c], !P0 ;  /* 0x00005f000c007a0c */ /* 0x000fe400047a1270 */
[----:B------:R-:W-:Y:S01]  /*2f820*/  IADD3 R4, R0, c[0x0][0x198], RZ ;  /* 0x0000660000047a10 */ /* 0x000fe20007ffe0ff */
[----:B------:R1:W-:Y:S01]  /*2f830*/  @P2 STG.E.U16 [R22.64], R17 ;  /* 0x0000001116002986 */ /* 0x0003e2000c101506 */
[----:B0-----:R-:W-:Y:S02]  /*2f840*/  IADD3 R8, R28, 0x2b, RZ ;  /* 0x0000002b1c087810 */ /* 0x001fe40007ffe0ff */
[----:B------:R-:W-:Y:S02]  /*2f850*/  LEA R24, P6, R0, R20, 0x1 ;  /* 0x0000001400187211 */ /* 0x000fe400078c08ff */
[----:B------:R-:W-:Y:S02]  /*2f860*/  ISETP.LT.AND P2, PT, R8, c[0x0][0x17c], !P0 ;  /* 0x00005f0008007a0c */ /* 0x000fe40004741270 */
[----:B------:R-:W-:-:S02]  /*2f870*/  LEA.HI.X.SX32 R25, R0, R3, 0x1, P6 ;  /* 0x0000000300197211 */ /* 0x000fc400030f0eff */
[----:B------:R-:W-:Y:S02]  /*2f880*/  PRMT R8, R17, 0x7632, R8 ;  /* 0x0000763211087816 */ /* 0x000fe40000000008 */
[CC--:B------:R-:W-:Y:S02]  /*2f890*/  LEA R16, P6, R4.reuse, R20.reuse, 0x1 ;  /* 0x0000001404107211 */ /* 0x0c0fe400078c08ff */
[----:B------:R-:W-:Y:S02]  /*2f8a0*/  IADD3 R0, R4, c[0x0][0x198], RZ ;  /* 0x0000660004007a10 */ /* 0x000fe40007ffe0ff */
[----:B------:R-:W-:Y:S01]  /*2f8b0*/  IADD3 R12, R28, 0x2a, RZ ;  /* 0x0000002a1c0c7810 */ /* 0x000fe20007ffe0ff */
[----:B------:R0:W-:Y:S01]  /*2f8c0*/  @P1 STG.E.U16 [R24.64], R8 ;  /* 0x0000000818001986 */ /* 0x0001e2000c101506 */
[----:B-1----:R-:W-:Y:S02]  /*2f8d0*/  LEA.HI.X.SX32 R17, R4, R3, 0x1, P6 ;  /* 0x0000000304117211 */ /* 0x002fe400030f0eff */
[----:B------:R-:W-:-:S02]  /*2f8e0*/  LEA R22, P6, R0, R20, 0x1 ;  /* 0x0000001400167211 */ /* 0x000fc400078c08ff */
[----:B------:R-:W-:Y:S02]  /*2f8f0*/  ISETP.LT.AND P3, PT, R12, c[0x0][0x17c], !P0 ;  /* 0x00005f000c007a0c */ /* 0x000fe40004761270 */
[----:B------:R-:W-:Y:S02]  /*2f900*/  IADD3 R4, R0, c[0x0][0x198], RZ ;  /* 0x0000660000047a10 */ /* 0x000fe40007ffe0ff */
[----:B0-----:R-:W-:Y:S02]  /*2f910*/  IADD3 R8, R28, 0x2d, RZ ;  /* 0x0000002d1c087810 */ /* 0x001fe40007ffe0ff */
[----:B------:R-:W-:Y:S02]  /*2f920*/  LEA.HI.X.SX32 R23, R0, R3, 0x1, P6 ;  /* 0x0000000300177211 */ /* 0x000fe400030f0eff */
[----:B------:R-:W-:Y:S02]  /*2f930*/  IADD3 R0, R4, c[0x0][0x198], RZ ;  /* 0x0000660004007a10 */ /* 0x000fe40007ffe0ff */
[----:B------:R-:W-:-:S04]  /*2f940*/  IADD3 R12, R28, 0x2c, RZ ;  /* 0x0000002c1c0c7810 */ /* 0x000fc80007ffe0ff */
[----:B------:R-:W-:Y:S01]  /*2f950*/  ISETP.LT.AND P1, PT, R12, c[0x0][0x17c], !P0 ;  /* 0x00005f000c007a0c */ /* 0x000fe20004721270 */
[----:B----4-:R0:W-:Y:S01]  /*2f960*/  @P5 STG.E.U16 [R16.64], R21 ;  /* 0x0000001510005986 */ /* 0x0101e2000c101506 */
[----:B------:R-:W-:Y:S02]  /*2f970*/  ISETP.LT.AND P5, PT, R8, c[0x0][0x17c], !P0 ;  /* 0x00005f0008007a0c */ /* 0x000fe400047a1270 */
[----:B------:R-:W-:Y:S02]  /*2f980*/  PRMT R8, R21, 0x7632, R8 ;  /* 0x0000763215087816 */ /* 0x000fe40000000008 */
[----:B0-----:R-:W-:-:S03]  /*2f990*/  LEA R16, P6, R4, R20, 0x1 ;  /* 0x0000001404107211 */ /* 0x001fc600078c08ff */
[----:B------:R0:W-:Y:S01]  /*2f9a0*/  @P4 STG.E.U16 [R22.64], R8 ;  /* 0x0000000816004986 */ /* 0x0001e2000c101506 */
[----:B------:R-:W-:Y:S02]  /*2f9b0*/  LEA.HI.X.SX32 R17, R4, R3, 0x1, P6 ;  /* 0x0000000304117211 */ /* 0x000fe400030f0eff */
[----:B------:R-:W-:Y:S02]  /*2f9c0*/  IADD3 R4, R0, c[0x0][0x198], RZ ;  /* 0x0000660000047a10 */ /* 0x000fe40007ffe0ff */
[----:B0-----:R-:W-:Y:S01]  /*2f9d0*/  IADD3 R8, R28, 0x2f, RZ ;  /* 0x0000002f1c087810 */ /* 0x001fe20007ffe0ff */
[----:B---3--:R0:W-:Y:S01]  /*2f9e0*/  @P3 STG.E.U16 [R16.64], R26 ;  /* 0x0000001a10003986 */ /* 0x0081e2000c101506 */
[----:B------:R-:W-:Y:S02]  /*2f9f0*/  LEA R22, P6, R0, R20, 0x1 ;  /* 0x0000001400167211 */ /* 0x000fe400078c08ff */
[----:B------:R-:W-:Y:S02]  /*2fa00*/  ISETP.LT.AND P3, PT, R8, c[0x0][0x17c], !P0 ;  /* 0x00005f0008007a0c */ /* 0x000fe40004761270 */
[----:B------:R-:W-:-:S02]  /*2fa10*/  PRMT R8, R26, 0x7632, R8 ;  /* 0x000076321a087816 */ /* 0x000fc40000000008 */
[----:B------:R-:W-:Y:S01]  /*2fa20*/  LEA.HI.X.SX32 R23, R0, R3, 0x1, P6 ;  /* 0x0000000300177211 */ /* 0x000fe200030f0eff */
[----:B0-----:R-:W3:Y:S01]  /*2fa30*/  LDL.LU R26, [R1+0x94] ;  /* 0x00009400011a7983 */ /* 0x001ee20000300800 */
        /* <DEDUP_REMOVED lines=9> */
[----:B------:R-:W-:Y:S01]  /*2fad0*/  IADD3 R12, R28, 0x2e, RZ ;  /* 0x0000002e1c0c7810 */ /* 0x000fe20007ffe0ff */
[----:B------:R-:W4:Y:S01]  /*2fae0*/  LDL.LU R25, [R1+0x74] ;  /* 0x0000740001197983 */ /* 0x000f220000300800 */
[----:B------:R-:W-:-:S02]  /*2faf0*/  LEA R22, P6, R0, R20, 0x1 ;  /* 0x0000001400167211 */ /* 0x000fc400078c08ff */
[----:B------:R-:W-:Y:S02]  /*2fb00*/  ISETP.LT.AND P4, PT, R12, c[0x0][0x17c], !P0 ;  /* 0x00005f000c007a0c */ /* 0x000fe40004781270 */
[C---:B------:R-:W-:Y:S02]  /*2fb10*/  IADD3 R4, R0.reuse, c[0x0][0x198], RZ ;  /* 0x0000660000047a10 */ /* 0x040fe40007ffe0ff */
[-C--:B------:R-:W-:Y:S02]  /*2fb20*/  LEA.HI.X.SX32 R23, R0, R3.reuse, 0x1, P6 ;  /* 0x0000000300177211 */ /* 0x080fe400030f0eff */
[----:B------:R-:W-:Y:S02]  /*2fb30*/  LEA R16, P6, R4, R20, 0x1 ;  /* 0x0000001404107211 */ /* 0x000fe400078c08ff */
[----:B------:R-:W-:Y:S02]  /*2fb40*/  IADD3 R12, R28, 0x30, RZ ;  /* 0x000000301c0c7810 */ /* 0x000fe40007ffe0ff */
[C---:B------:R-:W-:Y:S01]  /*2fb50*/  IADD3 R0, R4.reuse, c[0x0][0x198], RZ ;  /* 0x0000660004007a10 */ /* 0x040fe20007ffe0ff */
[----:B------:R0:W-:Y:S01]  /*2fb60*/  @P5 STG.E.U16 [R22.64], R8 ;  /* 0x0000000816005986 */ /* 0x0001e2000c101506 */
[----:B------:R-:W-:-:S02]  /*2fb70*/  LEA.HI.X.SX32 R17, R4, R3, 0x1, P6 ;  /* 0x0000000304117211 */ /* 0x000fc400030f0eff */
[----:B------:R-:W-:Y:S02]  /*2fb80*/  ISETP.LT.AND P2, PT, R12, c[0x0][0x17c], !P0 ;  /* 0x00005f000c007a0c */ /* 0x000fe40004741270 */
[----:B------:R-:W-:Y:S02]  /*2fb90*/  IADD3 R12, R28, 0x32, RZ ;  /* 0x000000321c0c7810 */ /* 0x000fe40007ffe0ff */
[----:B------:R-:W-:Y:S01]  /*2fba0*/  IADD3 R4, R0, c[0x0][0x198], RZ ;  /* 0x0000660000047a10 */ /* 0x000fe20007ffe0ff */
[----:B------:R1:W-:Y:S01]  /*2fbb0*/  @P4 STG.E.U16 [R16.64], R13 ;  /* 0x0000000d10004986 */ /* 0x0003e2000c101506 */
[----:B0-----:R-:W-:Y:S02]  /*2fbc0*/  IADD3 R8, R28, 0x33, RZ ;  /* 0x000000331c087810 */ /* 0x001fe40007ffe0ff */
[----:B------:R-:W-:Y:S02]  /*2fbd0*/  LEA R22, P6, R0, R20, 0x1 ;  /* 0x0000001400167211 */ /* 0x000fe400078c08ff */
[----:B------:R-:W-:-:S02]  /*2fbe0*/  ISETP.LT.AND P5, PT, R12, c[0x0][0x17c], !P0 ;  /* 0x00005f000c007a0c */ /* 0x000fc400047a1270 */
[----:B------:R-:W-:Y:S02]  /*2fbf0*/  ISETP.LT.AND P4, PT, R8, c[0x0][0x17c], !P0 ;  /* 0x00005f0008007a0c */ /* 0x000fe40004781270 */
[-C--:B------:R-:W-:Y:S02]  /*2fc00*/  LEA.HI.X.SX32 R23, R0, R3.reuse, 0x1, P6 ;  /* 0x0000000300177211 */ /* 0x080fe400030f0eff */
[----:B------:R-:W-:Y:S02]  /*2fc10*/  PRMT R8, R13, 0x7632, R8 ;  /* 0x000076320d087816 */ /* 0x000fe40000000008 */
[----:B------:R-:W-:Y:S02]  /*2fc20*/  LEA R12, P6, R4, R20, 0x1 ;  /* 0x00000014040c7211 */ /* 0x000fe400078c08ff */
[----:B-1----:R-:W-:Y:S01]  /*2fc30*/  IADD3 R16, R28, 0x34, RZ ;  /* 0x000000341c107810 */ /* 0x002fe20007ffe0ff */
[----:B------:R0:W-:Y:S01]  /*2fc40*/  @P3 STG.E.U16 [R22.64], R8 ;  /* 0x0000000816003986 */ /* 0x0001e2000c101506 */
[----:B------:R-:W-:-:S02]  /*2fc50*/  LEA.HI.X.SX32 R13, R4, R3, 0x1, P6 ;  /* 0x00000003040d7211 */ /* 0x000fc400030f0eff */
[----:B------:R-:W-:Y:S02]  /*2fc60*/  IADD3 R0, R4, c[0x0][0x198], RZ ;  /* 0x0000660004007a10 */ /* 0x000fe40007ffe0ff */
[----:B------:R-:W-:Y:S02]  /*2fc70*/  ISETP.LT.AND P3, PT, R16, c[0x0][0x17c], !P0 ;  /* 0x00005f0010007a0c */ /* 0x000fe40004761270 */
[----:B------:R-:W-:Y:S02]  /*2fc80*/  LEA R16, P6, R0, R20, 0x1 ;  /* 0x0000001400107211 */ /* 0x000fe400078c08ff */
[----:B0-----:R-:W-:Y:S02]  /*2fc90*/  IADD3 R8, R28, 0x35, RZ ;  /* 0x000000351c087810 */ /* 0x001fe40007ffe0ff */
[C---:B------:R-:W-:Y:S02]  /*2fca0*/  IADD3 R4, R0.reuse, c[0x0][0x198], RZ ;  /* 0x0000660000047a10 */ /* 0x040fe40007ffe0ff */
[----:B------:R-:W-:Y:S01]  /*2fcb0*/  LEA.HI.X.SX32 R17, R0, R3, 0x1, P6 ;  /* 0x0000000300117211 */ /* 0x000fe200030f0eff */
[----:B---3--:R0:W-:Y:S01]  /*2fcc0*/  @P2 STG.E.U16 [R12.64], R26 ;  /* 0x0000001a0c002986 */ /* 0x0081e2000c101506 */
[----:B------:R-:W-:-:S02]  /*2fcd0*/  ISETP.LT.AND P2, PT, R8, c[0x0][0x17c], !P0 ;  /* 0x00005f0008007a0c */ /* 0x000fc40004741270 */
[----:B------:R-:W-:Y:S02]  /*2fce0*/  PRMT R8, R26, 0x7632, R8 ;  /* 0x000076321a087816 */ /* 0x000fe40000000008 */
        /* <DEDUP_REMOVED lines=9> */
[----:B------:R-:W-:-:S04]  /*2fd80*/  IADD3 R0, R4, c[0x0][0x198], RZ ;  /* 0x0000660004007a10 */ /* 0x000fc80007ffe0ff */
[CC--:B------:R-:W-:Y:S02]  /*2fd90*/  LEA R16, P6, R0.reuse, R20.reuse, 0x1 ;  /* 0x0000001400107211 */ /* 0x0c0fe400078c08ff */
        /* <DEDUP_REMOVED lines=14> */
[C---:B------:R-:W-:Y:S02]  /*2fe80*/  LEA R8, P6, R4.reuse, R20, 0x1 ;  /* 0x0000001404087211 */ /* 0x040fe400078c08ff */
[----:B-1----:R-:W-:Y:S02]  /*2fe90*/  PRMT R12, R9, 0x7632, R12 ;  /* 0x00007632090c7816 */ /* 0x002fe4000000000c */
[C---:B------:R-:W-:Y:S02]  /*2fea0*/  LEA.HI.X.SX32 R9, R4.reuse, R3, 0x1, P6 ;  /* 0x0000000304097211 */ /* 0x040fe400030f0eff */
[----:B------:R-:W-:Y:S02]  /*2feb0*/  IADD3 R0, R4, c[0x0][0x198], RZ ;  /* 0x0000660004007a10 */ /* 0x000fe40007ffe0ff */
[C---:B------:R-:W-:Y:S01]  /*2fec0*/  IADD3 R21, R28.reuse, 0x38, RZ ;  /* 0x000000381c157810 */ /* 0x040fe20007ffe0ff */
[----:B------:R0:W-:Y:S01]  /*2fed0*/  @P2 STG.E.U16 [R16.64], R12 ;  /* 0x0000000c10002986 */ /* 0x0001e2000c101506 */
[----:B------:R-:W-:-:S02]  /*2fee0*/  IADD3 R13, R28, 0x3a, RZ ;  /* 0x0000003a1c0d7810 */ /* 0x000fc40007ffe0ff */
[----:B------:R-:W-:Y:S01]  /*2fef0*/  IADD3 R4, R28, 0x3b, RZ ;  /* 0x0000003b1c047810 */ /* 0x000fe20007ffe0ff */
[----:B------:R1:W-:Y:S01]  /*2ff00*/  @P1 STG.E.U16 [R8.64], R5 ;  /* 0x0000000508001986 */ /* 0x0003e2000c101506 */
[----:B------:R-:W-:Y:S02]  /*2ff10*/  ISETP.LT.AND P4, PT, R21, c[0x0][0x17c], !P0 ;  /* 0x00005f0015007a0c */ /* 0x000fe40004781270 */
[----:B------:R-:W-:Y:S02]  /*2ff20*/  ISETP.LT.AND P2, PT, R13, c[0x0][0x17c], !P0 ;  /* 0x00005f000d007a0c */ /* 0x000fe40004741270 */
[C---:B0-----:R-:W-:Y:S02]  /*2ff30*/  LEA R12, P6, R0.reuse, R20, 0x1 ;  /* 0x00000014000c7211 */ /* 0x041fe400078c08ff */
[----:B-1----:R-:W-:Y:S02]  /*2ff40*/  IADD3 R8, R0, c[0x0][0x198], RZ ;  /* 0x0000660000087a10 */ /* 0x002fe40007ffe0ff */
[----:B------:R-:W-:-:S02]  /*2ff50*/  ISETP.LT.AND P1, PT, R4, c[0x0][0x17c], !P0 ;  /* 0x00005f0004007a0c */ /* 0x000fc40004721270 */
[-C--:B------:R-:W-:Y:S02]  /*2ff60*/  LEA.HI.X.SX32 R13, R0, R3.reuse, 0x1, P6 ;  /* 0x00000003000d7211 */ /* 0x080fe400030f0eff */
[CC--:B------:R-:W-:Y:S02]  /*2ff70*/  LEA R4, P6, R8.reuse, R20.reuse, 0x1 ;  /* 0x0000001408047211 */ /* 0x0c0fe400078c08ff */
[----:B------:R-:W-:Y:S02]  /*2ff80*/  PRMT R9, R5, 0x7632, R9 ;  /* 0x0000763205097816 */ /* 0x000fe40000000009 */
[C---:B------:R-:W-:Y:S02]  /*2ff90*/  LEA.HI.X.SX32 R5, R8.reuse, R3, 0x1, P6 ;  /* 0x0000000308057211 */ /* 0x040fe400030f0eff */
[----:B------:R-:W-:Y:S01]  /*2ffa0*/  IADD3 R0, R8, c[0x0][0x198], RZ ;  /* 0x0000660008007a10 */ /* 0x000fe20007ffe0ff */
[----:B------:R0:W-:Y:S03]  /*2ffb0*/  @P5 STG.E.U16 [R12.64], R9 ;  /* 0x000000090c005986 */ /* 0x0001e6000c101506 */
[----:B------:R-:W-:Y:S01]  /*2ffc0*/  LEA R8, P6, R0, R20, 0x1 ;  /* 0x0000001400087211 */ /* 0x000fe200078c08ff */
[----:B----4-:R1:W-:Y:S01]  /*2ffd0*/  @P4 STG.E.U16 [R4.64], R25 ;  /* 0x0000001904004986 */ /* 0x0103e2000c101506 */
[----:B0-----:R-:W-:-:S02]  /*2ffe0*/  IADD3 R9, R28, 0x3d, RZ ;  /* 0x0000003d1c097810 */ /* 0x001fc40007ffe0ff */
[C---:B-1----:R-:W-:Y:S02]  /*2fff0*/  IADD3 R5, R0.reuse, c[0x0][0x198], RZ ;  /* 0x0000660000057a10 */ /* 0x042fe40007ffe0ff */
[----:B------:R-:W-:Y:S02]  /*30000*/  ISETP.LT.AND P4, PT, R9, c[0x0][0x17c], !P0 ;  /* 0x00005f0009007a0c */ /* 0x000fe40004781270 */
[-C--:B------:R-:W-:Y:S02]  /*30010*/  LEA.HI.X.SX32 R9, R0, R3.reuse, 0x1, P6 ;  /* 0x0000000300097211 */ /* 0x080fe400030f0eff */
[----:B------:R-:W-:Y:S02]  /*30020*/  LEA R4, P6, R5, R20, 0x1 ;  /* 0x0000001405047211 */ /* 0x000fe400078c08ff */
[----:B------:R-:W-:Y:S02]  /*30030*/  PRMT R12, R25, 0x7632, R12 ;  /* 0x00007632190c7816 */ /* 0x000fe4000000000c */
[C---:B------:R-:W-:Y:S01]  /*30040*/  IADD3 R0, R5.reuse, c[0x0][0x198], RZ ;  /* 0x0000660005007a10 */ /* 0x040fe20007ffe0ff */
[----:B------:R-:W4:Y:S01]  /*30050*/  LDL.LU R25, [R1+0x48] ;  /* 0x0000480001197983 */ /* 0x000f220000300800 */
[----:B------:R-:W-:-:S02]  /*30060*/  LEA.HI.X.SX32 R5, R5, R3, 0x1, P6 ;  /* 0x0000000305057211 */ /* 0x000fc400030f0eff */
[----:B------:R-:W-:Y:S01]  /*30070*/  IADD3 R16, R28, 0x3c, RZ ;  /* 0x0000003c1c107810 */ /* 0x000fe20007ffe0ff */
[----:B------:R0:W-:Y:S03]  /*30080*/  @P3 STG.E.U16 [R8.64], R12 ;  /* 0x0000000c08003986 */ /* 0x0001e6000c101506 */
[----:B------:R-:W-:Y:S02]  /*30090*/  ISETP.LT.AND P5, PT, R16, c[0x0][0x17c], !P0 ;  /* 0x00005f0010007a0c */ /* 0x000fe400047a1270 */
[----:B0-----:R-:W-:Y:S02]  /*300a0*/  IADD3 R9, R28, 0x3f, RZ ;  /* 0x0000003f1c097810 */ /* 0x001fe40007ffe0ff */
[----:B------:R-:W-:Y:S02]  /*300b0*/  LEA R8, P6, R0, R20, 0x1 ;  /* 0x0000001400087211 */ /* 0x000fe400078c08ff */
[----:B------:R-:W-:-:S04]  /*300c0*/  IADD3 R13, R28, 0x3e, RZ ;  /* 0x0000003e1c0d7810 */ /* 0x000fc80007ffe0ff */
[----:B------:R-:W-:Y:S01]  /*300d0*/  ISETP.LT.AND P3, PT, R13, c[0x0][0x17c], !P0 ;  /* 0x00005f000d007a0c */ /* 0x000fe20004761270 */
[----:B---3--:R0:W-:Y:S01]  /*300e0*/  @P2 STG.E.U16 [R4.64], R26 ;  /* 0x0000001a04002986 */ /* 0x0081e2000c101506 */
[----:B------:R-:W-:Y:S02]  /*300f0*/  ISETP.LT.AND P2, PT, R9, c[0x0][0x17c], !P0 ;  /* 0x00005f0009007a0c */ /* 0x000fe40004741270 */
[----:B------:R-:W-:Y:S02]  /*30100*/  LEA.HI.X.SX32 R9, R0, R3, 0x1, P6 ;  /* 0x0000000300097211 */ /* 0x000fe400030f0eff */
[----:B------:R-:W-:Y:S02]  /*30110*/  PRMT R12, R26, 0x7632, R12 ;  /* 0x000076321a0c7816 */ /* 0x000fe4000000000c */
[----:B0-----:R-:W-:Y:S01]  /*30120*/  IADD3 R5, R0, c[0x0][0x198], RZ ;  /* 0x0000660000057a10 */ /* 0x001fe20007ffe0ff */
[----:B------:R-:W3:Y:S03]  /*30130*/  LDL.LU R26, [R1+0x58] ;  /* 0x00005800011a7983 */ /* 0x000ee60000300800 */
[----:B------:R-:W-:-:S02]  /*30140*/  LEA R4, P6, R5, R20, 0x1 ;  /* 0x0000001405047211 */ /* 0x000fc400078c08ff */
[C---:B------:R-:W-:Y:S02]  /*30150*/  IADD3 R0, R5.reuse, c[0x0][0x198], RZ ;  /* 0x0000660005007a10 */ /* 0x040fe40007ffe0ff */
[-C--:B------:R-:W-:Y:S01]  /*30160*/  LEA.HI.X.SX32 R5, R5, R3.reuse, 0x1, P6 ;  /* 0x0000000305057211 */ /* 0x080fe200030f0eff */
[----:B------:R0:W-:Y:S02]  /*30170*/  @P1 STG.E.U16 [R8.64], R12 ;  /* 0x0000000c08001986 */ /* 0x0001e4000c101506 */
[----:B0-----:R-:W-:Y:S02]  /*30180*/  IADD3 R9, R28, 0x41, RZ ;  /* 0x000000411c097810 */ /* 0x001fe40007ffe0ff */
[C---:B------:R-:W-:Y:S01]  /*30190*/  LEA R8, P6, R0.reuse, R20, 0x1 ;  /* 0x0000001400087211 */ /* 0x040fe200078c08ff */
[----:B--2---:R0:W-:Y:S01]  /*301a0*/  @P5 STG.E.U16 [R4.64], R27 ;  /* 0x0000001b04005986 */ /* 0x0041e2000c101506 */
[----:B------:R-:W-:Y:S02]  /*301b0*/  ISETP.LT.AND P5, PT, R9, c[0x0][0x17c], !P0 ;  /* 0x00005f0009007a0c */ /* 0x000fe400047a1270 */
[----:B------:R-:W-:-:S02]  /*301c0*/  LEA.HI.X.SX32 R9, R0, R3, 0x1, P6 ;  /* 0x0000000300097211 */ /* 0x000fc400030f0eff */
[----:B------:R-:W-:Y:S02]  /*301d0*/  PRMT R12, R27, 0x7632, R12 ;  /* 0x000076321b0c7816 */ /* 0x000fe4000000000c */
[----:B0-----:R-:W-:-:S04]  /*301e0*/  IADD3 R5, R0, c[0x0][0x198], RZ ;  /* 0x0000660000057a10 */ /* 0x001fc80007ffe0ff */
[C---:B------:R-:W-:Y:S02]  /*301f0*/  LEA R4, P6, R5.reuse, R20, 0x1 ;  /* 0x0000001405047211 */ /* 0x040fe400078c08ff */
[C---:B------:R-:W-:Y:S02]  /*30200*/  IADD3 R0, R5.reuse, c[0x0][0x198], RZ ;  /* 0x0000660005007a10 */ /* 0x040fe40007ffe0ff */
[----:B------:R-:W-:Y:S01]  /*30210*/  LEA.HI.X.SX32 R5, R5, R3, 0x1, P6 ;  /* 0x0000000305057211 */ /* 0x000fe200030f0eff */
[----:B------:R0:W-:Y:S04]  /*30220*/  @P4 STG.E.U16 [R8.64], R12 ;  /* 0x0000000c08004986 */ /* 0x0001e8000c101506 */
[----:B------:R1:W-:Y:S01]  /*30230*/  @P3 STG.E.U16 [R4.64], R2 ;  /* 0x0000000204003986 */ /* 0x0003e2000c101506 */
[----:B0-----:R-:W-:-:S03]  /*30240*/  PRMT R12, R2, 0x7632, R12 ;  /* 0x00007632020c7816 */ /* 0x001fc6000000000c */
[----:B-1----:R-:W2:Y:S04]  /*30250*/  LDL.LU R2, [R1+0xcfc] ;  /* 0x000cfc0001027983 */ /* 0x002ea80000300800 */
[----:B------:R-:W2:Y:S01]  /*30260*/  LDL.LU R27, [R1+0x18] ;  /* 0x00001800011b7983 */ /* 0x000ea20000300800 */
[C---:B------:R-:W-:Y:S02]  /*30270*/  IADD3 R13, R28.reuse, 0x40, RZ ;  /* 0x000000401c0d7810 */ /* 0x040fe40007ffe0ff */
[----:B------:R-:W-:Y:S02]  /*30280*/  IADD3 R9, R28, 0x43, RZ ;  /* 0x000000431c097810 */ /* 0x000fe40007ffe0ff */
[----:B------:R-:W-:Y:S02]  /*30290*/  LEA R8, P6, R0, R20, 0x1 ;  /* 0x0000001400087211 */ /* 0x000fe400078c08ff */
[----:B------:R-:W-:-:S02]  /*302a0*/  ISETP.LT.AND P1, PT, R13, c[0x0][0x17c], !P0 ;  /* 0x00005f000d007a0c */ /* 0x000fc40004721270 */
[C---:B------:R-:W-:Y:S02]  /*302b0*/  IADD3 R5, R0.reuse, c[0x0][0x198], RZ ;  /* 0x0000660000057a10 */ /* 0x040fe40007ffe0ff */
[----:B------:R-:W-:Y:S02]  /*302c0*/  ISETP.LT.AND P3, PT, R9, c[0x0][0x17c], !P0 ;  /* 0x00005f0009007a0c */ /* 0x000fe40004761270 */
[-C--:B------:R-:W-:Y:S02]  /*302d0*/  LEA.HI.X.SX32 R9, R0, R3.reuse, 0x1, P6 ;  /* 0x0000000300097211 */ /* 0x080fe400030f0eff */
[C---:B------:R-:W-:Y:S02]  /*302e0*/  LEA R4, P6, R5.reuse, R20, 0x1 ;  /* 0x0000001405047211 */ /* 0x040fe400078c08ff */
[C---:B------:R-:W-:Y:S02]  /*302f0*/  IADD3 R0, R5.reuse, c[0x0][0x198], RZ ;  /* 0x0000660005007a10 */ /* 0x040fe40007ffe0ff */
[----:B------:R-:W-:Y:S01]  /*30300*/  LEA.HI.X.SX32 R5, R5, R3, 0x1, P6 ;  /* 0x0000000305057211 */ /* 0x000fe200030f0eff */
[----:B------:R0:W-:Y:S01]  /*30310*/  @P2 STG.E.U16 [R8.64], R12 ;  /* 0x0000000c08002986 */ /* 0x0001e2000c101506 */
[----:B------:R-:W-:-:S04]  /*30320*/  IADD3 R13, R28, 0x42, RZ ;  /* 0x000000421c0d7810 */ /* 0x000fc80007ffe0ff */
[----:B------:R-:W-:Y:S02]  /*30330*/  ISETP.LT.AND P4, PT, R13, c[0x0][0x17c], !P0 ;  /* 0x00005f000d007a0c */ /* 0x000fe40004781270 */
[----:B0-----:R-:W-:Y:S02]  /*30340*/  IADD3 R9, R28, 0x45, RZ ;  /* 0x000000451c097810 */ /* 0x001fe40007ffe0ff */
[----:B------:R-:W-:Y:S02]  /*30350*/  LEA R8, P6, R0, R20, 0x1 ;  /* 0x0000001400087211 */ /* 0x000fe400078c08ff */
[----:B------:R-:W-:-:S04]  /*30360*/  IADD3 R13, R28, 0x44, RZ ;  /* 0x000000441c0d7810 */ /* 0x000fc80007ffe0ff */
[----:B------:R-:W-:Y:S01]  /*30370*/  ISETP.LT.AND P2, PT, R13, c[0x0][0x17c], !P0 ;  /* 0x00005f000d007a0c */ /* 0x000fe20004741270 */
[----:B----4-:R0:W-:Y:S01]  /*30380*/  @P1 STG.E.U16 [R4.64], R25 ;  /* 0x0000001904001986 */ /* 0x0101e2000c101506 */
[----:B------:R-:W-:Y:S02]  /*30390*/  PRMT R12, R25, 0x7632, R12 ;  /* 0x00007632190c7816 */ /* 0x000fe4000000000c */
[----:B------:R-:W-:Y:S02]  /*303a0*/  ISETP.LT.AND P1, PT, R9, c[0x0][0x17c], !P0 ;  /* 0x00005f0009007a0c */ /* 0x000fe40004721270 */
[C---:B------:R-:W-:Y:S02]  /*303b0*/  LEA.HI.X.SX32 R9, R0.reuse, R3, 0x1, P6 ;  /* 0x0000000300097211 */ /* 0x040fe400030f0eff */
[----:B0-----:R-:W-:Y:S01]  /*303c0*/  IADD3 R5, R0, c[0x0][0x198], RZ ;  /* 0x0000660000057a10 */ /* 0x001fe20007ffe0ff */
[----:B------:R-:W4:Y:S03]  /*303d0*/  LDL.LU R25, [R1+0x88] ;  /* 0x0000880001197983 */ /* 0x000f260000300800 */
[----:B------:R-:W-:-:S02]  /*303e0*/  LEA R4, P6, R5, R20, 0x1 ;  /* 0x0000001405047211 */ /* 0x000fc400078c08ff */
[C---:B------:R-:W-:Y:S02]  /*303f0*/  IADD3 R0, R5.reuse, c[0x0][0x198], RZ ;  /* 0x0000660005007a10 */ /* 0x040fe40007ffe0ff */
[----:B------:R-:W-:Y:S01]  /*30400*/  LEA.HI.X.SX32 R5, R5, R3, 0x1, P6 ;  /* 0x0000000305057211 */ /* 0x000fe200030f0eff */
[----:B------:R0:W-:Y:S02]  /*30410*/  @P5 STG.E.U16 [R8.64], R12 ;  /* 0x0000000c08005986 */ /* 0x0001e4000c101506 */
[----:B0-----:R-:W-:Y:S02]  /*30420*/  IADD3 R9, R28, 0x47, RZ ;  /* 0x000000471c097810 */ /* 0x001fe40007ffe0ff */
[----:B------:R-:W-:Y:S01]  /*30430*/  LEA R8, P6, R0, R20, 0x1 ;  /* 0x0000001400087211 */ /* 0x000fe200078c08ff */
[----:B---3--:R0:W-:Y:S01]  /*30440*/  @P4 STG.E.U16 [R4.64], R26 ;  /* 0x0000001a04004986 */ /* 0x0081e2000c101506 */
[----:B------:R-:W-:Y:S02]  /*30450*/  PRMT R12, R26, 0x7632, R12 ;  /* 0x000076321a0c7816 */ /* 0x000fe4000000000c */
[----:B------:R-:W-:-:S02]  /*30460*/  ISETP.LT.AND P4, PT, R9, c[0x0][0x17c], !P0 ;  /* 0x00005f0009007a0c */ /* 0x000fc40004781270 */
[CC--:B------:R-:W-:Y:S02]  /*30470*/  LEA.HI.X.SX32 R9, R0.reuse, R3.reuse, 0x1, P6 ;  /* 0x0000000300097211 */ /* 0x0c0fe400030f0eff */
[----:B0-----:R-:W-:Y:S01]  /*30480*/  IADD3 R5, R0, c[0x0][0x198], RZ ;  /* 0x0000660000057a10 */ /* 0x001fe20007ffe0ff */
[----:B------:R-:W3:Y:S03]  /*30490*/  LDL.LU R26, [R1+0x68] ;  /* 0x00006800011a7983 */ /* 0x000ee60000300800 */
[C---:B------:R-:W-:Y:S02]  /*304a0*/  LEA R4, P6, R5.reuse, R20, 0x1 ;  /* 0x0000001405047211 */ /* 0x040fe400078c08ff */
[C---:B------:R-:W-:Y:S02]  /*304b0*/  IADD3 R0, R5.reuse, c[0x0][0x198], RZ ;  /* 0x0000660005007a10 */ /* 0x040fe40007ffe0ff */
[----:B------:R-:W-:Y:S01]  /*304c0*/  LEA.HI.X.SX32 R5, R5, R3, 0x1, P6 ;  /* 0x0000000305057211 */ /* 0x000fe200030f0eff */
[----:B------:R0:W-:Y:S04]  /*304d0*/  @P3 STG.E.U16 [R8.64], R12 ;  /* 0x0000000c08003986 */ /* 0x0001e8000c101506 */
[----:B--2---:R1:W-:Y:S01]  /*304e0*/  @P2 STG.E.U16 [R4.64], R27 ;  /* 0x0000001b04002986 */ /* 0x0043e2000c101506 */
[----:B0-----:R-:W-:-:S03]  /*304f0*/  PRMT R12, R27, 0x7632, R12 ;  /* 0x000076321b0c7816 */ /* 0x001fc6000000000c */
[----:B-1----:R-:W2:Y:S01]  /*30500*/  LDL.LU R27, [R1+0x8] ;  /* 0x00000800011b7983 */ /* 0x002ea20000300800 */
[C---:B------:R-:W-:Y:S02]  /*30510*/  IADD3 R13, R28.reuse, 0x46, RZ ;  /* 0x000000461c0d7810 */ /* 0x040fe40007ffe0ff */
[----:B------:R-:W-:Y:S02]  /*30520*/  IADD3 R9, R28, 0x49, RZ ;  /* 0x000000491c097810 */ /* 0x000fe40007ffe0ff */
[C---:B------:R-:W-:Y:S02]  /*30530*/  LEA R8, P6, R0.reuse, R20, 0x1 ;  /* 0x0000001400087211 */ /* 0x040fe400078c08ff */
[----:B------:R-:W-:Y:S02]  /*30540*/  ISETP.LT.AND P5, PT, R13, c[0x0][0x17c], !P0 ;  /* 0x00005f000d007a0c */ /* 0x000fe400047a1270 */
[----:B------:R-:W-:Y:S02]  /*30550*/  IADD3 R5, R0, c[0x0][0x198], RZ ;  /* 0x0000660000057a10 */ /* 0x000fe40007ffe0ff */
[----:B------:R-:W-:-:S02]  /*30560*/  ISETP.LT.AND P2, PT, R9, c[0x0][0x17c], !P0 ;  /* 0x00005f0009007a0c */ /* 0x000fc40004741270 */
[-C--:B------:R-:W-:Y:S02]  /*30570*/  LEA.HI.X.SX32 R9, R0, R3.reuse, 0x1, P6 ;  /* 0x0000000300097211 */ /* 0x080fe400030f0eff */
[C---:B------:R-:W-:Y:S02]  /*30580*/  LEA R4, P6, R5.reuse, R20, 0x1 ;  /* 0x0000001405047211 */ /* 0x040fe400078c08ff */
[C---:B------:R-:W-:Y:S02]  /*30590*/  IADD3 R0, R5.reuse, c[0x0][0x198], RZ ;  /* 0x0000660005007a10 */ /* 0x040fe40007ffe0ff */
[----:B------:R-:W-:Y:S01]  /*305a0*/  LEA.HI.X.SX32 R5, R5, R3, 0x1, P6 ;  /* 0x0000000305057211 */ /* 0x000fe200030f0eff */
[----:B------:R0:W-:Y:S01]  /*305b0*/  @P1 STG.E.U16 [R8.64], R12 ;  /* 0x0000000c08001986 */ /* 0x0001e2000c101506 */
[----:B------:R-:W-:-:S03]  /*305c0*/  IADD3 R13, R28, 0x48, RZ ;  /* 0x000000481c0d7810 */ /* 0x000fc60007ffe0ff */
[----:B------:R1:W-:Y:S01]  /*305d0*/  @P5 STG.E.U16 [R4.64], R18 ;  /* 0x0000001204005986 */ /* 0x0003e2000c101506 */
[----:B------:R-:W-:Y:S02]  /*305e0*/  ISETP.LT.AND P3, PT, R13, c[0x0][0x17c], !P0 ;  /* 0x00005f000d007a0c */ /* 0x000fe40004761270 */
[----:B0-----:R-:W-:Y:S02]  /*305f0*/  IADD3 R9, R28, 0x4b, RZ ;  /* 0x0000004b1c097810 */ /* 0x001fe40007ffe0ff */
[C---:B------:R-:W-:Y:S02]  /*30600*/  LEA R8, P6, R0.reuse, R20, 0x1 ;  /* 0x0000001400087211 */ /* 0x040fe400078c08ff */
[C---:B-1----:R-:W-:Y:S02]  /*30610*/  IADD3 R5, R0.reuse, c[0x0][0x198], RZ ;  /* 0x0000660000057a10 */ /* 0x042fe40007ffe0ff */
[----:B------:R-:W-:Y:S02]  /*30620*/  ISETP.LT.AND P5, PT, R9, c[0x0][0x17c], !P0 ;  /* 0x00005f0009007a0c */ /* 0x000fe400047a1270 */
[----:B------:R-:W-:-:S02]  /*30630*/  LEA.HI.X.SX32 R9, R0, R3, 0x1, P6 ;  /* 0x0000000300097211 */ /* 0x000fc400030f0eff */
[C---:B------:R-:W-:Y:S02]  /*30640*/  LEA R4, P6, R5.reuse, R20, 0x1 ;  /* 0x0000001405047211 */ /* 0x040fe400078c08ff */
[----:B------:R-:W-:Y:S02]  /*30650*/  PRMT R18, R18, 0x7632, R18 ;  /* 0x0000763212127816 */ /* 0x000fe40000000012 */
[C---:B------:R-:W-:Y:S02]  /*30660*/  IADD3 R0, R5.reuse, c[0x0][0x198], RZ ;  /* 0x0000660005007a10 */ /* 0x040fe40007ffe0ff */
[----:B------:R-:W-:Y:S01]  /*30670*/  LEA.HI.X.SX32 R5, R5, R3, 0x1, P6 ;  /* 0x0000000305057211 */ /* 0x000fe200030f0eff */
[----:B------:R0:W-:Y:S01]  /*30680*/  @P4 STG.E.U16 [R8.64], R18 ;  /* 0x0000001208004986 */ /* 0x0001e2000c101506 */
[C---:B------:R-:W-:Y:S02]  /*30690*/  IADD3 R13, R28.reuse, 0x4a, RZ ;  /* 0x0000004a1c0d7810 */ /* 0x040fe40007ffe0ff */
[----:B------:R-:W-:-:S02]  /*306a0*/  IADD3 R12, R28, 0x4c, RZ ;  /* 0x0000004c1c0c7810 */ /* 0x000fc40007ffe0ff */
[----:B------:R-:W-:Y:S02]  /*306b0*/  ISETP.LT.AND P1, PT, R13, c[0x0][0x17c], !P0 ;  /* 0x00005f000d007a0c */ /* 0x000fe40004721270 */
[----:B0-----:R-:W-:Y:S01]  /*306c0*/  IADD3 R9, R28, 0x4d, RZ ;  /* 0x0000004d1c097810 */ /* 0x001fe20007ffe0ff */
[----:B----4-:R0:W-:Y:S01]  /*306d0*/  @P3 STG.E.U16 [R4.64], R25 ;  /* 0x0000001904003986 */ /* 0x0101e2000c101506 */
[C---:B------:R-:W-:Y:S02]  /*306e0*/  LEA R8, P6, R0.reuse, R20, 0x1 ;  /* 0x0000001400087211 */ /* 0x040fe400078c08ff */
[----:B------:R-:W-:Y:S02]  /*306f0*/  ISETP.LT.AND P3, PT, R9, c[0x0][0x17c], !P0 ;  /* 0x00005f0009007a0c */ /* 0x000fe40004761270 */
[----:B------:R-:W-:Y:S02]  /*30700*/  LEA.HI.X.SX32 R9, R0, R3, 0x1, P6 ;  /* 0x0000000300097211 */ /* 0x000fe400030f0eff */
[----:B------:R-:W-:-:S02]  /*30710*/  ISETP.LT.AND P4, PT, R12, c[0x0][0x17c], !P0 ;  /* 0x00005f000c007a0c */ /* 0x000fc40004781270 */
[----:B0-----:R-:W-:Y:S02]  /*30720*/  IADD3 R5, R0, c[0x0][0x198], RZ ;  /* 0x0000660000057a10 */ /* 0x001fe40007ffe0ff */
[----:B------:R-:W-:Y:S02]  /*30730*/  PRMT R12, R25, 0x7632, R12 ;  /* 0x00007632190c7816 */ /* 0x000fe4000000000c */
[C---:B------:R-:W-:Y:S02]  /*30740*/  LEA R4, P6, R5.reuse, R20, 0x1 ;  /* 0x0000001405047211 */ /* 0x040fe400078c08ff */
[C---:B------:R-:W-:Y:S02]  /*30750*/  IADD3 R0, R5.reuse, c[0x0][0x198], RZ ;  /* 0x0000660005007a10 */ /* 0x040fe40007ffe0ff */
[----:B------:R-:W-:Y:S01]  /*30760*/  LEA.HI.X.SX32 R5, R5, R3, 0x1, P6 ;  /* 0x0000000305057211 */ /* 0x000fe200030f0eff */
[----:B------:R0:W-:Y:S02]  /*30770*/  @P2 STG.E.U16 [R8.64], R12 ;  /* 0x0000000c08002986 */ /* 0x0001e4000c101506 */
[----:B0-----:R-:W-:-:S02]  /*30780*/  IADD3 R9, R28, 0x4f, RZ ;  /* 0x0000004f1c097810 */ /* 0x001fc40007ffe0ff */
[-C--:B------:R-:W-:Y:S01]  /*30790*/  LEA R8, P6, R0, R20.reuse, 0x1 ;  /* 0x0000001400087211 */ /* 0x080fe200078c08ff */
[----:B---3--:R0:W-:Y:S01]  /*307a0*/  @P1 STG.E.U16 [R4.64], R26 ;  /* 0x0000001a04001986 */ /* 0x0081e2000c101506 */
[----:B------:R-:W-:Y:S02]  /*307b0*/  PRMT R12, R26, 0x7632, R12 ;  /* 0x000076321a0c7816 */ /* 0x000fe4000000000c */
[----:B------:R-:W-:Y:S02]  /*307c0*/  ISETP.LT.AND P1, PT, R9, c[0x0][0x17c], !P0 ;  /* 0x00005f0009007a0c */ /* 0x000fe40004721270 */
[C---:B------:R-:W-:Y:S02]  /*307d0*/  LEA.HI.X.SX32 R9, R0.reuse, R3, 0x1, P6 ;  /* 0x0000000300097211 */ /* 0x040fe400030f0eff */
[----:B0-----:R-:W-:Y:S01]  /*307e0*/  IADD3 R5, R0, c[0x0][0x198], RZ ;  /* 0x0000660000057a10 */ /* 0x001fe20007ffe0ff */
[----:B------:R-:W3:Y:S03]  /*307f0*/  LDL.LU R26, [R1+0x98] ;  /* 0x00009800011a7983 */ /* 0x000ee60000300800 */
[----:B------:R-:W-:-:S02]  /*30800*/  LEA R4, P6, R5, R20, 0x1 ;  /* 0x0000001405047211 */ /* 0x000fc400078c08ff */
[C---:B------:R-:W-:Y:S02]  /*30810*/  IADD3 R0, R5.reuse, c[0x0][0x198], RZ ;  /* 0x0000660005007a10 */ /* 0x040fe40007ffe0ff */
[----:B------:R-:W-:Y:S01]  /*30820*/  LEA.HI.X.SX32 R5, R5, R3, 0x1, P6 ;  /* 0x0000000305057211 */ /* 0x000fe200030f0eff */
[----:B------:R0:W-:Y:S04]  /*30830*/  @P5 STG.E.U16 [R8.64], R12 ;  /* 0x0000000c08005986 */ /* 0x0001e8000c101506 */
[----:B--2---:R1:W-:Y:S01]  /*30840*/  @P4 STG.E.U16 [R4.64], R27 ;  /* 0x0000001b04004986 */ /* 0x0043e2000c101506 */
[----:B0-----:R-:W-:-:S03]  /*30850*/  PRMT R12, R27, 0x7632, R12 ;  /* 0x000076321b0c7816 */ /* 0x001fc6000000000c */
[----:B-1----:R-:W2:Y:S01]  /*30860*/  LDL.LU R27, [R1+0x38] ;  /* 0x00003800011b7983 */ /* 0x002ea20000300800 */
[C---:B------:R-:W-:Y:S02]  /*30870*/  IADD3 R13, R28.reuse, 0x4e, RZ ;  /* 0x0000004e1c0d7810 */ /* 0x040fe40007ffe0ff */
[----:B------:R-:W-:Y:S01]  /*30880*/  IADD3 R9, R28, 0x51, RZ ;  /* 0x000000511c097810 */ /* 0x000fe20007ffe0ff */
[----:B------:R-:W4:Y:S01]  /*30890*/  LDL.LU R25, [R1+0x78] ;  /* 0x0000780001197983 */ /* 0x000f220000300800 */
        /* <DEDUP_REMOVED lines=20> */
[C---:B------:R-:W-:Y:S02]  /*309e0*/  IADD3 R12, R28.reuse, 0x54, RZ ;  /* 0x000000541c0c7810 */ /* 0x040fe40007ffe0ff */
[----:B------:R-:W-:Y:S01]  /*309f0*/  LEA.HI.X.SX32 R5, R5, R3, 0x1, P6 ;  /* 0x0000000305057211 */ /* 0x000fe200030f0eff */
[----:B------:R0:W-:Y:S01]  /*30a00*/  @P1 STG.E.U16 [R8.64], R14 ;  /* 0x0000000e08001986 */ /* 0x0001e2000c101506 */
[----:B------:R-:W-:-:S02]  /*30a10*/  IADD3 R13, R28, 0x52, RZ ;  /* 0x000000521c0d7810 */ /* 0x000fc40007ffe0ff */
[----:B------:R-:W-:Y:S02]  /*30a20*/  ISETP.LT.AND P1, PT, R12, c[0x0][0x17c], !P0 ;  /* 0x00005f000c007a0c */ /* 0x000fe40004721270 */
[----:B------:R-:W-:Y:S02]  /*30a30*/  ISETP.LT.AND P3, PT, R13, c[0x0][0x17c], !P0 ;  /* 0x00005f000d007a0c */ /* 0x000fe40004761270 */
        /* <DEDUP_REMOVED lines=15> */
[----:B------:R-:W-:Y:S02]  /*30b30*/  IADD3 R9, R28, 0x57, RZ ;  /* 0x000000571c097810 */ /* 0x000fe40007ffe0ff */
[CC--:B------:R-:W-:Y:S02]  /*30b40*/  LEA R8, P6, R0.reuse, R20.reuse, 0x1 ;  /* 0x0000001400087211 */ /* 0x0c0fe400078c08ff */
[C---:B------:R-:W-:Y:S02]  /*30b50*/  IADD3 R5, R0.reuse, c[0x0][0x198], RZ ;  /* 0x0000660000057a10 */ /* 0x040fe40007ffe0ff */
[----:B------:R-:W-:Y:S02]  /*30b60*/  ISETP.LT.AND P3, PT, R9, c[0x0][0x17c], !P0 ;  /* 0x00005f0009007a0c */ /* 0x000fe40004761270 */
[----:B------:R-:W-:Y:S02]  /*30b70*/  LEA.HI.X.SX32 R9, R0, R3, 0x1, P6 ;  /* 0x0000000300097211 */ /* 0x000fe400030f0eff */
[----:B------:R-:W-:-:S02]  /*30b80*/  LEA R4, P6, R5, R20, 0x1 ;  /* 0x0000001405047211 */ /* 0x000fc400078c08ff */
        /* <DEDUP_REMOVED lines=24> */
[CC--:B------:R-:W-:Y:S02]  /*30d10*/  LEA R4, P6, R5.reuse, R20.reuse, 0x1 ;  /* 0x0000001405047211 */ /* 0x0c0fe400078c08ff */
[----:B------:R-:W-:Y:S02]  /*30d20*/  PRMT R6, R6, 0x7632, R6 ;  /* 0x0000763206067816 */ /* 0x000fe40000000006 */
[C---:B------:R-:W-:Y:S02]  /*30d30*/  IADD3 R0, R5.reuse, c[0x0][0x198], RZ ;  /* 0x0000660005007a10 */ /* 0x040fe40007ffe0ff */
[----:B------:R-:W-:Y:S02]  /*30d40*/  LEA.HI.X.SX32 R5, R5, R3, 0x1, P6 ;  /* 0x0000000305057211 */ /* 0x000fe400030f0eff */
[----:B------:R-:W-:Y:S01]  /*30d50*/  IADD3 R12, R28, 0x5a, RZ ;  /* 0x0000005a1c0c7810 */ /* 0x000fe20007ffe0ff */
[----:B------:R0:W-:Y:S03]  /*30d60*/  @P3 STG.E.U16 [R8.64], R6 ;  /* 0x0000000608003986 */ /* 0x0001e6000c101506 */
[----:B------:R-:W-:Y:S01]  /*30d70*/  ISETP.LT.AND P5, PT, R12, c[0x0][0x17c], !P0 ;  /* 0x00005f000c007a0c */ /* 0x000fe200047a1270 */
[----:B----4-:R1:W-:Y:S01]  /*30d80*/  @P2 STG.E.U16 [R4.64], R25 ;  /* 0x0000001904002986 */ /* 0x0103e2000c101506 */
[----:B0-----:R-:W-:-:S02]  /*30d90*/  LEA R8, P6, R0, R20, 0x1 ;  /* 0x0000001400087211 */ /* 0x001fc400078c08ff */
[----:B------:R-:W-:Y:S02]  /*30da0*/  IADD3 R6, R28, 0x5d, RZ ;  /* 0x0000005d1c067810 */ /* 0x000fe40007ffe0ff */
[C---:B-1----:R-:W-:Y:S02]  /*30db0*/  IADD3 R5, R0.reuse, c[0x0][0x198], RZ ;  /* 0x0000660000057a10 */ /* 0x042fe40007ffe0ff */
[----:B------:R-:W-:Y:S02]  /*30dc0*/  LEA.HI.X.SX32 R9, R0, R3, 0x1, P6 ;  /* 0x0000000300097211 */ /* 0x000fe400030f0eff */
[----:B------:R-:W-:Y:S02]  /*30dd0*/  LEA R4, P6, R5, R20, 0x1 ;  /* 0x0000001405047211 */ /* 0x000fe400078c08ff */
[----:B------:R-:W-:Y:S02]  /*30de0*/  ISETP.LT.AND P2, PT, R6, c[0x0][0x17c], !P0 ;  /* 0x00005f0006007a0c */ /* 0x000fe40004741270 */
[----:B------:R-:W-:-:S02]  /*30df0*/  PRMT R6, R25, 0x7632, R6 ;  /* 0x0000763219067816 */ /* 0x000fc40000000006 */
[C---:B------:R-:W-:Y:S01]  /*30e00*/  IADD3 R0, R5.reuse, c[0x0][0x198], RZ ;  /* 0x0000660005007a10 */ /* 0x040fe20007ffe0ff */
[----:B------:R-:W4:Y:S01]  /*30e10*/  LDL.LU R25, [R1+0x4c] ;  /* 0x00004c0001197983 */ /* 0x000f220000300800 */
[----:B------:R-:W-:Y:S02]  /*30e20*/  LEA.HI.X.SX32 R5, R5, R3, 0x1, P6 ;  /* 0x0000000305057211 */ /* 0x000fe400030f0eff */
[----:B------:R-:W-:Y:S01]  /*30e30*/  IADD3 R10, R28, 0x5c, RZ ;  /* 0x0000005c1c0a7810 */ /* 0x000fe20007ffe0ff */
[----:B------:R0:W-:Y:S03]  /*30e40*/  @P1 STG.E.U16 [R8.64], R6 ;  /* 0x0000000608001986 */ /* 0x0001e6000c101506 */
[----:B------:R-:W-:Y:S02]  /*30e50*/  ISETP.LT.AND P3, PT, R10, c[0x0][0x17c], !P0 ;  /* 0x00005f000a007a0c */ /* 0x000fe40004761270 */
[----:B0-----:R-:W-:-:S02]  /*30e60*/  LEA R8, P6, R0, R20, 0x1 ;  /* 0x0000001400087211 */ /* 0x001fc400078c08ff */
[----:B------:R-:W-:Y:S02]  /*30e70*/  IADD3 R6, R28, 0x5f, RZ ;  /* 0x0000005f1c067810 */ /* 0x000fe40007ffe0ff */
[----:B------:R-:W-:Y:S02]  /*30e80*/  LEA.HI.X.SX32 R9, R0, R3, 0x1, P6 ;  /* 0x0000000300097211 */ /* 0x000fe400030f0eff */
[----:B------:R-:W-:-:S04]  /*30e90*/  IADD3 R10, R28, 0x5e, RZ ;  /* 0x0000005e1c0a7810 */ /* 0x000fc80007ffe0ff */
[----:B------:R-:W-:Y:S01]  /*30ea0*/  ISETP.LT.AND P1, PT, R10, c[0x0][0x17c], !P0 ;  /* 0x00005f000a007a0c */ /* 0x000fe20004721270 */
[----:B---3--:R0:W-:Y:S01]  /*30eb0*/  @P5 STG.E.U16 [R4.64], R26 ;  /* 0x0000001a04005986 */ /* 0x0081e2000c101506 */
[----:B------:R-:W-:Y:S02]  /*30ec0*/  ISETP.LT.AND P5, PT, R6, c[0x0][0x17c], !P0 ;  /* 0x00005f0006007a0c */ /* 0x000fe400047a1270 */
[----:B------:R-:W-:Y:S02]  /*30ed0*/  PRMT R6, R26, 0x7632, R6 ;  /* 0x000076321a067816 */ /* 0x000fe40000000006 */
[----:B0-----:R-:W-:Y:S01]  /*30ee0*/  IADD3 R5, R0, c[0x0][0x198], RZ ;  /* 0x0000660000057a10 */ /* 0x001fe20007ffe0ff */
[----:B------:R-:W3:Y:S03]  /*30ef0*/  LDL.LU R26, [R1+0x5c] ;  /* 0x00005c00011a7983 */ /* 0x000ee60000300800 */
[----:B------:R-:W-:-:S02]  /*30f00*/  LEA R4, P6, R5, R20, 0x1 ;  /* 0x0000001405047211 */ /* 0x000fc400078c08ff */
[C---:B------:R-:W-:Y:S02]  /*30f10*/  IADD3 R0, R5.reuse, c[0x0][0x198], RZ ;  /* 0x0000660005007a10 */ /* 0x040fe40007ffe0ff */
[----:B------:R-:W-:Y:S01]  /*30f20*/  LEA.HI.X.SX32 R5, R5, R3, 0x1, P6 ;  /* 0x0000000305057211 */ /* 0x000fe200030f0eff */
[----:B------:R0:W-:Y:S02]  /*30f30*/  @P4 STG.E.U16 [R8.64], R6 ;  /* 0x0000000608004986 */ /* 0x0001e4000c101506 */
[----:B0-----:R-:W-:Y:S02]  /*30f40*/  IADD3 R6, R28, 0x61, RZ ;  /* 0x000000611c067810 */ /* 0x001fe40007ffe0ff */
[----:B------:R-:W-:-:S04]  /*30f50*/  LEA R8, P6, R0, R20, 0x1 ;  /* 0x0000001400087211 */ /* 0x000fc800078c08ff */
[----:B------:R-:W-:Y:S01]  /*30f60*/  LEA.HI.X.SX32 R9, R0, R3, 0x1, P6 ;  /* 0x0000000300097211 */ /* 0x000fe200030f0eff */
[----:B--2---:R0:W-:Y:S01]  /*30f70*/  @P3 STG.E.U16 [R4.64], R27 ;  /* 0x0000001b04003986 */ /* 0x0041e2000c101506 */
[----:B------:R-:W-:Y:S02]  /*30f80*/  ISETP.LT.AND P3, PT, R6, c[0x0][0x17c], !P0 ;  /* 0x00005f0006007a0c */ /* 0x000fe40004761270 */
[----:B------:R-:W-:Y:S02]  /*30f90*/  PRMT R6, R27, 0x7632, R6 ;  /* 0x000076321b067816 */ /* 0x000fe40000000006 */
[----:B0-----:R-:W-:-:S04]  /*30fa0*/  IADD3 R5, R0, c[0x0][0x198], RZ ;  /* 0x0000660000057a10 */ /* 0x001fc80007ffe0ff */
[C---:B------:R-:W-:Y:S02]  /*30fb0*/  LEA R4, P6, R5.reuse, R20, 0x1 ;  /* 0x0000001405047211 */ /* 0x040fe400078c08ff */
[C---:B------:R-:W-:Y:S01]  /*30fc0*/  IADD3 R0, R5.reuse, c[0x0][0x198], RZ ;  /* 0x0000660005007a10 */ /* 0x040fe20007ffe0ff */
        /* <DEDUP_REMOVED lines=8> */
[----:B------:R-:W-:Y:S02]  /*31050*/  IADD3 R10, R28, 0x60, RZ ;  /* 0x000000601c0a7810 */ /* 0x000fe40007ffe0ff */
[----:B------:R-:W-:-:S02]  /*31060*/  LEA R8, P6, R0, R20, 0x1 ;  /* 0x0000001400087211 */ /* 0x000fc400078c08ff */
[----:B------:R-:W-:Y:S02]  /*31070*/  ISETP.LT.AND P4, PT, R10, c[0x0][0x17c], !P0 ;  /* 0x00005f000a007a0c */ /* 0x000fe40004781270 */
[C---:B------:R-:W-:Y:S02]  /*31080*/  IADD3 R5, R0.reuse, c[0x0][0x198], RZ ;  /* 0x0000660000057a10 */ /* 0x040fe40007ffe0ff */
[-C--:B------:R-:W-:Y:S02]  /*31090*/  LEA.HI.X.SX32 R9, R0, R3.reuse, 0x1, P6 ;  /* 0x0000000300097211 */ /* 0x080fe400030f0eff */
[C---:B------:R-:W-:Y:S02]  /*310a0*/  LEA R4, P6, R5.reuse, R20, 0x1 ;  /* 0x0000001405047211 */ /* 0x040fe400078c08ff */
[C---:B------:R-:W-:Y:S02]  /*310b0*/  IADD3 R0, R5.reuse, c[0x0][0x198], RZ ;  /* 0x0000660005007a10 */ /* 0x040fe40007ffe0ff */
[----:B------:R-:W-:-:S02]  /*310c0*/  LEA.HI.X.SX32 R5, R5, R3, 0x1, P6 ;  /* 0x0000000305057211 */ /* 0x000fc400030f0eff */
[----:B------:R-:W-:Y:S01]  /*310d0*/  IADD3 R10, R28, 0x62, RZ ;  /* 0x000000621c0a7810 */ /* 0x000fe20007ffe0ff */
[----:B------:R0:W-:Y:S03]  /*310e0*/  @P5 STG.E.U16 [R8.64], R6 ;  /* 0x0000000608005986 */ /* 0x0001e6000c101506 */
[----:B------:R-:W-:Y:S02]  /*310f0*/  ISETP.LT.AND P2, PT, R10, c[0x0][0x17c], !P0 ;  /* 0x00005f000a007a0c */ /* 0x000fe40004741270 */
[C---:B------:R-:W-:Y:S02]  /*31100*/  IADD3 R10, R28.reuse, 0x64, RZ ;  /* 0x000000641c0a7810 */ /* 0x040fe40007ffe0ff */
[----:B0-----:R-:W-:Y:S02]  /*31110*/  IADD3 R6, R28, 0x65, RZ ;  /* 0x000000651c067810 */ /* 0x001fe40007ffe0ff */
[----:B------:R-:W-:-:S02]  /*31120*/  LEA R8, P6, R0, R20, 0x1 ;  /* 0x0000001400087211 */ /* 0x000fc400078c08ff */
[----:B------:R-:W-:Y:S02]  /*31130*/  ISETP.LT.AND P5, PT, R10, c[0x0][0x17c], !P0 ;  /* 0x00005f000a007a0c */ /* 0x000fe400047a1270 */
[----:B------:R-:W-:Y:S02]  /*31140*/  LEA.HI.X.SX32 R9, R0, R3, 0x1, P6 ;  /* 0x0000000300097211 */ /* 0x000fe400030f0eff */
[C---:B------:R-:W-:Y:S02]  /*31150*/  IADD3 R10, R28.reuse, 0x66, RZ ;  /* 0x000000661c0a7810 */ /* 0x040fe40007ffe0ff */
[----:B------:R-:W-:Y:S01]  /*31160*/  IADD3 R12, R28, 0x67, RZ ;  /* 0x000000671c0c7810 */ /* 0x000fe20007ffe0ff */
[----:B----4-:R0:W-:Y:S01]  /*31170*/  @P4 STG.E.U16 [R4.64], R25 ;  /* 0x0000001904004986 */ /* 0x0101e2000c101506 */
[----:B------:R-:W-:Y:S02]  /*31180*/  ISETP.LT.AND P4, PT, R6, c[0x0][0x17c], !P0 ;  /* 0x00005f0006007a0c */ /* 0x000fe40004781270 */
[----:B------:R-:W-:-:S02]  /*31190*/  PRMT R6, R25, 0x7632, R6 ;  /* 0x0000763219067816 */ /* 0x000fc40000000006 */
[----:B0-----:R-:W-:-:S04]  /*311a0*/  IADD3 R5, R0, c[0x0][0x198], RZ ;  /* 0x0000660000057a10 */ /* 0x001fc80007ffe0ff */
[CC--:B------:R-:W-:Y:S02]  /*311b0*/  LEA R4, P6, R5.reuse, R20.reuse, 0x1 ;  /* 0x0000001405047211 */ /* 0x0c0fe400078c08ff */
[C---:B------:R-:W-:Y:S01]  /*311c0*/  IADD3 R0, R5.reuse, c[0x0][0x198], RZ ;  /* 0x0000660005007a10 */ /* 0x040fe20007ffe0ff */
[----:B------:R0:W-:Y:S01]  /*311d0*/  @P3 STG.E.U16 [R8.64], R6 ;  /* 0x0000000608003986 */ /* 0x0001e2000c101506 */
[----:B------:R-:W-:Y:S02]  /*311e0*/  LEA.HI.X.SX32 R5, R5, R3, 0x1, P6 ;  /* 0x0000000305057211 */ /* 0x000fe400030f0eff */
[----:B------:R-:W-:Y:S02]  /*311f0*/  ISETP.LT.AND P3, PT, R10, c[0x0][0x17c], !P0 ;  /* 0x00005f000a007a0c */ /* 0x000fe40004761270 */
[C---:B------:R-:W-:Y:S02]  /*31200*/  IADD3 R10, R0.reuse, c[0x0][0x198], RZ ;  /* 0x00006600000a7a10 */ /* 0x040fe40007ffe0ff */
[----:B0-----:R-:W-:-:S04]  /*31210*/  LEA R8, P6, R0, R20, 0x1 ;  /* 0x0000001400087211 */ /* 0x001fc800078c08ff */
[----:B------:R-:W-:Y:S01]  /*31220*/  LEA.HI.X.SX32 R9, R0, R3, 0x1, P6 ;  /* 0x0000000300097211 */ /* 0x000fe200030f0eff */
[----:B---3--:R0:W-:Y:S01]  /*31230*/  @P2 STG.E.U16 [R4.64], R26 ;  /* 0x0000001a04002986 */ /* 0x0081e2000c101506 */
[----:B------:R-:W-:Y:S02]  /*31240*/  PRMT R13, R26, 0x7632, R13 ;  /* 0x000076321a0d7816 */ /* 0x000fe4000000000d */
[----:B------:R-:W-:Y:S02]  /*31250*/  ISETP.LT.AND P2, PT, R12, c[0x0][0x17c], !P0 ;  /* 0x00005f000c007a0c */ /* 0x000fe40004741270 */
[----:B------:R-:W-:Y:S01]  /*31260*/  IADD3 R12, R28, 0x68, RZ ;  /* 0x000000681c0c7810 */ /* 0x000fe20007ffe0ff */
[----:B0-----:R-:W3:Y:S01]  /*31270*/  LDL.LU R26, [R1+0x8c] ;  /* 0x00008c00011a7983 */ /* 0x001ee20000300800 */
[----:B------:R-:W-:-:S04]  /*31280*/  LEA R4, P6, R10, R20, 0x1 ;  /* 0x000000140a047211 */ /* 0x000fc800078c08ff */
[----:B------:R-:W-:Y:S01]  /*31290*/  LEA.HI.X.SX32 R5, R10, R3, 0x1, P6 ;  /* 0x000000030a057211 */ /* 0x000fe200030f0eff */
[----:B------:R-:W-:Y:S01]  /*312a0*/  @P1 STG.E.U16 [R8.64], R13 ;  /* 0x0000000d08001986 */ /* 0x000fe2000c101506 */
[----:B------:R-:W-:-:S03]  /*312b0*/  ISETP.LT.AND P1, PT, R12, c[0x0][0x17c], !P0 ;  /* 0x00005f000c007a0c */ /* 0x000fc60004721270 */
[----:B--2---:R0:W-:Y:S01]  /*312c0*/  @P5 STG.E.U16 [R4.64], R27 ;  /* 0x0000001b04005986 */ /* 0x0041e2000c101506 */
[----:B------:R-:W-:-:S03]  /*312d0*/  PRMT R12, R27, 0x7632, R12 ;  /* 0x000076321b0c7816 */ /* 0x000fc6000000000c */
[----:B0-----:R-:W2:Y:S01]  /*312e0*/  LDL.LU R27, [R1+0x6c] ;  /* 0x00006c00011b7983 */ /* 0x001ea20000300800 */
[----:B------:R-:W-:Y:S02]  /*312f0*/  IADD3 R0, R10, c[0x0][0x198], RZ ;  /* 0x000066000a007a10 */ /* 0x000fe40007ffe0ff */
[----:B------:R-:W-:Y:S02]  /*31300*/  IADD3 R10, R28, 0x69, RZ ;  /* 0x000000691c0a7810 */ /* 0x000fe40007ffe0ff */
[C---:B------:R-:W-:Y:S02]  /*31310*/  LEA R8, P6, R0.reuse, R20, 0x1 ;  /* 0x0000001400087211 */ /* 0x040fe400078c08ff */
[C---:B------:R-:W-:Y:S02]  /*31320*/  IADD3 R6, R0.reuse, c[0x0][0x198], RZ ;  /* 0x0000660000067a10 */ /* 0x040fe40007ffe0ff */
[----:B------:R-:W-:Y:S02]  /*31330*/  LEA.HI.X.SX32 R9, R0, R3, 0x1, P6 ;  /* 0x0000000300097211 */ /* 0x000fe400030f0eff */
[----:B------:R-:W-:-:S02]  /*31340*/  ISETP.LT.AND P5, PT, R10, c[0x0][0x17c], !P0 ;  /* 0x00005f000a007a0c */ /* 0x000fc400047a1270 */
[----:B------:R-:W-:Y:S02]  /*31350*/  LEA R4, P6, R6, R20, 0x1 ;  /* 0x0000001406047211 */ /* 0x000fe400078c08ff */
[----:B------:R-:W-:Y:S02]  /*31360*/  IADD3 R10, R28, 0x6a, RZ ;  /* 0x0000006a1c0a7810 */ /* 0x000fe40007ffe0ff */
[C---:B------:R-:W-:Y:S01]  /*31370*/  IADD3 R0, R6.reuse, c[0x0][0x198], RZ ;  /* 0x0000660006007a10 */ /* 0x040fe20007ffe0ff */
[----:B------:R0:W-:Y:S01]  /*31380*/  @P4 STG.E.U16 [R8.64], R12 ;  /* 0x0000000c08004986 */ /* 0x0001e2000c101506 */
[----:B------:R-:W-:Y:S02]  /*31390*/  LEA.HI.X.SX32 R5, R6, R3, 0x1, P6 ;  /* 0x0000000306057211 */ /* 0x000fe400030f0eff */
[----:B------:R-:W-:Y:S02]  /*313a0*/  ISETP.LT.AND P4, PT, R10, c[0x0][0x17c], !P0 ;  /* 0x00005f000a007a0c */ /* 0x000fe40004781270 */
[----:B------:R-:W-:-:S02]  /*313b0*/  IADD3 R10, R28, 0x6b, RZ ;  /* 0x0000006b1c0a7810 */ /* 0x000fc40007ffe0ff */
[C---:B------:R-:W-:Y:S01]  /*313c0*/  IADD3 R6, R0.reuse, c[0x0][0x198], RZ ;  /* 0x0000660000067a10 */ /* 0x040fe20007ffe0ff */
[----:B------:R1:W-:Y:S01]  /*313d0*/  @P3 STG.E.U16 [R4.64], R19 ;  /* 0x0000001304003986 */ /* 0x0003e2000c101506 */
[CC--:B0-----:R-:W-:Y:S02]  /*313e0*/  LEA R8, P6, R0.reuse, R20.reuse, 0x1 ;  /* 0x0000001400087211 */ /* 0x0c1fe400078c08ff */
[----:B------:R-:W-:Y:S02]  /*313f0*/  PRMT R13, R19, 0x7632, R13 ;  /* 0x00007632130d7816 */ /* 0x000fe4000000000d */
[----:B------:R-:W-:Y:S02]  /*31400*/  LEA.HI.X.SX32 R9, R0, R3, 0x1, P6 ;  /* 0x0000000300097211 */ /* 0x000fe400030f0eff */
[----:B------:R-:W-:Y:S02]  /*31410*/  ISETP.LT.AND P3, PT, R10, c[0x0][0x17c], !P0 ;  /* 0x00005f000a007a0c */ /* 0x000fe40004761270 */
[----:B-1----:R-:W-:-:S02]  /*31420*/  LEA R4, P6, R6, R20, 0x1 ;  /* 0x0000001406047211 */ /* 0x002fc400078c08ff */
[----:B------:R-:W-:Y:S02]  /*31430*/  IADD3 R10, R28, 0x6c, RZ ;  /* 0x0000006c1c0a7810 */ /* 0x000fe40007ffe0ff */
[C---:B------:R-:W-:Y:S01]  /*31440*/  IADD3 R0, R6.reuse, c[0x0][0x198], RZ ;  /* 0x0000660006007a10 */ /* 0x040fe20007ffe0ff */
[----:B------:R0:W-:Y:S01]  /*31450*/  @P2 STG.E.U16 [R8.64], R13 ;  /* 0x0000000d08002986 */ /* 0x0001e2000c101506 */
[----:B------:R-:W-:Y:S02]  /*31460*/  LEA.HI.X.SX32 R5, R6, R3, 0x1, P6 ;  /* 0x0000000306057211 */ /* 0x000fe400030f0eff */
[----:B------:R-:W-:Y:S02]  /*31470*/  ISETP.LT.AND P2, PT, R10, c[0x0][0x17c], !P0 ;  /* 0x00005f000a007a0c */ /* 0x000fe40004741270 */
[C---:B------:R-:W-:Y:S02]  /*31480*/  IADD3 R10, R0.reuse, c[0x0][0x198], RZ ;  /* 0x00006600000a7a10 */ /* 0x040fe40007ffe0ff */
[----:B0-----:R-:W-:-:S04]  /*31490*/  LEA R8, P6, R0, R20, 0x1 ;  /* 0x0000001400087211 */ /* 0x001fc800078c08ff */
[----:B------:R-:W-:Y:S02]  /*314a0*/  LEA.HI.X.SX32 R9, R0, R3, 0x1, P6 ;  /* 0x0000000300097211 */ /* 0x000fe400030f0eff */
[----:B------:R-:W-:Y:S01]  /*314b0*/  IADD3 R0, R10, c[0x0][0x198], RZ ;  /* 0x000066000a007a10 */ /* 0x000fe20007ffe0ff */
[----:B------:R-:W-:Y:S01]  /*314c0*/  STL [R1+0xcec], R16 ;  /* 0x000cec1001007387 */ /* 0x000fe20000100800 */
[----:B---3--:R-:W-:-:S03]  /*314d0*/  PRMT R12, R26, 0x7632, R12 ;  /* 0x000076321a0c7816 */ /* 0x008fc6000000000c */
[----:B------:R0:W-:Y:S04]  /*314e0*/  @P1 STG.E.U16 [R4.64], R26 ;  /* 0x0000001a04001986 */ /* 0x0001e8000c101506 */
[----:B------:R1:W-:Y:S01]  /*314f0*/  @P5 STG.E.U16 [R8.64], R12 ;  /* 0x0000000c08005986 */ /* 0x0003e2000c101506 */
[----:B--2---:R-:W-:-:S03]  /*31500*/  PRMT R13, R27, 0x7632, R13 ;  /* 0x000076321b0d7816 */ /* 0x004fc6000000000d */
[----:B------:R-:W-:Y:S01]  /*31510*/  LDS.128 R16, [R29] ;  /* 0x000000001d107984 */ /* 0x000fe20000000c00 */
[----:B0-----:R-:W-:-:S04]  /*31520*/  LEA R4, P6, R10, R20, 0x1 ;  /* 0x000000140a047211 */ /* 0x001fc800078c08ff */
[-C--:B------:R-:W-:Y:S02]  /*31530*/  LEA.HI.X.SX32 R5, R10, R3.reuse, 0x1, P6 ;  /* 0x000000030a057211 */ /* 0x080fe400030f0eff */
[CC--:B-1----:R-:W-:Y:S02]  /*31540*/  LEA R8, P6, R0.reuse, R20.reuse, 0x1 ;  /* 0x0000001400087211 */ /* 0x0c2fe400078c08ff */
[C---:B------:R-:W-:Y:S01]  /*31550*/  IADD3 R10, R0.reuse, c[0x0][0x198], RZ ;  /* 0x00006600000a7a10 */ /* 0x040fe20007ffe0ff */
[----:B------:R0:W-:Y:S01]  /*31560*/  @P4 STG.E.U16 [R4.64], R27 ;  /* 0x0000001b04004986 */ /* 0x0001e2000c101506 */
[----:B------:R-:W-:Y:S02]  /*31570*/  LEA.HI.X.SX32 R9, R0, R3, 0x1, P6 ;  /* 0x0000000300097211 */ /* 0x000fe400030f0eff */
[----:B------:R-:W-:Y:S01]  /*31580*/  PRMT R12, R2, 0x7632, R12 ;  /* 0x00007632020c7816 */ /* 0x000fe2000000000c */
[----:B0-----:R-:W2:Y:S01]  /*31590*/  LDL.LU R27, [R1+0x9c] ;  /* 0x00009c00011b7983 */ /* 0x001ea20000300800 */
[----:B------:R-:W-:-:S04]  /*315a0*/  LEA R4, P6, R10, R20, 0x1 ;  /* 0x000000140a047211 */ /* 0x000fc800078c08ff */
[----:B------:R-:W-:Y:S01]  /*315b0*/  LEA.HI.X.SX32 R5, R10, R3, 0x1, P6 ;  /* 0x000000030a057211 */ /* 0x000fe200030f0eff */
[----:B------:R-:W-:Y:S04]  /*315c0*/  @P3 STG.E.U16 [R8.64], R13 ;  /* 0x0000000d08003986 */ /* 0x000fe8000c101506 */
[----:B------:R0:W-:Y:S04]  /*315d0*/  @P2 STG.E.U16 [R4.64], R2 ;  /* 0x0000000204002986 */ /* 0x0001e8000c101506 */
[----:B0-----:R-:W3:Y:S01]  /*315e0*/  LDL.LU R2, [R1+0xcf4] ;  /* 0x000cf40001027983 */ /* 0x001ee20000300800 */
[----:B------:R-:W-:-:S04]  /*315f0*/  IADD3 R6, R28, 0x6d, RZ ;  /* 0x0000006d1c067810 */ /* 0x000fc80007ffe0ff */
[----:B------:R-:W-:Y:S02]  /*31600*/  ISETP.LT.AND P1, PT, R6, c[0x0][0x17c], !P0 ;  /* 0x00005f0006007a0c */ /* 0x000fe40004721270 */
[----:B------:R-:W-:-:S04]  /*31610*/  IADD3 R6, R28, 0x6e, RZ ;  /* 0x0000006e1c067810 */ /* 0x000fc80007ffe0ff */
[----:B------:R-:W-:Y:S02]  /*31620*/  ISETP.LT.AND P5, PT, R6, c[0x0][0x17c], !P0 ;  /* 0x00005f0006007a0c */ /* 0x000fe400047a1270 */
[----:B------:R-:W-:-:S04]  /*31630*/  IADD3 R6, R28, 0x6f, RZ ;  /* 0x0000006f1c067810 */ /* 0x000fc80007ffe0ff */
[----:B------:R-:W-:Y:S02]  /*31640*/  ISETP.LT.AND P4, PT, R6, c[0x0][0x17c], !P0 ;  /* 0x00005f0006007a0c */ /* 0x000fe40004781270 */
        /* <DEDUP_REMOVED lines=10> */
[----:B------:R-:W-:Y:S02]  /*316f0*/  IADD3 R10, R6, c[0x0][0x198], RZ ;  /* 0x00006600060a7a10 */ /* 0x000fe40007ffe0ff */
[----:B------:R-:W-:Y:S01]  /*31700*/  IADD3 R0, R28, 0x71, RZ ;  /* 0x000000711c007810 */ /* 0x000fe20007ffe0ff */
[----:B------:R1:W-:Y:S01]  /*31710*/  @P5 STG.E.U16 [R4.64], R15 ;  /* 0x0000000f04005986 */ /* 0x0003e2000c101506 */
[C---:B0-----:R-:W-:Y:S02]  /*31720*/  LEA R8, P6, R6.reuse, R20, 0x1 ;  /* 0x0000001406087211 */ /* 0x041fe400078c08ff */
[----:B------:R-:W-:Y:S02]  /*31730*/  PRMT R13, R15, 0x7632, R13 ;  /* 0x000076320f0d7816 */ /* 0x000fe4000000000d */
[----:B------:R-:W-:-:S02]  /*31740*/  LEA.HI.X.SX32 R9, R6, R3, 0x1, P6 ;  /* 0x0000000306097211 */ /* 0x000fc400030f0eff */
[----:B------:R-:W-:Y:S02]  /*31750*/  ISETP.LT.AND P2, PT, R0, c[0x0][0x17c], !P0 ;  /* 0x00005f0000007a0c */ /* 0x000fe40004741270 */
[C---:B-1----:R-:W-:Y:S02]  /*31760*/  LEA R4, P6, R10.reuse, R20, 0x1 ;  /* 0x000000140a047211 */ /* 0x042fe400078c08ff */
[----:B------:R-:W-:Y:S02]  /*31770*/  IADD3 R6, R10, c[0x0][0x198], RZ ;  /* 0x000066000a067a10 */ /* 0x000fe40007ffe0ff */
[----:B------:R-:W-:Y:S01]  /*31780*/  IADD3 R0, R28, 0x72, RZ ;  /* 0x000000721c007810 */ /* 0x000fe20007ffe0ff */
[----:B------:R0:W-:Y:S01]  /*31790*/  @P4 STG.E.U16 [R8.64], R13 ;  /* 0x0000000d08004986 */ /* 0x0001e2000c101506 */
[----:B------:R-:W-:Y:S02]  /*317a0*/  LEA.HI.X.SX32 R5, R10, R3, 0x1, P6 ;  /* 0x000000030a057211 */ /* 0x000fe400030f0eff */
[----:B------:R-:W-:-:S02]  /*317b0*/  ISETP.LT.AND P1, PT, R0, c[0x0][0x17c], !P0 ;  /* 0x00005f0000007a0c */ /* 0x000fc40004721270 */
[C---:B------:R-:W-:Y:S02]  /*317c0*/  IADD3 R10, R6.reuse, c[0x0][0x198], RZ ;  /* 0x00006600060a7a10 */ /* 0x040fe40007ffe0ff */
[----:B0-----:R-:W-:-:S04]  /*317d0*/  LEA R8, P6, R6, R20, 0x1 ;  /* 0x0000001406087211 */ /* 0x001fc800078c08ff */
[----:B------:R-:W-:Y:S01]  /*317e0*/  LEA.HI.X.SX32 R9, R6, R3, 0x1, P6 ;  /* 0x0000000306097211 */ /* 0x000fe200030f0eff */
[----:B--2---:R0:W-:Y:S01]  /*317f0*/  @P3 STG.E.U16 [R4.64], R27 ;  /* 0x0000001b04003986 */ /* 0x0041e2000c101506 */
[----:B------:R-:W-:Y:S02]  /*31800*/  PRMT R12, R27, 0x7632, R12 ;  /* 0x000076321b0c7816 */ /* 0x000fe4000000000c */
[----:B0-----:R-:W-:-:S04]  /*31810*/  LEA R4, P6, R10, R20, 0x1 ;  /* 0x000000140a047211 */ /* 0x001fc800078c08ff */
[----:B------:R-:W-:Y:S01]  /*31820*/  LEA.HI.X.SX32 R5, R10, R3, 0x1, P6 ;  /* 0x000000030a057211 */ /* 0x000fe200030f0eff */
[----:B------:R-:W-:Y:S04]  /*31830*/  @P2 STG.E.U16 [R8.64], R12 ;  /* 0x0000000c08002986 */ /* 0x000fe8000c101506 */
[----:B---3--:R0:W-:Y:S01]  /*31840*/  @P1 STG.E.U16 [R4.64], R2 ;  /* 0x0000000204001986 */ /* 0x0081e2000c101506 */
[----:B------:R-:W-:-:S03]  /*31850*/  PRMT R13, R2, 0x7632, R13 ;  /* 0x00007632020d7816 */ /* 0x000fc6000000000d */
[----:B0-----:R-:W2:Y:S04]  /*31860*/  LDL.LU R2, [R1+0xcf0] ;  /* 0x000cf00001027983 */ /* 0x001ea80000300800 */
[----:B------:R-:W3:Y:S04]  /*31870*/  LDL.LU R27, [R1+0x7c] ;  /* 0x00007c00011b7983 */ /* 0x000ee80000300800 */
[----:B------:R-:W4:Y:S01]  /*31880*/  LDL.LU R25, [R1+0x2c] ;  /* 0x00002c0001197983 */ /* 0x000f220000300800 */
[----:B------:R-:W-:Y:S02]  /*31890*/  IADD3 R0, R28, 0x73, RZ ;  /* 0x000000731c007810 */ /* 0x000fe40007ffe0ff */
[----:B------:R-:W-:Y:S01]  /*318a0*/  IADD3 R6, R10, c[0x0][0x198], RZ ;  /* 0x000066000a067a10 */ /* 0x000fe20007ffe0ff */
[----:B------:R-:W2:Y:S01]  /*318b0*/  LDL.LU R26, [R1+0x1ac] ;  /* 0x0001ac00011a7983 */ /* 0x000ea20000300800 */
[----:B------:R-:W-:-:S02]  /*318c0*/  ISETP.LT.AND P5, PT, R0, c[0x0][0x17c], !P0 ;  /* 0x00005f0000007a0c */ /* 0x000fc400047a1270 */
[----:B------:R-:W-:Y:S02]  /*318d0*/  IADD3 R0, R28, 0x74, RZ ;  /* 0x000000741c007810 */ /* 0x000fe40007ffe0ff */
[----:B------:R-:W-:Y:S02]  /*318e0*/  LEA R8, P6, R6, R20, 0x1 ;  /* 0x0000001406087211 */ /* 0x000fe400078c08ff */
[----:B------:R-:W-:Y:S02]  /*318f0*/  ISETP.LT.AND P4, PT, R0, c[0x0][0x17c], !P0 ;  /* 0x00005f0000007a0c */ /* 0x000fe40004781270 */
[----:B------:R-:W-:Y:S02]  /*31900*/  IADD3 R10, R6, c[0x0][0x198], RZ ;  /* 0x00006600060a7a10 */ /* 0x000fe40007ffe0ff */
[----:B------:R-:W-:Y:S02]  /*31910*/  IADD3 R0, R28, 0x75, RZ ;  /* 0x000000751c007810 */ /* 0x000fe40007ffe0ff */
[----:B------:R-:W-:-:S02]  /*31920*/  LEA.HI.X.SX32 R9, R6, R3, 0x1, P6 ;  /* 0x0000000306097211 */ /* 0x000fc400030f0eff */
[----:B------:R-:W-:Y:S02]  /*31930*/  LEA R4, P6, R10, R20, 0x1 ;  /* 0x000000140a047211 */ /* 0x000fe400078c08ff */
[----:B------:R-:W-:Y:S02]  /*31940*/  ISETP.LT.AND P3, PT, R0, c[0x0][0x17c], !P0 ;  /* 0x00005f0000007a0c */ /* 0x000fe40004761270 */
[----:B------:R-:W-:Y:S02]  /*31950*/  IADD3 R6, R10, c[0x0][0x198], RZ ;  /* 0x000066000a067a10 */ /* 0x000fe40007ffe0ff */
[----:B------:R-:W-:Y:S01]  /*31960*/  IADD3 R0, R28, 0x76, RZ ;  /* 0x000000761c007810 */ /* 0x000fe20007ffe0ff */
[----:B------:R0:W-:Y:S01]  /*31970*/  @P5 STG.E.U16 [R8.64], R13 ;  /* 0x0000000d08005986 */ /* 0x0001e2000c101506 */
[----:B------:R-:W-:Y:S02]  /*31980*/  LEA.HI.X.SX32 R5, R10, R3, 0x1, P6 ;  /* 0x000000030a057211 */ /* 0x000fe400030f0eff */
[----:B------:R-:W-:-:S02]  /*31990*/  ISETP.LT.AND P2, PT, R0, c[0x0][0x17c], !P0 ;  /* 0x00005f0000007a0c */ /* 0x000fc40004741270 */
[----:B------:R-:W-:Y:S02]  /*319a0*/  IADD3 R10, R6, c[0x0][0x198], RZ ;  /* 0x00006600060a7a10 */ /* 0x000fe40007ffe0ff */
[----:B------:R-:W-:Y:S02]  /*319b0*/  IADD3 R0, R28, 0x77, RZ ;  /* 0x000000771c007810 */ /* 0x000fe40007ffe0ff */
[-C--:B0-----:R-:W-:Y:S01]  /*319c0*/  LEA R8, P6, R6, R20.reuse, 0x1 ;  /* 0x0000001406087211 */ /* 0x081fe200078c08ff */
[----:B------:R0:W-:Y:S01]  /*319d0*/  @P4 STG.E.U16 [R4.64], R11 ;  /* 0x0000000b04004986 */ /* 0x0001e2000c101506 */
[----:B------:R-:W-:Y:S02]  /*319e0*/  ISETP.LT.AND P1, PT, R0, c[0x0][0x17c], !P0 ;  /* 0x00005f0000007a0c */ /* 0x000fe40004721270 */
[----:B------:R-:W-:Y:S02]  /*319f0*/  LEA.HI.X.SX32 R9, R6, R3, 0x1, P6 ;  /* 0x0000000306097211 */ /* 0x000fe400030f0eff */
[----:B------:R-:W-:-:S02]  /*31a00*/  LEA R12, P6, R10, R20, 0x1 ;  /* 0x000000140a0c7211 */ /* 0x000fc400078c08ff */
[----:B------:R-:W-:Y:S02]  /*31a10*/  IADD3 R6, R10, c[0x0][0x198], RZ ;  /* 0x000066000a067a10 */ /* 0x000fe40007ffe0ff */
[----:B------:R-:W-:Y:S02]  /*31a20*/  IADD3 R0, R28, 0x78, RZ ;  /* 0x000000781c007810 */ /* 0x000fe40007ffe0ff */
[----:B------:R-:W-:Y:S02]  /*31a30*/  LEA.HI.X.SX32 R13, R10, R3, 0x1, P6 ;  /* 0x000000030a0d7211 */ /* 0x000fe400030f0eff */
[----:B0-----:R-:W-:Y:S02]  /*31a40*/  PRMT R5, R11, 0x7632, R5 ;  /* 0x000076320b057816 */ /* 0x001fe40000000005 */
[----:B------:R-:W-:Y:S02]  /*31a50*/  LEA R4, P6, R6, R20, 0x1 ;  /* 0x0000001406047211 */ /* 0x000fe400078c08ff */
[----:B------:R-:W-:-:S02]  /*31a60*/  ISETP.LT.AND P5, PT, R0, c[0x0][0x17c], !P0 ;  /* 0x00005f0000007a0c */ /* 0x000fc400047a1270 */
[C---:B------:R-:W-:Y:S01]  /*31a70*/  IADD3 R10, R6.reuse, c[0x0][0x198], RZ ;  /* 0x00006600060a7a10 */ /* 0x040fe20007ffe0ff */
[----:B------:R0:W-:Y:S04]  /*31a80*/  @P3 STG.E.U16 [R8.64], R5 ;  /* 0x0000000508003986 */ /* 0x0001e8000c101506 */
[----:B------:R1:W-:Y:S01]  /*31a90*/  @P2 STG.E.U16 [R12.64], R7 ;  /* 0x000000070c002986 */ /* 0x0003e2000c101506 */
[----:B0-----:R-:W-:Y:S02]  /*31aa0*/  LEA.HI.X.SX32 R5, R6, R3, 0x1, P6 ;  /* 0x0000000306057211 */ /* 0x001fe400030f0eff */
[----:B------:R-:W-:Y:S02]  /*31ab0*/  LEA R14, P6, R10, R20, 0x1 ;  /* 0x000000140a0e7211 */ /* 0x000fe400078c08ff */
[----:B------:R-:W-:-:S02]  /*31ac0*/  PRMT R9, R7, 0x7632, R9 ;  /* 0x0000763207097816 */ /* 0x000fc40000000009 */
[----:B------:R-:W-:-:S03]  /*31ad0*/  LEA.HI.X.SX32 R15, R10, R3, 0x1, P6 ;  /* 0x000000030a0f7211 */ /* 0x000fc600030f0eff */
[----:B------:R-:W-:Y:S01]  /*31ae0*/  @P1 STG.E.U16 [R4.64], R9 ;  /* 0x0000000904001986 */ /* 0x000fe2000c101506 */
[----:B------:R-:W-:Y:S02]  /*31af0*/  IADD3 R0, R28, 0x79, RZ ;  /* 0x000000791c007810 */ /* 0x000fe40007ffe0ff */
[----:B------:R-:W-:Y:S02]  /*31b00*/  IADD3 R6, R10, c[0x0][0x198], RZ ;  /* 0x000066000a067a10 */ /* 0x000fe40007ffe0ff */
[----:B------:R-:W-:Y:S02]  /*31b10*/  ISETP.LT.AND P4, PT, R0, c[0x0][0x17c], !P0 ;  /* 0x00005f0000007a0c */ /* 0x000fe40004781270 */
[----:B-1----:R-:W-:-:S04]  /*31b20*/  LEA R12, P6, R6, R20, 0x1 ;  /* 0x00000014060c7211 */ /* 0x002fc800078c08ff */
[----:B------:R-:W-:Y:S02]  /*31b30*/  LEA.HI.X.SX32 R13, R6, R3, 0x1, P6 ;  /* 0x00000003060d7211 */ /* 0x000fe400030f0eff */
[----:B------:R-:W-:Y:S01]  /*31b40*/  IADD3 R0, R28, 0x7a, RZ ;  /* 0x0000007a1c007810 */ /* 0x000fe20007ffe0ff */
[----:B---3--:R0:W-:Y:S02]  /*31b50*/  @P5 STG.E.U16 [R14.64], R27 ;  /* 0x0000001b0e005986 */ /* 0x0081e4000c101506 */
[----:B0-----:R-:W-:Y:S02]  /*31b60*/  PRMT R15, R27, 0x7632, R15 ;  /* 0x000076321b0f7816 */ /* 0x001fe4000000000f */
[----:B------:R-:W3:Y:S04]  /*31b70*/  LDL.LU R27, [R1+0x1bc] ;  /* 0x0001bc00011b7983 */ /* 0x000ee80000300800 */
[----:B------:R-:W-:Y:S04]  /*31b80*/  @P4 STG.E.U16 [R12.64], R15 ;  /* 0x0000000f0c004986 */ /* 0x000fe8000c101506 */
[----:B------:R-:W-:Y:S04]  /*31b90*/  STL [R1+0xce4], R12 ;  /* 0x000ce40c01007387 */ /* 0x000fe80000100800 */
[----:B--2---:R-:W0:Y:S01]  /*31ba0*/  LDS.128 R12, [R2] ;  /* 0x00000000020c7984 */ /* 0x004e220000000c00 */
[----:B------:R-:W-:-:S02]  /*31bb0*/  ISETP.LT.AND P3, PT, R0, c[0x0][0x17c], !P0 ;  /* 0x00005f0000007a0c */ /* 0x000fc40004761270 */
[----:B------:R-:W-:-:S04]  /*31bc0*/  IADD3 R7, R6, c[0x0][0x198], RZ ;  /* 0x0000660006077a10 */ /* 0x000fc80007ffe0ff */
[----:B------:R-:W-:-:S04]  /*31bd0*/  LEA R10, P6, R7, R20, 0x1 ;  /* 0x00000014070a7211 */ /* 0x000fc800078c08ff */
[----:B------:R-:W-:-:S05]  /*31be0*/  LEA.HI.X.SX32 R11, R7, R3, 0x1, P6 ;  /* 0x00000003070b7211 */ /* 0x000fca00030f0eff */
[----:B----4-:R1:W-:Y:S02]  /*31bf0*/  @P3 STG.E.U16 [R10.64], R25 ;  /* 0x000000190a003986 */ /* 0x0103e4000c101506 */
[----:B-1----:R-:W-:Y:S02]  /*31c00*/  PRMT R11, R25, 0x7632, R11 ;  /* 0x00007632190b7816 */ /* 0x002fe4000000000b */
[----:B------:R-:W-:Y:S01]  /*31c10*/  LOP3.LUT R25, R2, 0x40, RZ, 0x3c, !PT ;  /* 0x0000004002197812 */ /* 0x000fe200078e3cff */
[----:B0-----:R0:W-:Y:S04]  /*31c20*/  STL [R1+0x54], R13 ;  /* 0x0000540d01007387 */ /* 0x0011e80000100800 */
[----:B------:R1:W-:Y:S04]  /*31c30*/  STL.64 [R1+0x58], R14 ;  /* 0x0000580e01007387 */ /* 0x0003e80000100a00 */
[----:B------:R-:W-:Y:S01]  /*31c40*/  STL [R1+0x64], R17 ;  /* 0x0000641101007387 */ /* 0x000fe20000100800 */
[----:B0-----:R-:W-:-:S03]  /*31c50*/  IMAD.MOV.U32 R13, RZ, RZ, R16 ;  /* 0x000000ffff0d7224 */ /* 0x001fc600078e0010 */
[----:B------:R-:W-:Y:S04]  /*31c60*/  STL.64 [R1+0x68], R18 ;  /* 0x0000681201007387 */ /* 0x000fe80000100a00 */
[----:B------:R-:W0:Y:S01]  /*31c70*/  LDS.128 R16, [R25] ;  /* 0x0000000019107984 */ /* 0x000e220000000c00 */
[----:B------:R-:W-:Y:S01]  /*31c80*/  LOP3.LUT R23, R2, 0x60, RZ, 0x3c, !PT ;  /* 0x0000006002177812 */ /* 0x000fe200078e3cff */
[----:B-1----:R-:W-:Y:S01]  /*31c90*/  IMAD.MOV.U32 R14, RZ, RZ, R12 ;  /* 0x000000ffff0e7224 */ /* 0x002fe200078e000c */
[----:B------:R-:W-:Y:S02]  /*31ca0*/  IADD3 R0, R28, 0x7b, RZ ;  /* 0x0000007b1c007810 */ /* 0x000fe40007ffe0ff */
[----:B------:R-:W-:Y:S02]  /*31cb0*/  IADD3 R4, R7, c[0x0][0x198], RZ ;  /* 0x0000660007047a10 */ /* 0x000fe40007ffe0ff */
[----:B------:R-:W-:-:S02]  /*31cc0*/  ISETP.LT.AND P2, PT, R0, c[0x0][0x17c], !P0 ;  /* 0x00005f0000007a0c */ /* 0x000fc40004741270 */
[----:B------:R-:W-:Y:S02]  /*31cd0*/  IADD3 R0, R28, 0x7c, RZ ;  /* 0x0000007c1c007810 */ /* 0x000fe40007ffe0ff */
[CC--:B------:R-:W-:Y:S02]  /*31ce0*/  LEA R6, P6, R4.reuse, R20.reuse, 0x1 ;  /* 0x0000001404067211 */ /* 0x0c0fe400078c08ff */
[----:B------:R-:W-:Y:S02]  /*31cf0*/  IADD3 R5, R4, c[0x0][0x198], RZ ;  /* 0x0000660004057a10 */ /* 0x000fe40007ffe0ff */
[----:B------:R-:W-:Y:S02]  /*31d00*/  ISETP.LT.AND P1, PT, R0, c[0x0][0x17c], !P0 ;  /* 0x00005f0000007a0c */ /* 0x000fe40004721270 */
[----:B------:R-:W-:Y:S02]  /*31d10*/  LEA.HI.X.SX32 R7, R4, R3, 0x1, P6 ;  /* 0x0000000304077211 */ /* 0x000fe400030f0eff */
[----:B------:R-:W-:-:S02]  /*31d20*/  LEA R8, P6, R5, R20, 0x1 ;  /* 0x0000001405087211 */ /* 0x000fc400078c08ff */
[----:B------:R-:W-:Y:S02]  /*31d30*/  IADD3 R0, R28, 0x7d, RZ ;  /* 0x0000007d1c007810 */ /* 0x000fe40007ffe0ff */
[----:B------:R-:W-:Y:S01]  /*31d40*/  LEA.HI.X.SX32 R9, R5, R3, 0x1, P6 ;  /* 0x0000000305097211 */ /* 0x000fe200030f0eff */
[----:B0-----:R-:W-:Y:S01]  /*31d50*/  STL [R1+0x34], R17 ;  /* 0x0000341101007387 */ /* 0x001fe20000100800 */
[----:B------:R-:W-:-:S03]  /*31d60*/  IMAD.MOV.U32 R12, RZ, RZ, R16 ;  /* 0x000000ffff0c7224 */ /* 0x000fc600078e0010 */
[----:B------:R-:W-:Y:S04]  /*31d70*/  STL.64 [R1+0x38], R18 ;  /* 0x0000381201007387 */ /* 0x000fe80000100a00 */
[----:B------:R-:W0:Y:S01]  /*31d80*/  LDS.128 R16, [R23] ;  /* 0x0000000017107984 */ /* 0x000e220000000c00 */
[----:B------:R-:W-:Y:S02]  /*31d90*/  ISETP.LT.AND P5, PT, R0, c[0x0][0x17c], !P0 ;  /* 0x00005f0000007a0c */ /* 0x000fe400047a1270 */
[----:B------:R-:W-:Y:S02]  /*31da0*/  IADD3 R5, R5, c[0x0][0x198], RZ ;  /* 0x0000660005057a10 */ /* 0x000fe40007ffe0ff */
[----:B------:R-:W-:Y:S02]  /*31db0*/  IADD3 R0, R28, 0x7e, RZ ;  /* 0x0000007e1c007810 */ /* 0x000fe40007ffe0ff */
[C---:B------:R-:W-:Y:S01]  /*31dc0*/  LEA R4, P6, R5.reuse, R20, 0x1 ;  /* 0x0000001405047211 */ /* 0x040fe200078c08ff */
[----:B------:R1:W-:Y:S01]  /*31dd0*/  @P2 STG.E.U16 [R6.64], R11 ;  /* 0x0000000b06002986 */ /* 0x0003e2000c101506 */
[----:B------:R-:W-:-:S02]  /*31de0*/  IADD3 R10, R5, c[0x0][0x198], RZ ;  /* 0x00006600050a7a10 */ /* 0x000fc40007ffe0ff */
[----:B------:R-:W-:Y:S01]  /*31df0*/  ISETP.LT.AND P4, PT, R0, c[0x0][0x17c], !P0 ;  /* 0x00005f0000007a0c */ /* 0x000fe20004781270 */
[----:B------:R2:W-:Y:S01]  /*31e00*/  @P1 STG.E.U16 [R8.64], R26 ;  /* 0x0000001a08001986 */ /* 0x0005e2000c101506 */
[----:B------:R-:W-:Y:S02]  /*31e10*/  IADD3 R0, R28, 0x7f, RZ ;  /* 0x0000007f1c007810 */ /* 0x000fe40007ffe0ff */
[----:B------:R-:W-:Y:S02]  /*31e20*/  LEA.HI.X.SX32 R5, R5, R3, 0x1, P6 ;  /* 0x0000000305057211 */ /* 0x000fe400030f0eff */
[----:B------:R-:W-:Y:S02]  /*31e30*/  ISETP.LT.AND P3, PT, R0, c[0x0][0x17c], !P0 ;  /* 0x00005f0000007a0c */ /* 0x000fe40004761270 */
[C---:B-1----:R-:W-:Y:S02]  /*31e40*/  LEA R6, P6, R10.reuse, R20, 0x1 ;  /* 0x000000140a067211 */ /* 0x042fe400078c08ff */
[----:B------:R-:W-:-:S02]  /*31e50*/  IADD3 R11, R10, c[0x0][0x198], RZ ;  /* 0x000066000a0b7a10 */ /* 0x000fc40007ffe0ff */
[----:B--2---:R-:W-:Y:S02]  /*31e60*/  PRMT R9, R26, 0x7632, R9 ;  /* 0x000076321a097816 */ /* 0x004fe40000000009 */
[----:B------:R-:W-:-:S03]  /*31e70*/  LEA.HI.X.SX32 R7, R10, R3, 0x1, P6 ;  /* 0x000000030a077211 */ /* 0x000fc600030f0eff */
[----:B------:R1:W-:Y:S01]  /*31e80*/  @P5 STG.E.U16 [R4.64], R9 ;  /* 0x0000000904005986 */ /* 0x0003e2000c101506 */
[C---:B------:R-:W-:Y:S02]  /*31e90*/  IADD3 R8, R11.reuse, c[0x0][0x198], RZ ;  /* 0x000066000b087a10 */ /* 0x040fe40007ffe0ff */
[----:B------:R-:W-:Y:S02]  /*31ea0*/  IADD3 R0, R28, 0x80, RZ ;  /* 0x000000801c007810 */ /* 0x000fe40007ffe0ff */
[----:B-1----:R-:W-:-:S04]  /*31eb0*/  LEA R4, P6, R11, R20, 0x1 ;  /* 0x000000140b047211 */ /* 0x002fc800078c08ff */
[----:B------:R-:W-:Y:S01]  /*31ec0*/  LEA.HI.X.SX32 R5, R11, R3, 0x1, P6 ;  /* 0x000000030b057211 */ /* 0x000fe200030f0eff */
[----:B0-----:R-:W-:Y:S01]  /*31ed0*/  STL [R1+0x84], R17 ;  /* 0x0000841101007387 */ /* 0x001fe20000100800 */
[----:B------:R-:W-:-:S03]  /*31ee0*/  ISETP.LT.AND P2, PT, R0, c[0x0][0x17c], !P0 ;  /* 0x00005f0000007a0c */ /* 0x000fc60004741270 */
[----:B------:R-:W-:Y:S01]  /*31ef0*/  STL.64 [R1+0x88], R18 ;  /* 0x0000881201007387 */ /* 0x000fe20000100a00 */
[----:B------:R-:W-:-:S04]  /*31f00*/  IADD3 R0, R28, 0x81, RZ ;  /* 0x000000811c007810 */ /* 0x000fc80007ffe0ff */
[----:B------:R-:W-:Y:S02]  /*31f10*/  ISETP.LT.AND P1, PT, R0, c[0x0][0x17c], !P0 ;  /* 0x00005f0000007a0c */ /* 0x000fe40004721270 */
[----:B------:R-:W-:-:S04]  /*31f20*/  IADD3 R0, R28, 0x82, RZ ;  /* 0x000000821c007810 */ /* 0x000fc80007ffe0ff */
[----:B------:R-:W-:Y:S02]  /*31f30*/  ISETP.LT.AND P5, PT, R0, c[0x0][0x17c], !P0 ;  /* 0x00005f0000007a0c */ /* 0x000fe400047a1270 */
[----:B------:R-:W-:Y:S02]  /*31f40*/  IADD3 R0, R28, 0x83, RZ ;  /* 0x000000831c007810 */ /* 0x000fe40007ffe0ff */
[----:B------:R-:W-:Y:S02]  /*31f50*/  PRMT R9, R14, 0x7632, R9 ;  /* 0x000076320e097816 */ /* 0x000fe40000000009 */
[----:B------:R-:W-:Y:S02]  /*31f60*/  IADD3 R10, R28, 0x86, RZ ;  /* 0x000000861c0a7810 */ /* 0x000fe40007ffe0ff */
[----:B---3--:R-:W-:Y:S01]  /*31f70*/  PRMT R11, R27, 0x7632, R11 ;  /* 0x000076321b0b7816 */ /* 0x008fe2000000000b */
[----:B------:R-:W-:Y:S04]  /*31f80*/  @P4 STG.E.U16 [R6.64], R27 ;  /* 0x0000001b06004986 */ /* 0x000fe8000c101506 */
[----:B------:R0:W-:Y:S02]  /*31f90*/  @P3 STG.E.U16 [R4.64], R11 ;  /* 0x0000000b04003986 */ /* 0x0001e4000c101506 */
[----:B0-----:R-:W-:-:S02]  /*31fa0*/  IMAD.MOV.U32 R11, RZ, RZ, R16 ;  /* 0x000000ffff0b7224 */ /* 0x001fc400078e0010 */
[----:B------:R-:W0:Y:S01]  /*31fb0*/  LDS.128 R16, [R2+0x800] ;  /* 0x0008000002107984 */ /* 0x000e220000000c00 */
[----:B------:R-:W-:Y:S02]  /*31fc0*/  ISETP.LT.AND P4, PT, R0, c[0x0][0x17c], !P0 ;  /* 0x00005f0000007a0c */ /* 0x000fe40004781270 */
[----:B------:R-:W-:Y:S02]  /*31fd0*/  LEA R6, P6, R8, R20, 0x1 ;  /* 0x0000001408067211 */ /* 0x000fe400078c08ff */
[----:B------:R-:W-:Y:S02]  /*31fe0*/  IADD3 R0, R28, 0x84, RZ ;  /* 0x000000841c007810 */ /* 0x000fe40007ffe0ff */
[----:B------:R-:W-:Y:S02]  /*31ff0*/  LEA.HI.X.SX32 R7, R8, R3, 0x1, P6 ;  /* 0x0000000308077211 */ /* 0x000fe400030f0eff */
[----:B------:R-:W-:Y:S02]  /*32000*/  ISETP.LT.AND P3, PT, R0, c[0x0][0x17c], !P0 ;  /* 0x00005f0000007a0c */ /* 0x000fe40004761270 */
[----:B------:R-:W-:-:S02]  /*32010*/  IADD3 R8, R8, c[0x0][0x198], RZ ;  /* 0x0000660008087a10 */ /* 0x000fc40007ffe0ff */
[----:B------:R-:W-:Y:S01]  /*32020*/  IADD3 R0, R28, 0x85, RZ ;  /* 0x000000851c007810 */ /* 0x000fe20007ffe0ff */
[----:B------:R1:W-:Y:S03]  /*32030*/  @P2 STG.E.U16 [R6.64], R14 ;  /* 0x0000000e06002986 */ /* 0x0003e6000c101506 */
[----:B------:R-:W-:Y:S02]  /*32040*/  ISETP.LT.AND P2, PT, R0, c[0x0][0x17c], !P0 ;  /* 0x00005f0000007a0c */ /* 0x000fe40004741270 */
[C---:B------:R-:W-:Y:S02]  /*32050*/  IADD3 R0, R8.reuse, c[0x0][0x198], RZ ;  /* 0x0000660008007a10 */ /* 0x040fe40007ffe0ff */
[----:B-1----:R-:W-:-:S04]  /*32060*/  LEA R6, P6, R8, R20, 0x1 ;  /* 0x0000001408067211 */ /* 0x002fc800078c08ff */
[-C--:B------:R-:W-:Y:S02]  /*32070*/  LEA.HI.X.SX32 R7, R8, R3.reuse, 0x1, P6 ;  /* 0x0000000308077211 */ /* 0x080fe400030f0eff */
[CC--:B------:R-:W-:Y:S02]  /*32080*/  LEA R4, P6, R0.reuse, R20.reuse, 0x1 ;  /* 0x0000001400047211 */ /* 0x0c0fe400078c08ff */
[C---:B------:R-:W-:Y:S01]  /*32090*/  IADD3 R8, R0.reuse, c[0x0][0x198], RZ ;  /* 0x0000660000087a10 */ /* 0x040fe20007ffe0ff */
[----:B------:R1:W-:Y:S01]  /*320a0*/  @P1 STG.E.U16 [R6.64], R9 ;  /* 0x0000000906001986 */ /* 0x0003e2000c101506 */
[----:B------:R-:W-:Y:S02]  /*320b0*/  LEA.HI.X.SX32 R5, R0, R3, 0x1, P6 ;  /* 0x0000000300057211 */ /* 0x000fe400030f0eff */
[C---:B------:R-:W-:Y:S01]  /*320c0*/  IADD3 R0, R8.reuse, c[0x0][0x198], RZ ;  /* 0x0000660008007a10 */ /* 0x040fe20007ffe0ff */
[----:B0-----:R-:W-:Y:S01]  /*320d0*/  STL [R1+0xb4], R17 ;  /* 0x0000b41101007387 */ /* 0x001fe20000100800 */
[----:B-1----:R-:W-:-:S03]  /*320e0*/  LEA R6, P6, R8, R20, 0x1 ;  /* 0x0000001408067211 */ /* 0x002fc600078c08ff */
[----:B------:R0:W-:Y:S01]  /*320f0*/  @P5 STG.E.U16 [R4.64], R13 ;  /* 0x0000000d04005986 */ /* 0x0001e2000c101506 */
[----:B------:R-:W-:-:S03]  /*32100*/  LEA.HI.X.SX32 R7, R8, R3, 0x1, P6 ;  /* 0x0000000308077211 */ /* 0x000fc600030f0eff */
[----:B------:R-:W-:Y:S01]  /*32110*/  STL.64 [R1+0xb8], R18 ;  /* 0x0000b81201007387 */ /* 0x000fe20000100a00 */
[----:B------:R-:W-:Y:S01]  /*32120*/  PRMT R8, R13, 0x7632, R8 ;  /* 0x000076320d087816 */ /* 0x000fe20000000008 */
[----:B0-----:R-:W-:Y:S02]  /*32130*/  IMAD.MOV.U32 R13, RZ, RZ, R16 ;  /* 0x000000ffff0d7224 */ /* 0x001fe400078e0010 */
[----:B------:R-:W0:Y:S01]  /*32140*/  LDS.128 R16, [R29+0x800] ;  /* 0x000800001d107984 */ /* 0x000e220000000c00 */
[----:B------:R-:W-:Y:S02]  /*32150*/  LEA R4, P6, R0, R20, 0x1 ;  /* 0x0000001400047211 */ /* 0x000fe400078c08ff */
[----:B------:R-:W-:Y:S02]  /*32160*/  IADD3 R9, R28, 0x88, RZ ;  /* 0x000000881c097810 */ /* 0x000fe40007ffe0ff */
[----:B------:R-:W-:Y:S01]  /*32170*/  LEA.HI.X.SX32 R5, R0, R3, 0x1, P6 ;  /* 0x0000000300057211 */ /* 0x000fe200030f0eff */
[----:B------:R1:W-:Y:S01]  /*32180*/  @P4 STG.E.U16 [R6.64], R8 ;  /* 0x0000000806004986 */ /* 0x0003e2000c101506 */
[----:B------:R-:W-:-:S02]  /*32190*/  ISETP.LT.AND P4, PT, R9, c[0x0][0x17c], !P0 ;  /* 0x00005f0009007a0c */ /* 0x000fc40004781270 */
[----:B------:R-:W-:Y:S01]  /*321a0*/  PRMT R9, R12, 0x7632, R9 ;  /* 0x000076320c097816 */ /* 0x000fe20000000009 */
[----:B------:R2:W-:Y:S01]  /*321b0*/  @P3 STG.E.U16 [R4.64], R12 ;  /* 0x0000000c04003986 */ /* 0x0005e2000c101506 */
[----:B------:R-:W-:Y:S02]  /*321c0*/  ISETP.LT.AND P1, PT, R10, c[0x0][0x17c], !P0 ;  /* 0x00005f000a007a0c */ /* 0x000fe40004721270 */
[----:B-1----:R-:W-:Y:S01]  /*321d0*/  IADD3 R7, R0, c[0x0][0x198], RZ ;  /* 0x0000660000077a10 */ /* 0x002fe20007ffe0ff */
[----:B0-----:R-:W-:Y:S01]  /*321e0*/  STL [R1+0xa4], R17 ;  /* 0x0000a41101007387 */ /* 0x001fe20000100800 */
[----:B--2---:R-:W-:-:S03]  /*321f0*/  IMAD.MOV.U32 R12, RZ, RZ, R16 ;  /* 0x000000ffff0c7224 */ /* 0x004fc600078e0010 */
[----:B------:R-:W-:Y:S04]  /*32200*/  STL.64 [R1+0xa8], R18 ;  /* 0x0000a81201007387 */ /* 0x000fe80000100a00 */
[----:B------:R-:W0:Y:S01]  /*32210*/  LDS.128 R16, [R25+0x800] ;  /* 0x0008000019107984 */ /* 0x000e220000000c00 */
[----:B------:R-:W-:Y:S02]  /*32220*/  IADD3 R0, R28, 0x89, RZ ;  /* 0x000000891c007810 */ /* 0x000fe40007ffe0ff */
[C---:B------:R-:W-:Y:S02]  /*32230*/  LEA R6, P6, R7.reuse, R20, 0x1 ;  /* 0x0000001407067211 */ /* 0x040fe400078c08ff */
[----:B------:R-:W-:Y:S02]  /*32240*/  ISETP.LT.AND P3, PT, R0, c[0x0][0x17c], !P0 ;  /* 0x00005f0000007a0c */ /* 0x000fe40004761270 */
[----:B------:R-:W-:-:S02]  /*32250*/  IADD3 R0, R7, c[0x0][0x198], RZ ;  /* 0x0000660007007a10 */ /* 0x000fc40007ffe0ff */
[-C--:B------:R-:W-:Y:S02]  /*32260*/  LEA.HI.X.SX32 R7, R7, R3.reuse, 0x1, P6 ;  /* 0x0000000307077211 */ /* 0x080fe400030f0eff */
[C---:B------:R-:W-:Y:S02]  /*32270*/  LEA R4, P6, R0.reuse, R20, 0x1 ;  /* 0x0000001400047211 */ /* 0x040fe400078c08ff */
[C---:B------:R-:W-:Y:S01]  /*32280*/  IADD3 R8, R0.reuse, c[0x0][0x198], RZ ;  /* 0x0000660000087a10 */ /* 0x040fe20007ffe0ff */
[----:B------:R1:W-:Y:S01]  /*32290*/  @P2 STG.E.U16 [R6.64], R9 ;  /* 0x0000000906002986 */ /* 0x0003e2000c101506 */
[----:B------:R-:W-:Y:S02]  /*322a0*/  LEA.HI.X.SX32 R5, R0, R3, 0x1, P6 ;  /* 0x0000000300057211 */ /* 0x000fe400030f0eff */
[----:B------:R-:W-:-:S03]  /*322b0*/  IADD3 R0, R8, c[0x0][0x198], RZ ;  /* 0x0000660008007a10 */ /* 0x000fc60007ffe0ff */
[----:B------:R2:W-:Y:S01]  /*322c0*/  @P1 STG.E.U16 [R4.64], R11 ;  /* 0x0000000b04001986 */ /* 0x0005e2000c101506 */
[----:B-1----:R-:W-:Y:S02]  /*322d0*/  IADD3 R7, R28, 0x8b, RZ ;  /* 0x0000008b1c077810 */ /* 0x002fe40007ffe0ff */
[C---:B------:R-:W-:Y:S02]  /*322e0*/  LEA R6, P6, R8.reuse, R20, 0x1 ;  /* 0x0000001408067211 */ /* 0x040fe400078c08ff */
[----:B------:R-:W-:Y:S02]  /*322f0*/  ISETP.LT.AND P1, PT, R7, c[0x0][0x17c], !P0 ;  /* 0x00005f0007007a0c */ /* 0x000fe40004721270 */
[----:B------:R-:W-:Y:S02]  /*32300*/  LEA.HI.X.SX32 R7, R8, R3, 0x1, P6 ;  /* 0x0000000308077211 */ /* 0x000fe400030f0eff */
[----:B------:R-:W-:Y:S01]  /*32310*/  PRMT R8, R11, 0x7632, R8 ;  /* 0x000076320b087816 */ /* 0x000fe20000000008 */
[----:B0-----:R-:W-:Y:S01]  /*32320*/  STL [R1+0x94], R17 ;  /* 0x0000941101007387 */ /* 0x001fe20000100800 */
[----:B--2---:R-:W-:-:S03]  /*32330*/  IMAD.MOV.U32 R11, RZ, RZ, R16 ;  /* 0x000000ffff0b7224 */ /* 0x004fc600078e0010 */
[----:B------:R-:W-:Y:S04]  /*32340*/  STL.64 [R1+0x98], R18 ;  /* 0x0000981201007387 */ /* 0x000fe80000100a00 */
[----:B------:R-:W0:Y:S01]  /*32350*/  LDS.128 R16, [R23+0x800] ;  /* 0x0008000017107984 */ /* 0x000e220000000c00 */
[----:B------:R-:W-:-:S04]  /*32360*/  IADD3 R10, R28, 0x87, RZ ;  /* 0x000000871c0a7810 */ /* 0x000fc80007ffe0ff */
[----:B------:R-:W-:Y:S02]  /*32370*/  ISETP.LT.AND P5, PT, R10, c[0x0][0x17c], !P0 ;  /* 0x00005f000a007a0c */ /* 0x000fe400047a1270 */
[----:B------:R-:W-:Y:S02]  /*32380*/  LEA R4, P6, R0, R20, 0x1 ;  /* 0x0000001400047211 */ /* 0x000fe400078c08ff */
[----:B------:R-:W-:Y:S02]  /*32390*/  IADD3 R9, R28, 0x8c, RZ ;  /* 0x0000008c1c097810 */ /* 0x000fe40007ffe0ff */
[----:B------:R-:W-:Y:S02]  /*323a0*/  LEA.HI.X.SX32 R5, R0, R3, 0x1, P6 ;  /* 0x0000000300057211 */ /* 0x000fe400030f0eff */
[----:B------:R-:W-:-:S05]  /*323b0*/  IADD3 R10, R28, 0x8a, RZ ;  /* 0x0000008a1c0a7810 */ /* 0x000fca0007ffe0ff */
[----:B------:R1:W-:Y:S01]  /*323c0*/  @P5 STG.E.U16 [R6.64], R8 ;  /* 0x0000000806005986 */ /* 0x0003e2000c101506 */
[----:B------:R-:W-:Y:S02]  /*323d0*/  ISETP.LT.AND P5, PT, R9, c[0x0][0x17c], !P0 ;  /* 0x00005f0009007a0c */ /* 0x000fe400047a1270 */
[----:B------:R-:W-:Y:S01]  /*323e0*/  PRMT R9, R13, 0x7632, R9 ;  /* 0x000076320d097816 */ /* 0x000fe20000000009 */
[----:B------:R2:W-:Y:S01]  /*323f0*/  @P4 STG.E.U16 [R4.64], R13 ;  /* 0x0000000d04004986 */ /* 0x0005e2000c101506 */
[----:B------:R-:W-:Y:S02]  /*32400*/  ISETP.LT.AND P2, PT, R10, c[0x0][0x17c], !P0 ;  /* 0x00005f000a007a0c */ /* 0x000fe40004741270 */
[----:B-1----:R-:W-:Y:S02]  /*32410*/  IADD3 R7, R0, c[0x0][0x198], RZ ;  /* 0x0000660000077a10 */ /* 0x002fe40007ffe0ff */
[----:B------:R-:W-:Y:S02]  /*32420*/  IADD3 R0, R28, 0x8d, RZ ;  /* 0x0000008d1c007810 */ /* 0x000fe40007ffe0ff */
[----:B------:R-:W-:-:S02]  /*32430*/  LEA R6, P6, R7, R20, 0x1 ;  /* 0x0000001407067211 */ /* 0x000fc400078c08ff */
[----:B------:R-:W-:Y:S01]  /*32440*/  ISETP.LT.AND P4, PT, R0, c[0x0][0x17c], !P0 ;  /* 0x00005f0000007a0c */ /* 0x000fe20004781270 */
[----:B0-----:R-:W-:Y:S01]  /*32450*/  STL [R1+0x14], R17 ;  /* 0x0000141101007387 */ /* 0x001fe20000100800 */
[----:B--2---:R-:W-:Y:S01]  /*32460*/  IMAD.MOV.U32 R13, RZ, RZ, R16 ;  /* 0x000000ffff0d7224 */ /* 0x004fe200078e0010 */
[C---:B------:R-:W-:Y:S02]  /*32470*/  IADD3 R0, R7.reuse, c[0x0][0x198], RZ ;  /* 0x0000660007007a10 */ /* 0x040fe40007ffe0ff */
[----:B------:R-:W-:Y:S04]  /*32480*/  STL.64 [R1+0x18], R18 ;  /* 0x0000181201007387 */ /* 0x000fe80000100a00 */
[----:B------:R-:W0:Y:S01]  /*32490*/  LDS.128 R16, [R2+0x1000] ;  /* 0x0010000002107984 */ /* 0x000e220000000c00 */
[----:B------:R-:W-:-:S02]  /*324a0*/  LEA.HI.X.SX32 R7, R7, R3, 0x1, P6 ;  /* 0x0000000307077211 */ /* 0x000fc400030f0eff */
[C---:B------:R-:W-:Y:S02]  /*324b0*/  LEA R4, P6, R0.reuse, R20, 0x1 ;  /* 0x0000001400047211 */ /* 0x040fe400078c08ff */
[C---:B------:R-:W-:Y:S01]  /*324c0*/  IADD3 R8, R0.reuse, c[0x0][0x198], RZ ;  /* 0x0000660000087a10 */ /* 0x040fe20007ffe0ff */
[----:B------:R1:W-:Y:S01]  /*324d0*/  @P3 STG.E.U16 [R6.64], R9 ;  /* 0x0000000906003986 */ /* 0x0003e2000c101506 */
[----:B------:R-:W-:Y:S02]  /*324e0*/  LEA.HI.X.SX32 R5, R0, R3, 0x1, P6 ;  /* 0x0000000300057211 */ /* 0x000fe400030f0eff */
[----:B------:R-:W-:-:S03]  /*324f0*/  IADD3 R0, R8, c[0x0][0x198], RZ ;  /* 0x0000660008007a10 */ /* 0x000fc60007ffe0ff */
[----:B------:R2:W-:Y:S01]  /*32500*/  @P2 STG.E.U16 [R4.64], R12 ;  /* 0x0000000c04002986 */ /* 0x0005e2000c101506 */
[----:B-1----:R-:W-:Y:S02]  /*32510*/  IADD3 R7, R28, 0x8f, RZ ;  /* 0x0000008f1c077810 */ /* 0x002fe40007ffe0ff */
[CC--:B------:R-:W-:Y:S02]  /*32520*/  LEA R6, P6, R8.reuse, R20.reuse, 0x1 ;  /* 0x0000001408067211 */ /* 0x0c0fe400078c08ff */
[----:B------:R-:W-:Y:S02]  /*32530*/  ISETP.LT.AND P2, PT, R7, c[0x0][0x17c], !P0 ;  /* 0x00005f0007007a0c */ /* 0x000fe40004741270 */
[----:B------:R-:W-:Y:S02]  /*32540*/  LEA.HI.X.SX32 R7, R8, R3, 0x1, P6 ;  /* 0x0000000308077211 */ /* 0x000fe400030f0eff */
[----:B------:R-:W-:Y:S02]  /*32550*/  PRMT R8, R12, 0x7632, R8 ;  /* 0x000076320c087816 */ /* 0x000fe40000000008 */
[----:B--2---:R-:W-:-:S03]  /*32560*/  LEA R4, P6, R0, R20, 0x1 ;  /* 0x0000001400047211 */ /* 0x004fc600078c08ff */
[----:B------:R1:W-:Y:S01]  /*32570*/  @P1 STG.E.U16 [R6.64], R8 ;  /* 0x0000000806001986 */ /* 0x0003e2000c101506 */
[----:B------:R-:W-:Y:S02]  /*32580*/  LEA.HI.X.SX32 R5, R0, R3, 0x1, P6 ;  /* 0x0000000300057211 */ /* 0x000fe400030f0eff */
[C---:B------:R-:W-:Y:S02]  /*32590*/  IADD3 R10, R28.reuse, 0x8e, RZ ;  /* 0x0000008e1c0a7810 */ /* 0x040fe40007ffe0ff */
[----:B------:R-:W-:Y:S01]  /*325a0*/  IADD3 R9, R28, 0x90, RZ ;  /* 0x000000901c097810 */ /* 0x000fe20007ffe0ff */
[----:B------:R2:W-:Y:S01]  /*325b0*/  @P5 STG.E.U16 [R4.64], R11 ;  /* 0x0000000b04005986 */ /* 0x0005e2000c101506 */
[----:B-1----:R-:W-:Y:S02]  /*325c0*/  IADD3 R6, R0, c[0x0][0x198], RZ ;  /* 0x0000660000067a10 */ /* 0x002fe40007ffe0ff */
[----:B------:R-:W-:Y:S02]  /*325d0*/  IADD3 R0, R28, 0x91, RZ ;  /* 0x000000911c007810 */ /* 0x000fe40007ffe0ff */
[----:B------:R-:W-:-:S02]  /*325e0*/  ISETP.LT.AND P3, PT, R10, c[0x0][0x17c], !P0 ;  /* 0x00005f000a007a0c */ /* 0x000fc40004761270 */
[----:B--2---:R-:W-:Y:S02]  /*325f0*/  LEA R4, P6, R6, R20, 0x1 ;  /* 0x0000001406047211 */ /* 0x004fe400078c08ff */
[----:B------:R-:W-:Y:S02]  /*32600*/  ISETP.LT.AND P5, PT, R0, c[0x0][0x17c], !P0 ;  /* 0x00005f0000007a0c */ /* 0x000fe400047a1270 */
[C---:B------:R-:W-:Y:S02]  /*32610*/  IADD3 R0, R6.reuse, c[0x0][0x198], RZ ;  /* 0x0000660006007a10 */ /* 0x040fe40007ffe0ff */
[----:B------:R-:W-:Y:S02]  /*32620*/  ISETP.LT.AND P1, PT, R9, c[0x0][0x17c], !P0 ;  /* 0x00005f0009007a0c */ /* 0x000fe40004721270 */
[----:B------:R-:W-:Y:S02]  /*32630*/  LEA.HI.X.SX32 R5, R6, R3, 0x1, P6 ;  /* 0x0000000306057211 */ /* 0x000fe400030f0eff */
[----:B------:R-:W-:-:S02]  /*32640*/  PRMT R9, R11, 0x7632, R9 ;  /* 0x000076320b097816 */ /* 0x000fc40000000009 */
[C---:B------:R-:W-:Y:S02]  /*32650*/  LEA R6, P6, R0.reuse, R20, 0x1 ;  /* 0x0000001400067211 */ /* 0x040fe400078c08ff */
[C---:B------:R-:W-:Y:S01]  /*32660*/  IADD3 R8, R0.reuse, c[0x0][0x198], RZ ;  /* 0x0000660000087a10 */ /* 0x040fe20007ffe0ff */
[----:B------:R1:W-:Y:S01]  /*32670*/  @P4 STG.E.U16 [R4.64], R9 ;  /* 0x0000000904004986 */ /* 0x0003e2000c101506 */
[----:B------:R-:W-:Y:S01]  /*32680*/  LEA.HI.X.SX32 R7, R0, R3, 0x1, P6 ;  /* 0x0000000300077211 */ /* 0x000fe200030f0eff */
[----:B0-----:R-:W-:Y:S02]  /*32690*/  IMAD.MOV.U32 R12, RZ, RZ, R16 ;  /* 0x000000ffff0c7224 */ /* 0x001fe400078e0010 */
[----:B------:R-:W-:Y:S01]  /*326a0*/  STL [R1+0x74], R17 ;  /* 0x0000741101007387 */ /* 0x000fe20000100800 */
[----:B------:R-:W-:-:S03]  /*326b0*/  IADD3 R0, R8, c[0x0][0x198], RZ ;  /* 0x0000660008007a10 */ /* 0x000fc60007ffe0ff */
[----:B------:R-:W-:Y:S01]  /*326c0*/  STL.64 [R1+0x78], R18 ;  /* 0x0000781201007387 */ /* 0x000fe20000100a00 */
[----:B-1----:R-:W-:Y:S02]  /*326d0*/  IADD3 R5, R28, 0x93, RZ ;  /* 0x000000931c057810 */ /* 0x002fe40007ffe0ff */
[C---:B------:R-:W-:Y:S01]  /*326e0*/  LEA R4, P6, R8.reuse, R20, 0x1 ;  /* 0x0000001408047211 */ /* 0x040fe200078c08ff */
[----:B------:R-:W-:Y:S01]  /*326f0*/  @P3 STG.E.U16 [R6.64], R13 ;  /* 0x0000000d06003986 */ /* 0x000fe2000c101506 */
[----:B------:R-:W-:Y:S02]  /*32700*/  ISETP.LT.AND P3, PT, R5, c[0x0][0x17c], !P0 ;  /* 0x00005f0005007a0c */ /* 0x000fe40004761270 */
[----:B------:R-:W-:Y:S01]  /*32710*/  LEA.HI.X.SX32 R5, R8, R3, 0x1, P6 ;  /* 0x0000000308057211 */ /* 0x000fe200030f0eff */
[----:B------:R-:W0:Y:S01]  /*32720*/  LDS.128 R16, [R29+0x1000] ;  /* 0x001000001d107984 */ /* 0x000e220000000c00 */
[----:B------:R-:W-:-:S03]  /*32730*/  PRMT R8, R13, 0x7632, R8 ;  /* 0x000076320d087816 */ /* 0x000fc60000000008 */
[----:B------:R-:W-:Y:S04]  /*32740*/  STL [R1+0xce8], R12 ;  /* 0x000ce80c01007387 */ /* 0x000fe80000100800 */
[----:B------:R-:W1:Y:S04]  /*32750*/  LDS.128 R12, [R25+0x1000] ;  /* 0x00100000190c7984 */ /* 0x000e680000000c00 */
[----:B0-----:R1:W-:Y:S01]  /*32760*/  STL [R1+0x44], R17 ;  /* 0x0000441101007387 */ /* 0x0013e20000100800 */
[----:B------:R-:W-:-:S03]  /*32770*/  IMAD.MOV.U32 R11, RZ, RZ, R16 ;  /* 0x000000ffff0b7224 */ /* 0x000fc600078e0010 */
[----:B------:R-:W-:Y:S04]  /*32780*/  STL.64 [R1+0x48], R18 ;  /* 0x0000481201007387 */ /* 0x000fe80000100a00 */
[----:B------:R-:W2:Y:S01]  /*32790*/  LDL.LU R16, [R1+0xcec] ;  /* 0x000cec0001107983 */ /* 0x000ea20000300800 */
[----:B-1----:R-:W-:-:S03]  /*327a0*/  IMAD.MOV.U32 R17, RZ, RZ, R12 ;  /* 0x000000ffff117224 */ /* 0x002fc600078e000c */
[----:B------:R-:W-:Y:S04]  /*327b0*/  STL [R1+0x24], R13 ;  /* 0x0000240d01007387 */ /* 0x000fe80000100800 */
[----:B------:R-:W-:Y:S04]  /*327c0*/  STL [R1+0x28], R14 ;  /* 0x0000280e01007387 */ /* 0x000fe80000100800 */
[----:B------:R-:W3:Y:S01]  /*327d0*/  LDL.LU R12, [R1+0xce8] ;  /* 0x000ce800010c7983 */ /* 0x000ee20000300800 */
[----:B------:R-:W-:-:S04]  /*327e0*/  LEA R6, P6, R0, R20, 0x1 ;  /* 0x0000001400067211 */ /* 0x000fc800078c08ff */
[----:B------:R-:W-:Y:S01]  /*327f0*/  LEA.HI.X.SX32 R7, R0, R3, 0x1, P6 ;  /* 0x0000000300077211 */ /* 0x000fe200030f0eff */
[----:B------:R0:W-:Y:S01]  /*32800*/  @P2 STG.E.U16 [R4.64], R8 ;  /* 0x0000000804002986 */ /* 0x0001e2000c101506 */
[----:B------:R-:W-:-:S03]  /*32810*/  IMAD.MOV.U32 R27, RZ, RZ, R15 ;  /* 0x000000ffff1b7224 */ /* 0x000fc600078e000f */
[----:B---3--:R-:W-:Y:S01]  /*32820*/  @P1 STG.E.U16 [R6.64], R12 ;  /* 0x0000000c06001986 */ /* 0x008fe2000c101506 */
[----:B0-----:R-:W-:-:S03]  /*32830*/  PRMT R8, R12, 0x7632, R8 ;  /* 0x000076320c087816 */ /* 0x001fc60000000008 */
[----:B------:R-:W0:Y:S04]  /*32840*/  LDS.128 R12, [R23+0x1000] ;  /* 0x00100000170c7984 */ /* 0x000e280000000c00 */
[----:B0-----:R-:W-:Y:S01]  /*32850*/  STL [R1+0x4], R13 ;  /* 0x0000040d01007387 */ /* 0x001fe20000100800 */
[----:B------:R-:W-:-:S03]  /*32860*/  IMAD.MOV.U32 R22, RZ, RZ, R12 ;  /* 0x000000ffff167224 */ /* 0x000fc600078e000c */
[----:B------:R-:W-:Y:S04]  /*32870*/  STL [R1+0x8], R14 ;  /* 0x0000080e01007387 */ /* 0x000fe80000100800 */
[----:B------:R-:W3:Y:S01]  /*32880*/  LDL.LU R12, [R1+0xce4] ;  /* 0x000ce400010c7983 */ /* 0x000ee20000300800 */
[----:B------:R-:W-:Y:S02]  /*32890*/  IADD3 R4, R0, c[0x0][0x198], RZ ;  /* 0x0000660000047a10 */ /* 0x000fe40007ffe0ff */
[C---:B------:R-:W-:Y:S02]  /*328a0*/  IADD3 R0, R28.reuse, 0x95, RZ ;  /* 0x000000951c007810 */ /* 0x040fe40007ffe0ff */
[----:B------:R-:W-:Y:S02]  /*328b0*/  IADD3 R10, R28, 0x92, RZ ;  /* 0x000000921c0a7810 */ /* 0x000fe40007ffe0ff */
[----:B------:R-:W-:-:S02]  /*328c0*/  LEA R6, P6, R4, R20, 0x1 ;  /* 0x0000001404067211 */ /* 0x000fc400078c08ff */
[----:B------:R-:W-:Y:S02]  /*328d0*/  ISETP.LT.AND P1, PT, R0, c[0x0][0x17c], !P0 ;  /* 0x00005f0000007a0c */ /* 0x000fe40004721270 */
[----:B------:R-:W-:Y:S02]  /*328e0*/  IADD3 R9, R28, 0x94, RZ ;  /* 0x000000941c097810 */ /* 0x000fe40007ffe0ff */
[----:B------:R-:W-:Y:S02]  /*328f0*/  IADD3 R0, R4, c[0x0][0x198], RZ ;  /* 0x0000660004007a10 */ /* 0x000fe40007ffe0ff */
[----:B------:R-:W-:Y:S02]  /*32900*/  ISETP.LT.AND P4, PT, R10, c[0x0][0x17c], !P0 ;  /* 0x00005f000a007a0c */ /* 0x000fe40004781270 */
[----:B------:R-:W-:Y:S02]  /*32910*/  LEA.HI.X.SX32 R7, R4, R3, 0x1, P6 ;  /* 0x0000000304077211 */ /* 0x000fe400030f0eff */
[----:B------:R-:W-:-:S02]  /*32920*/  ISETP.LT.AND P2, PT, R9, c[0x0][0x17c], !P0 ;  /* 0x00005f0009007a0c */ /* 0x000fc40004741270 */
[C---:B------:R-:W-:Y:S02]  /*32930*/  LEA R4, P6, R0.reuse, R20, 0x1 ;  /* 0x0000001400047211 */ /* 0x040fe400078c08ff */
[C---:B------:R-:W-:Y:S01]  /*32940*/  IADD3 R9, R0.reuse, c[0x0][0x198], RZ ;  /* 0x0000660000097a10 */ /* 0x040fe20007ffe0ff */
[----:B------:R0:W-:Y:S01]  /*32950*/  @P5 STG.E.U16 [R6.64], R8 ;  /* 0x0000000806005986 */ /* 0x0001e2000c101506 */
[----:B------:R-:W-:Y:S02]  /*32960*/  LEA.HI.X.SX32 R5, R0, R3, 0x1, P6 ;  /* 0x0000000300057211 */ /* 0x000fe400030f0eff */
[----:B------:R-:W-:Y:S02]  /*32970*/  IADD3 R10, R28, 0x96, RZ ;  /* 0x000000961c0a7810 */ /* 0x000fe40007ffe0ff */
[----:B------:R-:W-:Y:S02]  /*32980*/  IADD3 R0, R9, c[0x0][0x198], RZ ;  /* 0x0000660009007a10 */ /* 0x000fe40007ffe0ff */
[----:B------:R-:W-:-:S02]  /*32990*/  ISETP.LT.AND P5, PT, R10, c[0x0][0x17c], !P0 ;  /* 0x00005f000a007a0c */ /* 0x000fc400047a1270 */
[CC--:B0-----:R-:W-:Y:S02]  /*329a0*/  LEA R8, P6, R9.reuse, R20.reuse, 0x1 ;  /* 0x0000001409087211 */ /* 0x0c1fe400078c08ff */
[----:B------:R-:W-:Y:S02]  /*329b0*/  IADD3 R6, R28, 0x97, RZ ;  /* 0x000000971c067810 */ /* 0x000fe40007ffe0ff */
[----:B------:R-:W-:Y:S02]  /*329c0*/  LEA.HI.X.SX32 R9, R9, R3, 0x1, P6 ;  /* 0x0000000309097211 */ /* 0x000fe400030f0eff */
[----:B------:R-:W-:Y:S01]  /*329d0*/  LEA R10, P6, R0, R20, 0x1 ;  /* 0x00000014000a7211 */ /* 0x000fe200078c08ff */
[----:B------:R-:W-:Y:S01]  /*329e0*/  @P4 STG.E.U16 [R4.64], R11 ;  /* 0x0000000b04004986 */ /* 0x000fe2000c101506 */
[----:B------:R-:W-:-:S03]  /*329f0*/  ISETP.LT.AND P4, PT, R6, c[0x0][0x17c], !P0 ;  /* 0x00005f0006007a0c */ /* 0x000fc60004781270 */
[----:B------:R0:W1:Y:S02]  /*32a00*/  LDS.128 R4, [R2+0x1800] ;  /* 0x0018000002047984 */ /* 0x0000640000000c00 */
[----:B0-----:R-:W-:Y:S01]  /*32a10*/  IADD3 R2, R0, c[0x0][0x198], RZ ;  /* 0x0000660000027a10 */ /* 0x001fe20007ffe0ff */
[----:B------:R-:W-:Y:S01]  /*32a20*/  IMAD.MOV.U32 R26, RZ, RZ, R15 ;  /* 0x000000ffff1a7224 */ /* 0x000fe200078e000f */
[----:B------:R-:W-:Y:S02]  /*32a30*/  IADD3 R13, R28, 0x98, RZ ;  /* 0x000000981c0d7810 */ /* 0x000fe40007ffe0ff */
[----:B--2---:R-:W-:Y:S02]  /*32a40*/  PRMT R16, R17, 0x7632, R16 ;  /* 0x0000763211107816 */ /* 0x004fe40000000010 */
[----:B------:R-:W-:Y:S02]  /*32a50*/  PRMT R21, R22, 0x7632, R21 ;  /* 0x0000763216157816 */ /* 0x000fe40000000015 */
[----:B---3--:R-:W-:-:S02]  /*32a60*/  PRMT R12, R11, 0x7632, R12 ;  /* 0x000076320b0c7816 */ /* 0x008fc4000000000c */
[----:B------:R-:W-:Y:S02]  /*32a70*/  LEA.HI.X.SX32 R11, R0, R3, 0x1, P6 ;  /* 0x00000003000b7211 */ /* 0x000fe400030f0eff */
[----:B------:R-:W-:Y:S01]  /*32a80*/  IADD3 R0, R28, 0x99, RZ ;  /* 0x000000991c007810 */ /* 0x000fe20007ffe0ff */
[----:B------:R0:W-:Y:S01]  /*32a90*/  @P3 STG.E.U16 [R8.64], R12 ;  /* 0x0000000c08003986 */ /* 0x0001e2000c101506 */
[----:B------:R-:W-:-:S03]  /*32aa0*/  LEA R14, P6, R2, R20, 0x1 ;  /* 0x00000014020e7211 */ /* 0x000fc600078c08ff */
[----:B------:R-:W-:Y:S01]  /*32ab0*/  @P2 STG.E.U16 [R10.64], R17 ;  /* 0x000000110a002986 */ /* 0x000fe2000c101506 */
[----:B------:R-:W-:Y:S02]  /*32ac0*/  ISETP.LT.AND P2, PT, R0, c[0x0][0x17c], !P0 ;  /* 0x00005f0000007a0c */ /* 0x000fe40004741270 */
[C---:B------:R-:W-:Y:S01]  /*32ad0*/  IADD3 R0, R2.reuse, c[0x0][0x198], RZ ;  /* 0x0000660002007a10 */ /* 0x040fe20007ffe0ff */
[----:B------:R2:W3:Y:S01]  /*32ae0*/  LDS.128 R8, [R29+0x1800] ;  /* 0x001800001d087984 */ /* 0x0004e20000000c00 */
[-C--:B------:R-:W-:Y:S02]  /*32af0*/  LEA.HI.X.SX32 R15, R2, R3.reuse, 0x1, P6 ;  /* 0x00000003020f7211 */ /* 0x080fe400030f0eff */
[C---:B0-----:R-:W-:Y:S02]  /*32b00*/  LEA R12, P6, R0.reuse, R20, 0x1 ;  /* 0x00000014000c7211 */ /* 0x041fe400078c08ff */
[----:B------:R-:W-:Y:S01]  /*32b10*/  ISETP.LT.AND P3, PT, R13, c[0x0][0x17c], !P0 ;  /* 0x00005f000d007a0c */ /* 0x000fe20004761270 */
[----:B------:R0:W-:Y:S01]  /*32b20*/  @P1 STG.E.U16 [R14.64], R16 ;  /* 0x000000100e001986 */ /* 0x0001e2000c101506 */
[----:B------:R-:W-:-:S02]  /*32b30*/  LEA.HI.X.SX32 R13, R0, R3, 0x1, P6 ;  /* 0x00000003000d7211 */ /* 0x000fc400030f0eff */
[----:B------:R-:W-:Y:S01]  /*32b40*/  IADD3 R2, R0, c[0x0][0x198], RZ ;  /* 0x0000660000027a10 */ /* 0x000fe20007ffe0ff */
[----:B--2---:R-:W2:Y:S04]  /*32b50*/  LDL.LU R29, [R1+0x34] ;  /* 0x00003400011d7983 */ /* 0x004ea80000300800 */
[----:B------:R-:W-:Y:S01]  /*32b60*/  @P5 STG.E.U16 [R12.64], R22 ;  /* 0x000000160c005986 */ /* 0x000fe2000c101506 */
[----:B0-----:R-:W-:-:S04]  /*32b70*/  IADD3 R14, R28, 0x9b, RZ ;  /* 0x0000009b1c0e7810 */ /* 0x001fc80007ffe0ff */
[----:B------:R-:W-:Y:S02]  /*32b80*/  ISETP.LT.AND P5, PT, R14, c[0x0][0x17c], !P0 ;  /* 0x00005f000e007a0c */ /* 0x000fe400047a1270 */
[----:B------:R0:W4:Y:S01]  /*32b90*/  LDS.128 R12, [R25+0x1800] ;  /* 0x00180000190c7984 */ /* 0x0001220000000c00 */
[CC--:B------:R-:W-:Y:S02]  /*32ba0*/  LEA R18, P6, R2.reuse, R20.reuse, 0x1 ;  /* 0x0000001402127211 */ /* 0x0c0fe400078c08ff */
[----:B------:R-:W-:Y:S02]  /*32bb0*/  IADD3 R0, R2, c[0x0][0x198], RZ ;  /* 0x0000660002007a10 */ /* 0x000fe40007ffe0ff */
[----:B------:R-:W-:Y:S02]  /*32bc0*/  IADD3 R17, R28, 0x9a, RZ ;  /* 0x0000009a1c117810 */ /* 0x000fe40007ffe0ff */
[----:B------:R-:W-:Y:S02]  /*32bd0*/  LEA.HI.X.SX32 R19, R2, R3, 0x1, P6 ;  /* 0x0000000302137211 */ /* 0x000fe400030f0eff */
[----:B------:R-:W-:-:S02]  /*32be0*/  LEA R16, P6, R0, R20, 0x1 ;  /* 0x0000001400107211 */ /* 0x000fc400078c08ff */
[----:B------:R-:W-:Y:S02]  /*32bf0*/  ISETP.LT.AND P1, PT, R17, c[0x0][0x17c], !P0 ;  /* 0x00005f0011007a0c */ /* 0x000fe40004721270 */
[----:B------:R-:W-:Y:S02]  /*32c00*/  LEA.HI.X.SX32 R17, R0, R3, 0x1, P6 ;  /* 0x0000000300117211 */ /* 0x000fe400030f0eff */
[----:B------:R-:W-:Y:S02]  /*32c10*/  IADD3 R2, R28, 0x9c, RZ ;  /* 0x0000009c1c027810 */ /* 0x000fe40007ffe0ff */
[----:B------:R-:W-:Y:S01]  /*32c20*/  IADD3 R0, R0, c[0x0][0x198], RZ ;  /* 0x0000660000007a10 */ /* 0x000fe20007ffe0ff */
[----:B------:R3:W-:Y:S01]  /*32c30*/  @P4 STG.E.U16 [R18.64], R21 ;  /* 0x0000001512004986 */ /* 0x0007e2000c101506 */
[----:B------:R-:W-:Y:S02]  /*32c40*/  ISETP.LT.AND P4, PT, R2, c[0x0][0x17c], !P0 ;  /* 0x00005f0002007a0c */ /* 0x000fe40004781270 */
[----:B------:R-:W-:-:S02]  /*32c50*/  LEA R24, P6, R0, R20, 0x1 ;  /* 0x0000001400187211 */ /* 0x000fc400078c08ff */
[C---:B------:R-:W-:Y:S02]  /*32c60*/  IADD3 R2, R0.reuse, c[0x0][0x198], RZ ;  /* 0x0000660000027a10 */ /* 0x040fe40007ffe0ff */
[----:B0-----:R-:W-:Y:S01]  /*32c70*/  LEA.HI.X.SX32 R25, R0, R3, 0x1, P6 ;  /* 0x0000000300197211 */ /* 0x001fe200030f0eff */
[----:B-1----:R0:W-:Y:S01]  /*32c80*/  @P3 STG.E.U16 [R16.64], R4 ;  /* 0x0000000410003986 */ /* 0x0021e2000c101506 */
[----:B------:R-:W-:Y:S02]  /*32c90*/  LEA R22, P6, R2, R20, 0x1 ;  /* 0x0000001402167211 */ /* 0x000fe400078c08ff */
[----:B---3--:R-:W-:Y:S02]  /*32ca0*/  IADD3 R18, R28, 0x9d, RZ ;  /* 0x0000009d1c127810 */ /* 0x008fe40007ffe0ff */
[----:B------:R-:W-:Y:S02]  /*32cb0*/  PRMT R21, R4, 0x7632, R21 ;  /* 0x0000763204157816 */ /* 0x000fe40000000015 */
[----:B------:R-:W-:-:S02]  /*32cc0*/  IADD3 R0, R2, c[0x0][0x198], RZ ;  /* 0x0000660002007a10 */ /* 0x000fc40007ffe0ff */
[----:B------:R-:W-:Y:S02]  /*32cd0*/  ISETP.LT.AND P3, PT, R18, c[0x0][0x17c], !P0 ;  /* 0x00005f0012007a0c */ /* 0x000fe40004761270 */
[----:B0-----:R-:W-:Y:S01]  /*32ce0*/  IADD3 R4, R28, 0x9e, RZ ;  /* 0x0000009e1c047810 */ /* 0x001fe20007ffe0ff */
[----:B------:R0:W1:Y:S04]  /*32cf0*/  LDS.128 R16, [R23+0x1800] ;  /* 0x0018000017107984 */ /* 0x0000680000000c00 */
[----:B------:R3:W-:Y:S01]  /*32d00*/  @P2 STG.E.U16 [R24.64], R21 ;  /* 0x0000001518002986 */ /* 0x0007e2000c101506 */
[----:B------:R-:W-:Y:S02]  /*32d10*/  ISETP.LT.AND P2, PT, R4, c[0x0][0x17c], !P0 ;  /* 0x00005f0004007a0c */ /* 0x000fe40004741270 */
[----:B0-----:R-:W-:-:S02]  /*32d20*/  LEA.HI.X.SX32 R23, R2, R3, 0x1, P6 ;  /* 0x0000000302177211 */ /* 0x001fc400030f0eff */
[----:B------:R-:W-:Y:S02]  /*32d30*/  IADD3 R2, R0, c[0x0][0x198], RZ ;  /* 0x0000660000027a10 */ /* 0x000fe40007ffe0ff */
[----:B------:R-:W-:Y:S02]  /*32d40*/  IADD3 R4, R28, 0x9f, RZ ;  /* 0x0000009f1c047810 */ /* 0x000fe40007ffe0ff */
[----:B---3--:R-:W-:Y:S01]  /*32d50*/  LEA R24, P6, R0, R20, 0x1 ;  /* 0x0000001400187211 */ /* 0x008fe200078c08ff */
[----:B------:R0:W-:Y:S01]  /*32d60*/  @P1 STG.E.U16 [R22.64], R8 ;  /* 0x0000000816001986 */ /* 0x0001e2000c101506 */
[----:B------:R-:W-:Y:S02]  /*32d70*/  ISETP.LT.AND P1, PT, R4, c[0x0][0x17c], !P0 ;  /* 0x00005f0004007a0c */ /* 0x000fe40004721270 */
[----:B------:R-:W-:Y:S01]  /*32d80*/  LEA.HI.X.SX32 R25, R0, R3, 0x1, P6 ;  /* 0x0000000300197211 */ /* 0x000fe200030f0eff */
[----:B------:R-:W3:Y:S01]  /*32d90*/  LDL.LU R21, [R1+0x64] ;  /* 0x0000640001157983 */ /* 0x000ee20000300800 */
[----:B------:R-:W-:-:S02]  /*32da0*/  IADD3 R4, R2, c[0x0][0x198], RZ ;  /* 0x0000660002047a10 */ /* 0x000fc40007ffe0ff */
[----:B0-----:R-:W-:Y:S02]  /*32db0*/  PRMT R8, R8, 0x7632, R8 ;  /* 0x0000763208087816 */ /* 0x001fe40000000008 */
[----:B------:R-:W-:-:S03]  /*32dc0*/  LEA R22, P6, R2, R20, 0x1 ;  /* 0x0000001402167211 */ /* 0x000fc600078c08ff */
[----:B------:R0:W-:Y:S01]  /*32dd0*/  @P5 STG.E.U16 [R24.64], R8 ;  /* 0x0000000818005986 */ /* 0x0001e2000c101506 */
[----:B------:R-:W-:-:S05]  /*32de0*/  LEA.HI.X.SX32 R23, R2, R3, 0x1, P6 ;  /* 0x0000000302177211 */ /* 0x000fca00030f0eff */
[----:B----4-:R4:W-:Y:S01]  /*32df0*/  @P4 STG.E.U16 [R22.64], R12 ;  /* 0x0000000c16004986 */ /* 0x0109e2000c101506 */
[----:B0-----:R-:W-:-:S04]  /*32e00*/  LEA R24, P6, R4, R20, 0x1 ;  /* 0x0000001404187211 */ /* 0x001fc800078c08ff */
[----:B------:R-:W-:Y:S02]  /*32e10*/  LEA.HI.X.SX32 R25, R4, R3, 0x1, P6 ;  /* 0x0000000304197211 */ /* 0x000fe400030f0eff */
[----:B----4-:R-:W-:-:S05]  /*32e20*/  PRMT R12, R12, 0x7632, R12 ;  /* 0x000076320c0c7816 */ /* 0x010fca000000000c */
[----:B------:R0:W-:Y:S04]  /*32e30*/  @P3 STG.E.U16 [R24.64], R12 ;  /* 0x0000000c18003986 */ /* 0x0001e8000c101506 */
[----:B0-----:R-:W4:Y:S01]  /*32e40*/  LDL.LU R12, [R1+0x54] ;  /* 0x00005400010c7983 */ /* 0x001f220000300800 */
[C---:B------:R-:W-:Y:S02]  /*32e50*/  IADD3 R0, R28.reuse, 0xa0, RZ ;  /* 0x000000a01c007810 */ /* 0x040fe40007ffe0ff */
[----:B------:R-:W-:Y:S02]  /*32e60*/  IADD3 R2, R28, 0xa1, RZ ;  /* 0x000000a11c027810 */ /* 0x000fe40007ffe0ff */
[----:B------:R-:W-:Y:S02]  /*32e70*/  ISETP.LT.AND P5, PT, R0, c[0x0][0x17c], !P0 ;  /* 0x00005f0000007a0c */ /* 0x000fe400047a1270 */
[----:B------:R-:W-:-:S02]  /*32e80*/  IADD3 R0, R4, c[0x0][0x198], RZ ;  /* 0x0000660004007a10 */ /* 0x000fc40007ffe0ff */
[----:B------:R-:W-:Y:S02]  /*32e90*/  ISETP.LT.AND P4, PT, R2, c[0x0][0x17c], !P0 ;  /* 0x00005f0002007a0c */ /* 0x000fe40004781270 */
[CC--:B------:R-:W-:Y:S02]  /*32ea0*/  LEA R22, P6, R0.reuse, R20.reuse, 0x1 ;  /* 0x0000001400167211 */ /* 0x0c0fe400078c08ff */
[C---:B------:R-:W-:Y:S02]  /*32eb0*/  IADD3 R2, R0.reuse, c[0x0][0x198], RZ ;  /* 0x0000660000027a10 */ /* 0x040fe40007ffe0ff */
[-C--:B------:R-:W-:Y:S02]  /*32ec0*/  LEA.HI.X.SX32 R23, R0, R3.reuse, 0x1, P6 ;  /* 0x0000000300177211 */ /* 0x080fe400030f0eff */
[C---:B------:R-:W-:Y:S02]  /*32ed0*/  LEA R24, P6, R2.reuse, R20, 0x1 ;  /* 0x0000001402187211 */ /* 0x040fe400078c08ff */
[C---:B------:R-:W-:Y:S01]  /*32ee0*/  IADD3 R0, R2.reuse, c[0x0][0x198], RZ ;  /* 0x0000660002007a10 */ /* 0x040fe20007ffe0ff */
[----:B-1----:R0:W-:Y:S01]  /*32ef0*/  @P2 STG.E.U16 [R22.64], R16 ;  /* 0x0000001016002986 */ /* 0x0021e2000c101506 */
[----:B------:R-:W-:-:S02]  /*32f00*/  LEA.HI.X.SX32 R25, R2, R3, 0x1, P6 ;  /* 0x0000000302197211 */ /* 0x000fc400030f0eff */
[----:B------:R-:W-:Y:S02]  /*32f10*/  IADD3 R2, R0, c[0x0][0x198], RZ ;  /* 0x0000660000027a10 */ /* 0x000fe40007ffe0ff */
[----:B------:R-:W-:Y:S02]  /*32f20*/  IADD3 R4, R28, 0xa2, RZ ;  /* 0x000000a21c047810 */ /* 0x000fe40007ffe0ff */
[----:B0-----:R-:W-:Y:S02]  /*32f30*/  PRMT R16, R16, 0x7632, R16 ;  /* 0x0000763210107816 */ /* 0x001fe40000000010 */
[----:B------:R-:W-:-:S03]  /*32f40*/  LEA R22, P6, R0, R20, 0x1 ;  /* 0x0000001400167211 */ /* 0x000fc600078c08ff */
[----:B------:R0:W-:Y:S01]  /*32f50*/  @P1 STG.E.U16 [R24.64], R16 ;  /* 0x0000001018001986 */ /* 0x0001e2000c101506 */
[----:B------:R-:W-:Y:S02]  /*32f60*/  LEA.HI.X.SX32 R23, R0, R3, 0x1, P6 ;  /* 0x0000000300177211 */ /* 0x000fe400030f0eff */
[----:B------:R-:W-:Y:S02]  /*32f70*/  IADD3 R0, R2, c[0x0][0x198], RZ ;  /* 0x0000660002007a10 */ /* 0x000fe40007ffe0ff */
[----:B------:R-:W-:Y:S02]  /*32f80*/  ISETP.LT.AND P3, PT, R4, c[0x0][0x17c], !P0 ;  /* 0x00005f0004007a0c */ /* 0x000fe40004761270 */
[----:B0-----:R-:W-:-:S04]  /*32f90*/  LEA R24, P6, R2, R20, 0x1 ;  /* 0x0000001402187211 */ /* 0x001fc800078c08ff */
[----:B------:R-:W-:Y:S02]  /*32fa0*/  LEA.HI.X.SX32 R25, R2, R3, 0x1, P6 ;  /* 0x0000000302197211 */ /* 0x000fe400030f0eff */
[----:B------:R-:W-:Y:S02]  /*32fb0*/  IADD3 R2, R0, c[0x0][0x198], RZ ;  /* 0x0000660000027a10 */ /* 0x000fe40007ffe0ff */
[----:B------:R-:W-:-:S04]  /*32fc0*/  IADD3 R4, R28, 0xa3, RZ ;  /* 0x000000a31c047810 */ /* 0x000fc80007ffe0ff */
[----:B------:R-:W-:Y:S02]  /*32fd0*/  ISETP.LT.AND P2, PT, R4, c[0x0][0x17c], !P0 ;  /* 0x00005f0004007a0c */ /* 0x000fe40004741270 */
[----:B------:R-:W-:-:S04]  /*32fe0*/  IADD3 R4, R28, 0xa4, RZ ;  /* 0x000000a41c047810 */ /* 0x000fc80007ffe0ff */
[----:B------:R-:W-:Y:S01]  /*32ff0*/  ISETP.LT.AND P1, PT, R4, c[0x0][0x17c], !P0 ;  /* 0x00005f0004007a0c */ /* 0x000fe20004721270 */
[----:B----4-:R0:W-:Y:S01]  /*33000*/  @P5 STG.E.U16 [R22.64], R12 ;  /* 0x0000000c16005986 */ /* 0x0101e2000c101506 */
[----:B------:R-:W-:-:S05]  /*33010*/  PRMT R8, R12, 0x7632, R8 ;  /* 0x000076320c087816 */ /* 0x000fca0000000008 */
[----:B------:R1:W-:Y:S01]  /*33020*/  @P4 STG.E.U16 [R24.64], R8 ;  /* 0x0000000818004986 */ /* 0x0003e2000c101506 */
[----:B0-----:R-:W-:-:S03]  /*33030*/  LEA R22, P6, R0, R20, 0x1 ;  /* 0x0000001400167211 */ /* 0x001fc600078c08ff */
[----:B------:R-:W4:Y:S01]  /*33040*/  LDL.LU R12, [R1+0x84] ;  /* 0x00008400010c7983 */ /* 0x000f220000300800 */
[-C--:B------:R-:W-:Y:S02]  /*33050*/  LEA.HI.X.SX32 R23, R0, R3.reuse, 0x1, P6 ;  /* 0x0000000300177211 */ /* 0x080fe400030f0eff */
[CC--:B-1----:R-:W-:Y:S02]  /*33060*/  LEA R24, P6, R2.reuse, R20.reuse, 0x1 ;  /* 0x0000001402187211 */ /* 0x0c2fe400078c08ff */
[C---:B------:R-:W-:Y:S01]  /*33070*/  IADD3 R0, R2.reuse, c[0x0][0x198], RZ ;  /* 0x0000660002007a10 */ /* 0x040fe20007ffe0ff */
[----:B---3--:R0:W-:Y:S01]  /*33080*/  @P3 STG.E.U16 [R22.64], R21 ;  /* 0x0000001516003986 */ /* 0x0081e2000c101506 */
[----:B------:R-:W-:Y:S02]  /*33090*/  LEA.HI.X.SX32 R25, R2, R3, 0x1, P6 ;  /* 0x0000000302197211 */ /* 0x000fe400030f0eff */
[----:B------:R-:W-:Y:S02]  /*330a0*/  PRMT R2, R21, 0x7632, R2 ;  /* 0x0000763215027816 */ /* 0x000fe40000000002 */
[----:B0-----:R-:W3:Y:S01]  /*330b0*/  LDL.LU R21, [R1+0xb4] ;  /* 0x0000b40001157983 */ /* 0x001ee20000300800 */
[----:B------:R-:W-:-:S04]  /*330c0*/  LEA R22, P6, R0, R20, 0x1 ;  /* 0x0000001400167211 */ /* 0x000fc800078c08ff */
[----:B------:R-:W-:Y:S01]  /*330d0*/  LEA.HI.X.SX32 R23, R0, R3, 0x1, P6 ;  /* 0x0000000300177211 */ /* 0x000fe200030f0eff */
[----:B------:R-:W-:Y:S01]  /*330e0*/  @P2 STG.E.U16 [R24.64], R2 ;  /* 0x0000000218002986 */ /* 0x000fe2000c101506 */
[----:B--2---:R-:W-:-:S03]  /*330f0*/  PRMT R8, R29, 0x7632, R8 ;  /* 0x000076321d087816 */ /* 0x004fc60000000008 */
[----:B------:R0:W-:Y:S04]  /*33100*/  @P1 STG.E.U16 [R22.64], R29 ;  /* 0x0000001d16001986 */ /* 0x0001e8000c101506 */
[----:B0-----:R-:W2:Y:S01]  /*33110*/  LDL.LU R29, [R1+0xa4] ;  /* 0x0000a400011d7983 */ /* 0x001ea20000300800 */
[----:B------:R-:W-:Y:S02]  /*33120*/  IADD3 R4, R28, 0xa5, RZ ;  /* 0x000000a51c047810 */ /* 0x000fe40007ffe0ff */
[----:B------:R-:W-:Y:S02]  /*33130*/  IADD3 R2, R0, c[0x0][0x198], RZ ;  /* 0x0000660000027a10 */ /* 0x000fe40007ffe0ff */
[----:B------:R-:W-:Y:S02]  /*33140*/  ISETP.LT.AND P5, PT, R4, c[0x0][0x17c], !P0 ;  /* 0x00005f0004007a0c */ /* 0x000fe400047a1270 */
[----:B------:R-:W-:-:S02]  /*33150*/  IADD3 R4, R28, 0xa6, RZ ;  /* 0x000000a61c047810 */ /* 0x000fc40007ffe0ff */
[CC--:B------:R-:W-:Y:S02]  /*33160*/  LEA R24, P6, R2.reuse, R20.reuse, 0x1 ;  /* 0x0000001402187211 */ /* 0x0c0fe400078c08ff */
[----:B------:R-:W-:Y:S02]  /*33170*/  IADD3 R0, R2, c[0x0][0x198], RZ ;  /* 0x0000660002007a10 */ /* 0x000fe40007ffe0ff */
[----:B------:R-:W-:Y:S02]  /*33180*/  ISETP.LT.AND P4, PT, R4, c[0x0][0x17c], !P0 ;  /* 0x00005f0004007a0c */ /* 0x000fe40004781270 */
[----:B------:R-:W-:Y:S02]  /*33190*/  IADD3 R4, R28, 0xa7, RZ ;  /* 0x000000a71c047810 */ /* 0x000fe40007ffe0ff */
[----:B------:R-:W-:Y:S02]  /*331a0*/  LEA.HI.X.SX32 R25, R2, R3, 0x1, P6 ;  /* 0x0000000302197211 */ /* 0x000fe400030f0eff */
[----:B------:R-:W-:-:S02]  /*331b0*/  LEA R22, P6, R0, R20, 0x1 ;  /* 0x0000001400167211 */ /* 0x000fc400078c08ff */
[----:B------:R-:W-:Y:S01]  /*331c0*/  IADD3 R2, R0, c[0x0][0x198], RZ ;  /* 0x0000660000027a10 */ /* 0x000fe20007ffe0ff */
[----:B------:R0:W-:Y:S01]  /*331d0*/  @P5 STG.E.U16 [R24.64], R8 ;  /* 0x0000000818005986 */ /* 0x0001e2000c101506 */
[----:B------:R-:W-:Y:S02]  /*331e0*/  ISETP.LT.AND P3, PT, R4, c[0x0][0x17c], !P0 ;  /* 0x00005f0004007a0c */ /* 0x000fe40004761270 */
[----:B------:R-:W-:Y:S02]  /*331f0*/  IADD3 R4, R28, 0xa8, RZ ;  /* 0x000000a81c047810 */ /* 0x000fe40007ffe0ff */
[----:B------:R-:W-:Y:S02]  /*33200*/  LEA.HI.X.SX32 R23, R0, R3, 0x1, P6 ;  /* 0x0000000300177211 */ /* 0x000fe400030f0eff */
[----:B------:R-:W-:Y:S02]  /*33210*/  ISETP.LT.AND P2, PT, R4, c[0x0][0x17c], !P0 ;  /* 0x00005f0004007a0c */ /* 0x000fe40004741270 */
[----:B------:R-:W-:-:S02]  /*33220*/  IADD3 R0, R2, c[0x0][0x198], RZ ;  /* 0x0000660002007a10 */ /* 0x000fc40007ffe0ff */
[----:B0-----:R-:W-:-:S04]  /*33230*/  LEA R24, P6, R2, R20, 0x1 ;  /* 0x0000001402187211 */ /* 0x001fc800078c08ff */
[----:B------:R-:W-:Y:S02]  /*33240*/  LEA.HI.X.SX32 R25, R2, R3, 0x1, P6 ;  /* 0x0000000302197211 */ /* 0x000fe400030f0eff */
[----:B------:R-:W-:-:S04]  /*33250*/  IADD3 R4, R28, 0xa9, RZ ;  /* 0x000000a91c047810 */ /* 0x000fc80007ffe0ff */
[----:B------:R-:W-:Y:S02]  /*33260*/  ISETP.LT.AND P1, PT, R4, c[0x0][0x17c], !P0 ;  /* 0x00005f0004007a0c */ /* 0x000fe40004721270 */
[----:B------:R-:W-:-:S04]  /*33270*/  IADD3 R4, R28, 0xaa, RZ ;  /* 0x000000aa1c047810 */ /* 0x000fc80007ffe0ff */
[----:B------:R-:W-:Y:S01]  /*33280*/  ISETP.LT.AND P5, PT, R4, c[0x0][0x17c], !P0 ;  /* 0x00005f0004007a0c */ /* 0x000fe200047a1270 */
[----:B----4-:R0:W-:Y:S01]  /*33290*/  @P4 STG.E.U16 [R22.64], R12 ;  /* 0x0000000c16004986 */ /* 0x0101e2000c101506 */
[----:B------:R-:W-:-:S05]  /*332a0*/  PRMT R2, R12, 0x7632, R2 ;  /* 0x000076320c027816 */ /* 0x000fca0000000002 */
[----:B------:R1:W-:Y:S04]  /*332b0*/  @P3 STG.E.U16 [R24.64], R2 ;  /* 0x0000000218003986 */ /* 0x0003e8000c101506 */
[----:B0-----:R-:W4:Y:S01]  /*332c0*/  LDL.LU R12, [R1+0x94] ;  /* 0x00009400010c7983 */ /* 0x001f220000300800 */
[----:B------:R-:W-:-:S04]  /*332d0*/  LEA R22, P6, R0, R20, 0x1 ;  /* 0x0000001400167211 */ /* 0x000fc800078c08ff */
[CC--:B------:R-:W-:Y:S02]  /*332e0*/  LEA.HI.X.SX32 R23, R0.reuse, R3.reuse, 0x1, P6 ;  /* 0x0000000300177211 */ /* 0x0c0fe400030f0eff */
[----:B-1----:R-:W-:Y:S02]  /*332f0*/  IADD3 R2, R0, c[0x0][0x198], RZ ;  /* 0x0000660000027a10 */ /* 0x002fe40007ffe0ff */
[----:B---3--:R-:W-:Y:S01]  /*33300*/  PRMT R8, R21, 0x7632, R8 ;  /* 0x0000763215087816 */ /* 0x008fe20000000008 */
[----:B------:R0:W-:Y:S01]  /*33310*/  @P2 STG.E.U16 [R22.64], R21 ;  /* 0x0000001516002986 */ /* 0x0001e2000c101506 */
[C---:B------:R-:W-:Y:S02]  /*33320*/  LEA R24, P6, R2.reuse, R20, 0x1 ;  /* 0x0000001402187211 */ /* 0x040fe400078c08ff */
[C---:B------:R-:W-:Y:S02]  /*33330*/  IADD3 R0, R2.reuse, c[0x0][0x198], RZ ;  /* 0x0000660002007a10 */ /* 0x040fe40007ffe0ff */
[----:B------:R-:W-:-:S02]  /*33340*/  LEA.HI.X.SX32 R25, R2, R3, 0x1, P6 ;  /* 0x0000000302197211 */ /* 0x000fc400030f0eff */
[C---:B------:R-:W-:Y:S01]  /*33350*/  IADD3 R2, R0.reuse, c[0x0][0x198], RZ ;  /* 0x0000660000027a10 */ /* 0x040fe20007ffe0ff */
[----:B0-----:R-:W3:Y:S01]  /*33360*/  LDL.LU R21, [R1+0x14] ;  /* 0x0000140001157983 */ /* 0x001ee20000300800 */
[----:B------:R-:W-:-:S03]  /*33370*/  LEA R22, P6, R0, R20, 0x1 ;  /* 0x0000001400167211 */ /* 0x000fc600078c08ff */
[----:B------:R0:W-:Y:S01]  /*33380*/  @P1 STG.E.U16 [R24.64], R8 ;  /* 0x0000000818001986 */ /* 0x0001e2000c101506 */
[----:B------:R-:W-:Y:S02]  /*33390*/  LEA.HI.X.SX32 R23, R0, R3, 0x1, P6 ;  /* 0x0000000300177211 */ /* 0x000fe400030f0eff */
[----:B------:R-:W-:-:S03]  /*333a0*/  IADD3 R0, R2, c[0x0][0x198], RZ ;  /* 0x0000660002007a10 */ /* 0x000fc60007ffe0ff */
[----:B--2---:R1:W-:Y:S01]  /*333b0*/  @P5 STG.E.U16 [R22.64], R29 ;  /* 0x0000001d16005986 */ /* 0x0043e2000c101506 */
[----:B0-----:R-:W-:-:S04]  /*333c0*/  LEA R24, P6, R2, R20, 0x1 ;  /* 0x0000001402187211 */ /* 0x001fc800078c08ff */
[----:B------:R-:W-:Y:S02]  /*333d0*/  LEA.HI.X.SX32 R25, R2, R3, 0x1, P6 ;  /* 0x0000000302197211 */ /* 0x000fe400030f0eff */
[----:B------:R-:W-:Y:S02]  /*333e0*/  PRMT R2, R29, 0x7632, R2 ;  /* 0x000076321d027816 */ /* 0x000fe40000000002 */
[----:B-1----:R-:W2:Y:S01]  /*333f0*/  LDL.LU R29, [R1+0x74] ;  /* 0x00007400011d7983 */ /* 0x002ea20000300800 */
[----:B------:R-:W-:-:S04]  /*33400*/  IADD3 R4, R28, 0xab, RZ ;  /* 0x000000ab1c047810 */ /* 0x000fc80007ffe0ff */
[----:B------:R-:W-:Y:S02]  /*33410*/  ISETP.LT.AND P4, PT, R4, c[0x0][0x17c], !P0 ;  /* 0x00005f0004007a0c */ /* 0x000fe40004781270 */
[----:B------:R-:W-:-:S04]  /*33420*/  IADD3 R4, R28, 0xac, RZ ;  /* 0x000000ac1c047810 */ /* 0x000fc80007ffe0ff */
[----:B------:R-:W-:Y:S02]  /*33430*/  ISETP.LT.AND P3, PT, R4, c[0x0][0x17c], !P0 ;  /* 0x00005f0004007a0c */ /* 0x000fe40004761270 */
[----:B------:R-:W-:Y:S02]  /*33440*/  IADD3 R4, R28, 0xad, RZ ;  /* 0x000000ad1c047810 */ /* 0x000fe40007ffe0ff */
[----:B------:R-:W-:Y:S02]  /*33450*/  LEA R22, P6, R0, R20, 0x1 ;  /* 0x0000001400167211 */ /* 0x000fe400078c08ff */
[----:B------:R-:W-:Y:S01]  /*33460*/  ISETP.LT.AND P2, PT, R4, c[0x0][0x17c], !P0 ;  /* 0x00005f0004007a0c */ /* 0x000fe20004741270 */
[----:B------:R0:W-:Y:S01]  /*33470*/  @P4 STG.E.U16 [R24.64], R2 ;  /* 0x0000000218004986 */ /* 0x0001e2000c101506 */
[----:B------:R-:W-:Y:S02]  /*33480*/  IADD3 R4, R28, 0xae, RZ ;  /* 0x000000ae1c047810 */ /* 0x000fe40007ffe0ff */
[----:B------:R-:W-:-:S02]  /*33490*/  LEA.HI.X.SX32 R23, R0, R3, 0x1, P6 ;  /* 0x0000000300177211 */ /* 0x000fc400030f0eff */
[----:B------:R-:W-:Y:S02]  /*334a0*/  ISETP.LT.AND P1, PT, R4, c[0x0][0x17c], !P0 ;  /* 0x00005f0004007a0c */ /* 0x000fe40004721270 */
[----:B0-----:R-:W-:-:S04]  /*334b0*/  IADD3 R2, R0, c[0x0][0x198], RZ ;  /* 0x0000660000027a10 */ /* 0x001fc80007ffe0ff */
[C---:B------:R-:W-:Y:S02]  /*334c0*/  LEA R24, P6, R2.reuse, R20, 0x1 ;  /* 0x0000001402187211 */ /* 0x040fe400078c08ff */
[C---:B------:R-:W-:Y:S02]  /*334d0*/  IADD3 R0, R2.reuse, c[0x0][0x198], RZ ;  /* 0x0000660002007a10 */ /* 0x040fe40007ffe0ff */
        /* <DEDUP_REMOVED lines=12> */
[C---:B-1----:R-:W-:Y:S02]  /*335a0*/  LEA R24, P6, R2.reuse, R20, 0x1 ;  /* 0x0000001402187211 */ /* 0x042fe400078c08ff */
[C---:B------:R-:W-:Y:S02]  /*335b0*/  IADD3 R0, R2.reuse, c[0x0][0x198], RZ ;  /* 0x0000660002007a10 */ /* 0x040fe40007ffe0ff */
[----:B------:R-:W-:Y:S01]  /*335c0*/  LEA.HI.X.SX32 R25, R2, R3, 0x1, P6 ;  /* 0x0000000302197211 */ /* 0x000fe200030f0eff */
[----:B---3--:R0:W-:Y:S01]  /*335d0*/  @P1 STG.E.U16 [R22.64], R21 ;  /* 0x0000001516001986 */ /* 0x0081e2000c101506 */
[----:B------:R-:W-:-:S03]  /*335e0*/  PRMT R2, R21, 0x7632, R2 ;  /* 0x0000763215027816 */ /* 0x000fc60000000002 */
[----:B0-----:R-:W3:Y:S01]  /*335f0*/  LDL.LU R21, [R1+0x24] ;  /* 0x0000240001157983 */ /* 0x001ee20000300800 */
[----:B------:R-:W-:-:S04]  /*33600*/  LEA R22, P6, R0, R20, 0x1 ;  /* 0x0000001400167211 */ /* 0x000fc800078c08ff */
[----:B------:R-:W-:Y:S01]  /*33610*/  LEA.HI.X.SX32 R23, R0, R3, 0x1, P6 ;  /* 0x0000000300177211 */ /* 0x000fe200030f0eff */
[----:B------:R-:W-:Y:S04]  /*33620*/  @P5 STG.E.U16 [R24.64], R2 ;  /* 0x0000000218005986 */ /* 0x000fe8000c101506 */
[----:B--2---:R0:W-:Y:S01]  /*33630*/  @P4 STG.E.U16 [R22.64], R29 ;  /* 0x0000001d16004986 */ /* 0x0041e2000c101506 */
[----:B------:R-:W-:-:S03]  /*33640*/  PRMT R8, R29, 0x7632, R8 ;  /* 0x000076321d087816 */ /* 0x000fc60000000008 */
[----:B0-----:R-:W2:Y:S01]  /*33650*/  LDL.LU R29, [R1+0x4] ;  /* 0x00000400011d7983 */ /* 0x001ea20000300800 */
[----:B------:R-:W-:Y:S02]  /*33660*/  IADD3 R4, R28, 0xb1, RZ ;  /* 0x000000b11c047810 */ /* 0x000fe40007ffe0ff */
[----:B------:R-:W-:Y:S01]  /*33670*/  IADD3 R2, R0, c[0x0][0x198], RZ ;  /* 0x0000660000027a10 */ /* 0x000fe20007ffe0ff */
[----:B------:R-:W2:Y:S01]  /*33680*/  LDL.LU R16, [R1+0x58] ;  /* 0x0000580001107983 */ /* 0x000ea20000300800 */
[----:B------:R-:W-:Y:S02]  /*33690*/  ISETP.LT.AND P3, PT, R4, c[0x0][0x17c], !P0 ;  /* 0x00005f0004007a0c */ /* 0x000fe40004761270 */
[----:B------:R-:W-:Y:S02]  /*336a0*/  IADD3 R4, R28, 0xb2, RZ ;  /* 0x000000b21c047810 */ /* 0x000fe40007ffe0ff */
[C---:B------:R-:W-:Y:S02]  /*336b0*/  LEA R24, P6, R2.reuse, R20, 0x1 ;  /* 0x0000001402187211 */ /* 0x040fe400078c08ff */
[----:B------:R-:W-:-:S02]  /*336c0*/  IADD3 R0, R2, c[0x0][0x198], RZ ;  /* 0x0000660002007a10 */ /* 0x000fc40007ffe0ff */
[----:B------:R-:W-:Y:S02]  /*336d0*/  ISETP.LT.AND P2, PT, R4, c[0x0][0x17c], !P0 ;  /* 0x00005f0004007a0c */ /* 0x000fe40004741270 */
[----:B------:R-:W-:Y:S02]  /*336e0*/  IADD3 R4, R28, 0xb3, RZ ;  /* 0x000000b31c047810 */ /* 0x000fe40007ffe0ff */
[----:B------:R-:W-:Y:S02]  /*336f0*/  LEA.HI.X.SX32 R25, R2, R3, 0x1, P6 ;  /* 0x0000000302197211 */ /* 0x000fe400030f0eff */
[C---:B------:R-:W-:Y:S02]  /*33700*/  LEA R22, P6, R0.reuse, R20, 0x1 ;  /* 0x0000001400167211 */ /* 0x040fe400078c08ff */
[----:B------:R-:W-:Y:S02]  /*33710*/  IADD3 R2, R0, c[0x0][0x198], RZ ;  /* 0x0000660000027a10 */ /* 0x000fe40007ffe0ff */
[----:B------:R-:W-:Y:S01]  /*33720*/  ISETP.LT.AND P1, PT, R4, c[0x0][0x17c], !P0 ;  /* 0x00005f0004007a0c */ /* 0x000fe20004721270 */
[----:B------:R0:W-:Y:S01]  /*33730*/  @P3 STG.E.U16 [R24.64], R8 ;  /* 0x0000000818003986 */ /* 0x0001e2000c101506 */
[----:B------:R-:W-:-:S02]  /*33740*/  IADD3 R4, R28, 0xb4, RZ ;  /* 0x000000b41c047810 */ /* 0x000fc40007ffe0ff */
[----:B------:R-:W-:Y:S02]  /*33750*/  LEA.HI.X.SX32 R23, R0, R3, 0x1, P6 ;  /* 0x0000000300177211 */ /* 0x000fe400030f0eff */
[----:B------:R-:W-:Y:S02]  /*33760*/  ISETP.LT.AND P5, PT, R4, c[0x0][0x17c], !P0 ;  /* 0x00005f0004007a0c */ /* 0x000fe400047a1270 */
[C---:B------:R-:W-:Y:S02]  /*33770*/  IADD3 R0, R2.reuse, c[0x0][0x198], RZ ;  /* 0x0000660002007a10 */ /* 0x040fe40007ffe0ff */
        /* <DEDUP_REMOVED lines=8> */
[----:B------:R1:W-:Y:S01]  /*33800*/  @P1 STG.E.U16 [R24.64], R2 ;  /* 0x0000000218001986 */ /* 0x0003e2000c101506 */
[----:B0-----:R-:W-:-:S04]  /*33810*/  LEA R22, P6, R0, R20, 0x1 ;  /* 0x0000001400167211 */ /* 0x001fc800078c08ff */
[C---:B------:R-:W-:Y:S02]  /*33820*/  LEA.HI.X.SX32 R23, R0.reuse, R3, 0x1, P6 ;  /* 0x0000000300177211 */ /* 0x040fe400030f0eff */
[----:B-1----:R-:W-:-:S04]  /*33830*/  IADD3 R2, R0, c[0x0][0x198], RZ ;  /* 0x0000660000027a10 */ /* 0x002fc80007ffe0ff */
[CC--:B------:R-:W-:Y:S01]  /*33840*/  LEA R24, P6, R2.reuse, R20.reuse, 0x1 ;  /* 0x0000001402187211 */ /* 0x0c0fe200078c08ff */
[----:B---3--:R0:W-:Y:S01]  /*33850*/  @P5 STG.E.U16 [R22.64], R21 ;  /* 0x0000001516005986 */ /* 0x0081e2000c101506 */
[----:B------:R-:W-:Y:S02]  /*33860*/  PRMT R8, R21, 0x7632, R8 ;  /* 0x0000763215087816 */ /* 0x000fe40000000008 */
[C---:B------:R-:W-:Y:S02]  /*33870*/  IADD3 R0, R2.reuse, c[0x0][0x198], RZ ;  /* 0x0000660002007a10 */ /* 0x040fe40007ffe0ff */
[----:B------:R-:W-:Y:S02]  /*33880*/  LEA.HI.X.SX32 R25, R2, R3, 0x1, P6 ;  /* 0x0000000302197211 */ /* 0x000fe400030f0eff */
        /* <DEDUP_REMOVED lines=15> */
[----:B------:R-:W-:-:S04]  /*33980*/  IADD3 R4, R28, 0xb9, RZ ;  /* 0x000000b91c047810 */ /* 0x000fc80007ffe0ff */
[----:B------:R-:W-:Y:S02]  /*33990*/  ISETP.LT.AND P5, PT, R4, c[0x0][0x17c], !P0 ;  /* 0x00005f0004007a0c */ /* 0x000fe400047a1270 */
[----:B------:R-:W-:-:S04]  /*339a0*/  IADD3 R4, R28, 0xba, RZ ;  /* 0x000000ba1c047810 */ /* 0x000fc80007ffe0ff */
[----:B------:R-:W-:Y:S02]  /*339b0*/  ISETP.LT.AND P4, PT, R4, c[0x0][0x17c], !P0 ;  /* 0x00005f0004007a0c */ /* 0x000fe40004781270 */
[----:B------:R-:W-:Y:S01]  /*339c0*/  IADD3 R4, R28, 0xbb, RZ ;  /* 0x000000bb1c047810 */ /* 0x000fe20007ffe0ff */
[----:B------:R0:W-:Y:S01]  /*339d0*/  @P2 STG.E.U16 [R24.64], R2 ;  /* 0x0000000218002986 */ /* 0x0001e2000c101506 */
[----:B------:R-:W-:Y:S02]  /*339e0*/  LEA R22, P6, R0, R20, 0x1 ;  /* 0x0000001400167211 */ /* 0x000fe400078c08ff */
[----:B------:R-:W-:Y:S02]  /*339f0*/  ISETP.LT.AND P3, PT, R4, c[0x0][0x17c], !P0 ;  /* 0x00005f0004007a0c */ /* 0x000fe40004761270 */
[----:B------:R-:W-:Y:S02]  /*33a00*/  IADD3 R4, R28, 0xbc, RZ ;  /* 0x000000bc1c047810 */ /* 0x000fe40007ffe0ff */
[----:B------:R-:W-:-:S02]  /*33a10*/  LEA.HI.X.SX32 R23, R0, R3, 0x1, P6 ;  /* 0x0000000300177211 */ /* 0x000fc400030f0eff */
[----:B------:R-:W-:Y:S02]  /*33a20*/  ISETP.LT.AND P2, PT, R4, c[0x0][0x17c], !P0 ;  /* 0x00005f0004007a0c */ /* 0x000fe40004741270 */
[----:B0-----:R-:W-:Y:S02]  /*33a30*/  IADD3 R2, R0, c[0x0][0x198], RZ ;  /* 0x0000660000027a10 */ /* 0x001fe40007ffe0ff */
[----:B------:R-:W-:Y:S02]  /*33a40*/  IADD3 R4, R28, 0xbd, RZ ;  /* 0x000000bd1c047810 */ /* 0x000fe40007ffe0ff */
[C---:B------:R-:W-:Y:S02]  /*33a50*/  LEA R24, P6, R2.reuse, R20, 0x1 ;  /* 0x0000001402187211 */ /* 0x040fe400078c08ff */
[----:B------:R-:W-:Y:S01]  /*33a60*/  IADD3 R0, R2, c[0x0][0x198], RZ ;  /* 0x0000660002007a10 */ /* 0x000fe20007ffe0ff */
[----:B------:R0:W-:Y:S01]  /*33a70*/  @P1 STG.E.U16 [R22.64], R5 ;  /* 0x0000000516001986 */ /* 0x0001e2000c101506 */
[----:B------:R-:W-:-:S02]  /*33a80*/  ISETP.LT.AND P1, PT, R4, c[0x0][0x17c], !P0 ;  /* 0x00005f0004007a0c */ /* 0x000fc40004721270 */
[-C--:B------:R-:W-:Y:S02]  /*33a90*/  LEA.HI.X.SX32 R25, R2, R3.reuse, 0x1, P6 ;  /* 0x0000000302197211 */ /* 0x080fe400030f0eff */
[CC--:B------:R-:W-:Y:S02]  /*33aa0*/  LEA R4, P6, R0.reuse, R20.reuse, 0x1 ;  /* 0x0000001400047211 */ /* 0x0c0fe400078c08ff */
[----:B------:R-:W-:Y:S02]  /*33ab0*/  PRMT R8, R5, 0x7632, R8 ;  /* 0x0000763205087816 */ /* 0x000fe40000000008 */
[C---:B------:R-:W-:Y:S02]  /*33ac0*/  IADD3 R2, R0.reuse, c[0x0][0x198], RZ ;  /* 0x0000660000027a10 */ /* 0x040fe40007ffe0ff */
[----:B0-----:R-:W-:Y:S01]  /*33ad0*/  LEA.HI.X.SX32 R5, R0, R3, 0x1, P6 ;  /* 0x0000000300057211 */ /* 0x001fe200030f0eff */
[----:B------:R-:W-:Y:S01]  /*33ae0*/  @P5 STG.E.U16 [R24.64], R8 ;  /* 0x0000000818005986 */ /* 0x000fe2000c101506 */
[----:B------:R-:W-:-:S03]  /*33af0*/  LEA R22, P6, R2, R20, 0x1 ;  /* 0x0000001402167211 */ /* 0x000fc600078c08ff */
[----:B------:R0:W-:Y:S01]  /*33b00*/  @P4 STG.E.U16 [R4.64], R9 ;  /* 0x0000000904004986 */ /* 0x0001e2000c101506 */
[C---:B------:R-:W-:Y:S02]  /*33b10*/  IADD3 R0, R2.reuse, c[0x0][0x198], RZ ;  /* 0x0000660002007a10 */ /* 0x040fe40007ffe0ff */
[----:B------:R-:W-:Y:S02]  /*33b20*/  LEA.HI.X.SX32 R23, R2, R3, 0x1, P6 ;  /* 0x0000000302177211 */ /* 0x000fe400030f0eff */
[----:B0-----:R-:W-:Y:S02]  /*33b30*/  IADD3 R4, R28, 0xbf, RZ ;  /* 0x000000bf1c047810 */ /* 0x001fe40007ffe0ff */
[----:B------:R-:W-:Y:S02]  /*33b40*/  PRMT R9, R9, 0x7632, R9 ;  /* 0x0000763209097816 */ /* 0x000fe40000000009 */
[----:B------:R-:W-:Y:S02]  /*33b50*/  ISETP.LT.AND P4, PT, R4, c[0x0][0x17c], !P0 ;  /* 0x00005f0004007a0c */ /* 0x000fe40004781270 */
[----:B------:R-:W-:-:S02]  /*33b60*/  LEA R4, P6, R0, R20, 0x1 ;  /* 0x0000001400047211 */ /* 0x000fc400078c08ff */
[----:B------:R-:W-:Y:S02]  /*33b70*/  IADD3 R8, R28, 0xc0, RZ ;  /* 0x000000c01c087810 */ /* 0x000fe40007ffe0ff */
[----:B------:R-:W-:Y:S01]  /*33b80*/  IADD3 R2, R0, c[0x0][0x198], RZ ;  /* 0x0000660000027a10 */ /* 0x000fe20007ffe0ff */
[----:B------:R0:W-:Y:S01]  /*33b90*/  @P3 STG.E.U16 [R22.64], R9 ;  /* 0x0000000916003986 */ /* 0x0001e2000c101506 */
[----:B------:R-:W-:Y:S02]  /*33ba0*/  IADD3 R12, R28, 0xbe, RZ ;  /* 0x000000be1c0c7810 */ /* 0x000fe40007ffe0ff */
[----:B------:R-:W-:Y:S02]  /*33bb0*/  LEA.HI.X.SX32 R5, R0, R3, 0x1, P6 ;  /* 0x0000000300057211 */ /* 0x000fe400030f0eff */
[----:B------:R-:W-:Y:S02]  /*33bc0*/  ISETP.LT.AND P3, PT, R8, c[0x0][0x17c], !P0 ;  /* 0x00005f0008007a0c */ /* 0x000fe40004761270 */
[----:B------:R-:W-:Y:S01]  /*33bd0*/  LEA R8, P6, R2, R20, 0x1 ;  /* 0x0000001402087211 */ /* 0x000fe200078c08ff */
[----:B------:R1:W-:Y:S01]  /*33be0*/  @P2 STG.E.U16 [R4.64], R13 ;  /* 0x0000000d04002986 */ /* 0x0003e2000c101506 */
[----:B------:R-:W-:-:S02]  /*33bf0*/  ISETP.LT.AND P5, PT, R12, c[0x0][0x17c], !P0 ;  /* 0x00005f000c007a0c */ /* 0x000fc400047a1270 */
[----:B0-----:R-:W-:Y:S02]  /*33c00*/  IADD3 R9, R28, 0xc1, RZ ;  /* 0x000000c11c097810 */ /* 0x001fe40007ffe0ff */
[C---:B------:R-:W-:Y:S02]  /*33c10*/  IADD3 R0, R2.reuse, c[0x0][0x198], RZ ;  /* 0x0000660002007a10 */ /* 0x040fe40007ffe0ff */
[----:B------:R-:W-:Y:S02]  /*33c20*/  ISETP.LT.AND P2, PT, R9, c[0x0][0x17c], !P0 ;  /* 0x00005f0009007a0c */ /* 0x000fe40004741270 */
[----:B------:R-:W-:Y:S02]  /*33c30*/  LEA.HI.X.SX32 R9, R2, R3, 0x1, P6 ;  /* 0x0000000302097211 */ /* 0x000fe400030f0eff */
[----:B-1----:R-:W-:Y:S02]  /*33c40*/  LEA R4, P6, R0, R20, 0x1 ;  /* 0x0000001400047211 */ /* 0x002fe400078c08ff */
[----:B------:R-:W-:-:S02]  /*33c50*/  PRMT R13, R13, 0x7632, R13 ;  /* 0x000076320d0d7816 */ /* 0x000fc4000000000d */
[C---:B------:R-:W-:Y:S02]  /*33c60*/  LEA.HI.X.SX32 R5, R0.reuse, R3, 0x1, P6 ;  /* 0x0000000300057211 */ /* 0x040fe400030f0eff */
[----:B------:R-:W-:Y:S01]  /*33c70*/  IADD3 R2, R0, c[0x0][0x198], RZ ;  /* 0x0000660000027a10 */ /* 0x000fe20007ffe0ff */
[----:B------:R0:W-:Y:S04]  /*33c80*/  @P1 STG.E.U16 [R8.64], R13 ;  /* 0x0000000d08001986 */ /* 0x0001e8000c101506 */
[----:B------:R1:W-:Y:S01]  /*33c90*/  @P5 STG.E.U16 [R4.64], R17 ;  /* 0x0000001104005986 */ /* 0x0003e2000c101506 */
[----:B------:R-:W-:Y:S02]  /*33ca0*/  IADD3 R0, R2, c[0x0][0x198], RZ ;  /* 0x0000660002007a10 */ /* 0x000fe40007ffe0ff */
[----:B------:R-:W-:-:S02]  /*33cb0*/  IADD3 R12, R28, 0xc2, RZ ;  /* 0x000000c21c0c7810 */ /* 0x000fc40007ffe0ff */
[-C--:B0-----:R-:W-:Y:S02]  /*33cc0*/  LEA R8, P6, R2, R20.reuse, 0x1 ;  /* 0x0000001402087211 */ /* 0x081fe400078c08ff */
[----:B-1----:R-:W-:Y:S02]  /*33cd0*/  IADD3 R4, R28, 0xc3, RZ ;  /* 0x000000c31c047810 */ /* 0x002fe40007ffe0ff */
[----:B------:R-:W-:Y:S02]  /*33ce0*/  LEA.HI.X.SX32 R9, R2, R3, 0x1, P6 ;  /* 0x0000000302097211 */ /* 0x000fe400030f0eff */
[----:B------:R-:W-:Y:S02]  /*33cf0*/  ISETP.LT.AND P5, PT, R4, c[0x0][0x17c], !P0 ;  /* 0x00005f0004007a0c */ /* 0x000fe400047a1270 */
[----:B------:R-:W-:Y:S02]  /*33d00*/  LEA R4, P6, R0, R20, 0x1 ;  /* 0x0000001400047211 */ /* 0x000fe400078c08ff */
[----:B------:R-:W-:-:S02]  /*33d10*/  PRMT R17, R17, 0x7632, R17 ;  /* 0x0000763211117816 */ /* 0x000fc40000000011 */
[----:B------:R-:W-:Y:S02]  /*33d20*/  ISETP.LT.AND P1, PT, R12, c[0x0][0x17c], !P0 ;  /* 0x00005f000c007a0c */ /* 0x000fe40004721270 */
[----:B------:R-:W-:Y:S02]  /*33d30*/  IADD3 R12, R28, 0xc4, RZ ;  /* 0x000000c41c0c7810 */ /* 0x000fe40007ffe0ff */
[C---:B------:R-:W-:Y:S02]  /*33d40*/  LEA.HI.X.SX32 R5, R0.reuse, R3, 0x1, P6 ;  /* 0x0000000300057211 */ /* 0x040fe400030f0eff */
[----:B------:R-:W-:Y:S01]  /*33d50*/  IADD3 R2, R0, c[0x0][0x198], RZ ;  /* 0x0000660000027a10 */ /* 0x000fe20007ffe0ff */
[----:B------:R0:W-:Y:S01]  /*33d60*/  @P4 STG.E.U16 [R8.64], R17 ;  /* 0x0000001108004986 */ /* 0x0001e2000c101506 */
[----:B------:R-:W-:Y:S02]  /*33d70*/  ISETP.LT.AND P4, PT, R12, c[0x0][0x17c], !P0 ;  /* 0x00005f000c007a0c */ /* 0x000fe40004781270 */
[----:B------:R-:W-:Y:S01]  /*33d80*/  PRMT R12, R16, 0x7632, R12 ;  /* 0x00007632100c7816 */ /* 0x000fe2000000000c */
[----:B------:R1:W-:Y:S01]  /*33d90*/  @P3 STG.E.U16 [R4.64], R16 ;  /* 0x0000001004003986 */ /* 0x0003e2000c101506 */
[----:B------:R-:W-:-:S02]  /*33da0*/  IADD3 R0, R2, c[0x0][0x198], RZ ;  /* 0x0000660002007a10 */ /* 0x000fc40007ffe0ff */
[----:B0-----:R-:W-:Y:S02]  /*33db0*/  IADD3 R9, R28, 0xc5, RZ ;  /* 0x000000c51c097810 */ /* 0x001fe40007ffe0ff */
[CC--:B------:R-:W-:Y:S01]  /*33dc0*/  LEA R8, P6, R2.reuse, R20.reuse, 0x1 ;  /* 0x0000001402087211 */ /* 0x0c0fe200078c08ff */
[----:B-1----:R-:W4:Y:S01]  /*33dd0*/  LDL.LU R16, [R1+0x88] ;  /* 0x0000880001107983 */ /* 0x002f220000300800 */
[----:B------:R-:W-:Y:S02]  /*33de0*/  ISETP.LT.AND P3, PT, R9, c[0x0][0x17c], !P0 ;  /* 0x00005f0009007a0c */ /* 0x000fe40004761270 */
[-C--:B------:R-:W-:Y:S02]  /*33df0*/  LEA.HI.X.SX32 R9, R2, R3.reuse, 0x1, P6 ;  /* 0x0000000302097211 */ /* 0x080fe400030f0eff */
[C---:B------:R-:W-:Y:S02]  /*33e00*/  LEA R4, P6, R0.reuse, R20, 0x1 ;  /* 0x0000001400047211 */ /* 0x040fe400078c08ff */
[C---:B------:R-:W-:Y:S01]  /*33e10*/  IADD3 R2, R0.reuse, c[0x0][0x198], RZ ;  /* 0x0000660000027a10 */ /* 0x040fe20007ffe0ff */
[----:B------:R0:W-:Y:S01]  /*33e20*/  @P2 STG.E.U16 [R8.64], R12 ;  /* 0x0000000c08002986 */ /* 0x0001e2000c101506 */
[----:B------:R-:W-:-:S02]  /*33e30*/  LEA.HI.X.SX32 R5, R0, R3, 0x1, P6 ;  /* 0x0000000300057211 */ /* 0x000fc400030f0eff */
[C---:B------:R-:W-:Y:S02]  /*33e40*/  IADD3 R0, R2.reuse, c[0x0][0x198], RZ ;  /* 0x0000660002007a10 */ /* 0x040fe40007ffe0ff */
[----:B0-----:R-:W-:-:S04]  /*33e50*/  LEA R8, P6, R2, R20, 0x1 ;  /* 0x0000001402087211 */ /* 0x001fc800078c08ff */
[----:B------:R-:W-:Y:S02]  /*33e60*/  LEA.HI.X.SX32 R9, R2, R3, 0x1, P6 ;  /* 0x0000000302097211 */ /* 0x000fe400030f0eff */
[C---:B------:R-:W-:Y:S01]  /*33e70*/  IADD3 R12, R28.reuse, 0xc8, RZ ;  /* 0x000000c81c0c7810 */ /* 0x040fe20007ffe0ff */
[----:B---3--:R0:W-:Y:S01]  /*33e80*/  @P1 STG.E.U16 [R4.64], R21 ;  /* 0x0000001504001986 */ /* 0x0081e2000c101506 */
[----:B------:R-:W-:Y:S02]  /*33e90*/  PRMT R2, R21, 0x7632, R2 ;  /* 0x0000763215027816 */ /* 0x000fe40000000002 */
[----:B0-----:R-:W-:Y:S01]  /*33ea0*/  IADD3 R4, R28, 0xc7, RZ ;  /* 0x000000c71c047810 */ /* 0x001fe20007ffe0ff */
[----:B------:R-:W3:Y:S03]  /*33eb0*/  LDL.LU R21, [R1+0xb8] ;  /* 0x0000b80001157983 */ /* 0x000ee60000300800 */
[----:B------:R-:W-:-:S02]  /*33ec0*/  ISETP.LT.AND P1, PT, R4, c[0x0][0x17c], !P0 ;  /* 0x00005f0004007a0c */ /* 0x000fc40004721270 */
[C---:B------:R-:W-:Y:S01]  /*33ed0*/  LEA R4, P6, R0.reuse, R20, 0x1 ;  /* 0x0000001400047211 */ /* 0x040fe200078c08ff */
[----:B------:R-:W-:Y:S03]  /*33ee0*/  @P5 STG.E.U16 [R8.64], R2 ;  /* 0x0000000208005986 */ /* 0x000fe6000c101506 */
[----:B------:R-:W-:Y:S02]  /*33ef0*/  LEA.HI.X.SX32 R5, R0, R3, 0x1, P6 ;  /* 0x0000000300057211 */ /* 0x000fe400030f0eff */
[----:B------:R-:W-:Y:S02]  /*33f00*/  ISETP.LT.AND P5, PT, R12, c[0x0][0x17c], !P0 ;  /* 0x00005f000c007a0c */ /* 0x000fe400047a1270 */
[----:B--2---:R-:W-:Y:S01]  /*33f10*/  PRMT R12, R29, 0x7632, R12 ;  /* 0x000076321d0c7816 */ /* 0x004fe2000000000c */
[----:B------:R0:W-:Y:S04]  /*33f20*/  @P4 STG.E.U16 [R4.64], R29 ;  /* 0x0000001d04004986 */ /* 0x0001e8000c101506 */
[----:B0-----:R-:W2:Y:S01]  /*33f30*/  LDL.LU R29, [R1+0xa8] ;  /* 0x0000a800011d7983 */ /* 0x001ea20000300800 */
[----:B------:R-:W-:-:S02]  /*33f40*/  IADD3 R2, R0, c[0x0][0x198], RZ ;  /* 0x0000660000027a10 */ /* 0x000fc40007ffe0ff */
[C---:B------:R-:W-:Y:S02]  /*33f50*/  IADD3 R13, R28.reuse, 0xc6, RZ ;  /* 0x000000c61c0d7810 */ /* 0x040fe40007ffe0ff */
[----:B------:R-:W-:Y:S02]  /*33f60*/  IADD3 R9, R28, 0xc9, RZ ;  /* 0x000000c91c097810 */ /* 0x000fe40007ffe0ff */
[C---:B------:R-:W-:Y:S02]  /*33f70*/  LEA R8, P6, R2.reuse, R20, 0x1 ;  /* 0x0000001402087211 */ /* 0x040fe400078c08ff */
[----:B------:R-:W-:Y:S02]  /*33f80*/  ISETP.LT.AND P2, PT, R13, c[0x0][0x17c], !P0 ;  /* 0x00005f000d007a0c */ /* 0x000fe40004741270 */
[----:B------:R-:W-:Y:S02]  /*33f90*/  IADD3 R0, R2, c[0x0][0x198], RZ ;  /* 0x0000660002007a10 */ /* 0x000fe40007ffe0ff */
[----:B------:R-:W-:-:S02]  /*33fa0*/  ISETP.LT.AND P4, PT, R9, c[0x0][0x17c], !P0 ;  /* 0x00005f0009007a0c */ /* 0x000fc40004781270 */
[-C--:B------:R-:W-:Y:S02]  /*33fb0*/  LEA.HI.X.SX32 R9, R2, R3.reuse, 0x1, P6 ;  /* 0x0000000302097211 */ /* 0x080fe400030f0eff */
[CC--:B------:R-:W-:Y:S02]  /*33fc0*/  LEA R4, P6, R0.reuse, R20.reuse, 0x1 ;  /* 0x0000001400047211 */ /* 0x0c0fe400078c08ff */
[C---:B------:R-:W-:Y:S01]  /*33fd0*/  IADD3 R2, R0.reuse, c[0x0][0x198], RZ ;  /* 0x0000660000027a10 */ /* 0x040fe20007ffe0ff */
[----:B------:R0:W-:Y:S01]  /*33fe0*/  @P3 STG.E.U16 [R8.64], R12 ;  /* 0x0000000c08003986 */ /* 0x0001e2000c101506 */
[----:B------:R-:W-:Y:S02]  /*33ff0*/  LEA.HI.X.SX32 R5, R0, R3, 0x1, P6 ;  /* 0x0000000300057211 */ /* 0x000fe400030f0eff */
[C---:B------:R-:W-:Y:S02]  /*34000*/  IADD3 R0, R2.reuse, c[0x0][0x198], RZ ;  /* 0x0000660002007a10 */ /* 0x040fe40007ffe0ff */
[----:B0-----:R-:W-:-:S04]  /*34010*/  LEA R8, P6, R2, R20, 0x1 ;  /* 0x0000001402087211 */ /* 0x001fc800078c08ff */
[----:B------:R-:W-:Y:S02]  /*34020*/  LEA.HI.X.SX32 R9, R2, R3, 0x1, P6 ;  /* 0x0000000302097211 */ /* 0x000fe400030f0eff */
[C---:B------:R-:W-:Y:S02]  /*34030*/  IADD3 R12, R28.reuse, 0xcc, RZ ;  /* 0x000000cc1c0c7810 */ /* 0x040fe40007ffe0ff */
[----:B------:R-:W-:-:S04]  /*34040*/  IADD3 R13, R28, 0xca, RZ ;  /* 0x000000ca1c0d7810 */ /* 0x000fc80007ffe0ff */
[----:B------:R-:W-:Y:S01]  /*34050*/  ISETP.LT.AND P3, PT, R13, c[0x0][0x17c], !P0 ;  /* 0x00005f000d007a0c */ /* 0x000fe20004761270 */
[----:B----4-:R0:W-:Y:S01]  /*34060*/  @P2 STG.E.U16 [R4.64], R16 ;  /* 0x0000001004002986 */ /* 0x0101e2000c101506 */
[----:B------:R-:W-:Y:S02]  /*34070*/  PRMT R2, R16, 0x7632, R2 ;  /* 0x0000763210027816 */ /* 0x000fe40000000002 */
[----:B0-----:R-:W-:Y:S01]  /*34080*/  IADD3 R4, R28, 0xcb, RZ ;  /* 0x000000cb1c047810 */ /* 0x001fe20007ffe0ff */
[----:B------:R-:W4:Y:S03]  /*34090*/  LDL.LU R16, [R1+0x98] ;  /* 0x0000980001107983 */ /* 0x000f260000300800 */
[----:B------:R-:W-:Y:S02]  /*340a0*/  ISETP.LT.AND P2, PT, R4, c[0x0][0x17c], !P0 ;  /* 0x00005f0004007a0c */ /* 0x000fe40004741270 */
[C---:B------:R-:W-:Y:S01]  /*340b0*/  LEA R4, P6, R0.reuse, R20, 0x1 ;  /* 0x0000001400047211 */ /* 0x040fe200078c08ff */
[----:B------:R0:W-:Y:S03]  /*340c0*/  @P1 STG.E.U16 [R8.64], R2 ;  /* 0x0000000208001986 */ /* 0x0001e6000c101506 */
[----:B------:R-:W-:-:S02]  /*340d0*/  LEA.HI.X.SX32 R5, R0, R3, 0x1, P6 ;  /* 0x0000000300057211 */ /* 0x000fc400030f0eff */
[----:B------:R-:W-:Y:S02]  /*340e0*/  ISETP.LT.AND P1, PT, R12, c[0x0][0x17c], !P0 ;  /* 0x00005f000c007a0c */ /* 0x000fe40004721270 */
[----:B0-----:R-:W-:Y:S02]  /*340f0*/  IADD3 R2, R0, c[0x0][0x198], RZ ;  /* 0x0000660000027a10 */ /* 0x001fe40007ffe0ff */
[----:B------:R-:W-:Y:S02]  /*34100*/  IADD3 R9, R28, 0xcd, RZ ;  /* 0x000000cd1c097810 */ /* 0x000fe40007ffe0ff */
[C---:B------:R-:W-:Y:S02]  /*34110*/  LEA R8, P6, R2.reuse, R20, 0x1 ;  /* 0x0000001402087211 */ /* 0x040fe400078c08ff */
[----:B------:R-:W-:Y:S01]  /*34120*/  IADD3 R0, R2, c[0x0][0x198], RZ ;  /* 0x0000660002007a10 */ /* 0x000fe20007ffe0ff */
[----:B---3--:R0:W-:Y:S01]  /*34130*/  @P5 STG.E.U16 [R4.64], R21 ;  /* 0x0000001504005986 */ /* 0x0081e2000c101506 */
[----:B------:R-:W-:-:S02]  /*34140*/  PRMT R12, R21, 0x7632, R12 ;  /* 0x00007632150c7816 */ /* 0x000fc4000000000c */
[----:B------:R-:W-:Y:S02]  /*34150*/  ISETP.LT.AND P5, PT, R9, c[0x0][0x17c], !P0 ;  /* 0x00005f0009007a0c */ /* 0x000fe400047a1270 */
[----:B------:R-:W-:Y:S02]  /*34160*/  LEA.HI.X.SX32 R9, R2, R3, 0x1, P6 ;  /* 0x0000000302097211 */ /* 0x000fe400030f0eff */
[C---:B------:R-:W-:Y:S01]  /*34170*/  IADD3 R2, R0.reuse, c[0x0][0x198], RZ ;  /* 0x0000660000027a10 */ /* 0x040fe20007ffe0ff */
[----:B0-----:R-:W3:Y:S01]  /*34180*/  LDL.LU R21, [R1+0x18] ;  /* 0x0000180001157983 */ /* 0x001ee20000300800 */
[----:B------:R-:W-:-:S03]  /*34190*/  LEA R4, P6, R0, R20, 0x1 ;  /* 0x0000001400047211 */ /* 0x000fc600078c08ff */
[----:B------:R0:W-:Y:S01]  /*341a0*/  @P4 STG.E.U16 [R8.64], R12 ;  /* 0x0000000c08004986 */ /* 0x0001e2000c101506 */
[-C--:B------:R-:W-:Y:S02]  /*341b0*/  LEA.HI.X.SX32 R5, R0, R3.reuse, 0x1, P6 ;  /* 0x0000000300057211 */ /* 0x080fe400030f0eff */
[C---:B------:R-:W-:Y:S02]  /*341c0*/  IADD3 R0, R2.reuse, c[0x0][0x198], RZ ;  /* 0x0000660002007a10 */ /* 0x040fe40007ffe0ff */
[C---:B0-----:R-:W-:Y:S01]  /*341d0*/  LEA R8, P6, R2.reuse, R20, 0x1 ;  /* 0x0000001402087211 */ /* 0x041fe200078c08ff */
[----:B--2---:R0:W-:Y:S03]  /*341e0*/  @P3 STG.E.U16 [R4.64], R29 ;  /* 0x0000001d04003986 */ /* 0x0041e6000c101506 */
[----:B------:R-:W-:Y:S02]  /*341f0*/  LEA.HI.X.SX32 R9, R2, R3, 0x1, P6 ;  /* 0x0000000302097211 */ /* 0x000fe400030f0eff */
[----:B------:R-:W-:-:S02]  /*34200*/  PRMT R2, R29, 0x7632, R2 ;  /* 0x000076321d027816 */ /* 0x000fc40000000002 */
[----:B0-----:R-:W2:Y:S01]  /*34210*/  LDL.LU R29, [R1+0x78] ;  /* 0x00007800011d7983 */ /* 0x001ea20000300800 */
[----:B------:R-:W-:-:S04]  /*34220*/  IADD3 R4, R28, 0xcf, RZ ;  /* 0x000000cf1c047810 */ /* 0x000fc80007ffe0ff */
[----:B------:R-:W-:Y:S02]  /*34230*/  ISETP.LT.AND P3, PT, R4, c[0x0][0x17c], !P0 ;  /* 0x00005f0004007a0c */ /* 0x000fe40004761270 */
[----:B------:R-:W-:Y:S01]  /*34240*/  LEA R4, P6, R0, R20, 0x1 ;  /* 0x0000001400047211 */ /* 0x000fe200078c08ff */
[----:B------:R0:W-:Y:S01]  /*34250*/  @P2 STG.E.U16 [R8.64], R2 ;  /* 0x0000000208002986 */ /* 0x0001e2000c101506 */
[----:B------:R-:W-:Y:S02]  /*34260*/  IADD3 R12, R28, 0xd0, RZ ;  /* 0x000000d01c0c7810 */ /* 0x000fe40007ffe0ff */
[----:B------:R-:W-:Y:S02]  /*34270*/  LEA.HI.X.SX32 R5, R0, R3, 0x1, P6 ;  /* 0x0000000300057211 */ /* 0x000fe400030f0eff */
[----:B------:R-:W-:Y:S02]  /*34280*/  IADD3 R13, R28, 0xce, RZ ;  /* 0x000000ce1c0d7810 */ /* 0x000fe40007ffe0ff */
[----:B------:R-:W-:-:S02]  /*34290*/  ISETP.LT.AND P2, PT, R12, c[0x0][0x17c], !P0 ;  /* 0x00005f000c007a0c */ /* 0x000fc40004741270 */
[----:B0-----:R-:W-:Y:S02]  /*342a0*/  IADD3 R2, R0, c[0x0][0x198], RZ ;  /* 0x0000660000027a10 */ /* 0x001fe40007ffe0ff */
[----:B------:R-:W-:Y:S02]  /*342b0*/  IADD3 R9, R28, 0xd1, RZ ;  /* 0x000000d11c097810 */ /* 0x000fe40007ffe0ff */
[C---:B------:R-:W-:Y:S02]  /*342c0*/  LEA R8, P6, R2.reuse, R20, 0x1 ;  /* 0x0000001402087211 */ /* 0x040fe400078c08ff */
[----:B------:R-:W-:Y:S02]  /*342d0*/  ISETP.LT.AND P4, PT, R13, c[0x0][0x17c], !P0 ;  /* 0x00005f000d007a0c */ /* 0x000fe40004781270 */
[----:B------:R-:W-:Y:S01]  /*342e0*/  IADD3 R0, R2, c[0x0][0x198], RZ ;  /* 0x0000660002007a10 */ /* 0x000fe20007ffe0ff */
[----:B----4-:R0:W-:Y:S01]  /*342f0*/  @P1 STG.E.U16 [R4.64], R16 ;  /* 0x0000001004001986 */ /* 0x0101e2000c101506 */
[----:B------:R-:W-:-:S02]  /*34300*/  PRMT R12, R16, 0x7632, R12 ;  /* 0x00007632100c7816 */ /* 0x000fc4000000000c */
[----:B------:R-:W-:Y:S02]  /*34310*/  ISETP.LT.AND P1, PT, R9, c[0x0][0x17c], !P0 ;  /* 0x00005f0009007a0c */ /* 0x000fe40004721270 */
[----:B------:R-:W-:Y:S02]  /*34320*/  LEA.HI.X.SX32 R9, R2, R3, 0x1, P6 ;  /* 0x0000000302097211 */ /* 0x000fe400030f0eff */
[C---:B------:R-:W-:Y:S01]  /*34330*/  IADD3 R2, R0.reuse, c[0x0][0x198], RZ ;  /* 0x0000660000027a10 */ /* 0x040fe20007ffe0ff */
[----:B0-----:R-:W4:Y:S01]  /*34340*/  LDL.LU R16, [R1+0x48] ;  /* 0x0000480001107983 */ /* 0x001f220000300800 */
[----:B------:R-:W-:-:S03]  /*34350*/  LEA R4, P6, R0, R20, 0x1 ;  /* 0x0000001400047211 */ /* 0x000fc600078c08ff */
[----:B------:R0:W-:Y:S01]  /*34360*/  @P5 STG.E.U16 [R8.64], R12 ;  /* 0x0000000c08005986 */ /* 0x0001e2000c101506 */
[----:B------:R-:W-:Y:S02]  /*34370*/  LEA.HI.X.SX32 R5, R0, R3, 0x1, P6 ;  /* 0x0000000300057211 */ /* 0x000fe400030f0eff */
        /* <DEDUP_REMOVED lines=12> */
[----:B------:R-:W-:-:S03]  /*34440*/  ISETP.LT.AND P3, PT, R12, c[0x0][0x17c], !P0 ;  /* 0x00005f000c007a0c */ /* 0x000fc60004761270 */
[----:B--2---:R0:W-:Y:S01]  /*34450*/  @P2 STG.E.U16 [R4.64], R29 ;  /* 0x0000001d04002986 */ /* 0x0041e2000c101506 */
[----:B------:R-:W-:-:S03]  /*34460*/  PRMT R12, R29, 0x7632, R12 ;  /* 0x000076321d0c7816 */ /* 0x000fc6000000000c */
[----:B0-----:R-:W2:Y:S01]  /*34470*/  LDL.LU R29, [R1+0x8] ;  /* 0x00000800011d7983 */ /* 0x001ea20000300800 */
[----:B------:R-:W-:Y:S02]  /*34480*/  IADD3 R2, R0, c[0x0][0x198], RZ ;  /* 0x0000660000027a10 */ /* 0x000fe40007ffe0ff */
[C---:B------:R-:W-:Y:S02]  /*34490*/  IADD3 R13, R28.reuse, 0xd2, RZ ;  /* 0x000000d21c0d7810 */ /* 0x040fe40007ffe0ff */
[----:B------:R-:W-:Y:S02]  /*344a0*/  IADD3 R9, R28, 0xd5, RZ ;  /* 0x000000d51c097810 */ /* 0x000fe40007ffe0ff */
[C---:B------:R-:W-:Y:S02]  /*344b0*/  LEA R8, P6, R2.reuse, R20, 0x1 ;  /* 0x0000001402087211 */ /* 0x040fe400078c08ff */
[----:B------:R-:W-:Y:S02]  /*344c0*/  ISETP.LT.AND P5, PT, R13, c[0x0][0x17c], !P0 ;  /* 0x00005f000d007a0c */ /* 0x000fe400047a1270 */
[----:B------:R-:W-:-:S02]  /*344d0*/  IADD3 R0, R2, c[0x0][0x198], RZ ;  /* 0x0000660002007a10 */ /* 0x000fc40007ffe0ff */
[----:B------:R-:W-:Y:S02]  /*344e0*/  ISETP.LT.AND P2, PT, R9, c[0x0][0x17c], !P0 ;  /* 0x00005f0009007a0c */ /* 0x000fe40004741270 */
[-C--:B------:R-:W-:Y:S02]  /*344f0*/  LEA.HI.X.SX32 R9, R2, R3.reuse, 0x1, P6 ;  /* 0x0000000302097211 */ /* 0x080fe400030f0eff */
[C---:B------:R-:W-:Y:S02]  /*34500*/  LEA R4, P6, R0.reuse, R20, 0x1 ;  /* 0x0000001400047211 */ /* 0x040fe400078c08ff */
[C---:B------:R-:W-:Y:S02]  /*34510*/  IADD3 R2, R0.reuse, c[0x0][0x198], RZ ;  /* 0x0000660000027a10 */ /* 0x040fe40007ffe0ff */
[----:B------:R-:W-:Y:S01]  /*34520*/  LEA.HI.X.SX32 R5, R0, R3, 0x1, P6 ;  /* 0x0000000300057211 */ /* 0x000fe200030f0eff */
[----:B------:R0:W-:Y:S01]  /*34530*/  @P1 STG.E.U16 [R8.64], R12 ;  /* 0x0000000c08001986 */ /* 0x0001e2000c101506 */
[----:B------:R-:W-:-:S02]  /*34540*/  IADD3 R0, R2, c[0x0][0x198], RZ ;  /* 0x0000660002007a10 */ /* 0x000fc40007ffe0ff */
[----:B0-----:R-:W-:-:S04]  /*34550*/  LEA R8, P6, R2, R20, 0x1 ;  /* 0x0000001402087211 */ /* 0x001fc800078c08ff */
[----:B------:R-:W-:Y:S02]  /*34560*/  LEA.HI.X.SX32 R9, R2, R3, 0x1, P6 ;  /* 0x0000000302097211 */ /* 0x000fe400030f0eff */
[C---:B------:R-:W-:Y:S02]  /*34570*/  IADD3 R13, R28.reuse, 0xd6, RZ ;  /* 0x000000d61c0d7810 */ /* 0x040fe40007ffe0ff */
[----:B------:R-:W-:Y:S02]  /*34580*/  IADD3 R12, R28, 0xd8, RZ ;  /* 0x000000d81c0c7810 */ /* 0x000fe40007ffe0ff */
[----:B------:R-:W-:Y:S01]  /*34590*/  ISETP.LT.AND P1, PT, R13, c[0x0][0x17c], !P0 ;  /* 0x00005f000d007a0c */ /* 0x000fe20004721270 */
[----:B----4-:R0:W-:Y:S01]  /*345a0*/  @P5 STG.E.U16 [R4.64], R16 ;  /* 0x0000001004005986 */ /* 0x0101e2000c101506 */
[----:B------:R-:W-:Y:S02]  /*345b0*/  PRMT R2, R16, 0x7632, R2 ;  /* 0x0000763210027816 */ /* 0x000fe40000000002 */
[----:B0-----:R-:W-:-:S03]  /*345c0*/  IADD3 R4, R28, 0xd7, RZ ;  /* 0x000000d71c047810 */ /* 0x001fc60007ffe0ff */
[----:B------:R0:W-:Y:S01]  /*345d0*/  @P4 STG.E.U16 [R8.64], R2 ;  /* 0x0000000208004986 */ /* 0x0001e2000c101506 */
[----:B------:R-:W-:Y:S02]  /*345e0*/  ISETP.LT.AND P5, PT, R4, c[0x0][0x17c], !P0 ;  /* 0x00005f0004007a0c */ /* 0x000fe400047a1270 */
[----:B------:R-:W-:-:S04]  /*345f0*/  LEA R4, P6, R0, R20, 0x1 ;  /* 0x0000001400047211 */ /* 0x000fc800078c08ff */
[C---:B------:R-:W-:Y:S02]  /*34600*/  LEA.HI.X.SX32 R5, R0.reuse, R3, 0x1, P6 ;  /* 0x0000000300057211 */ /* 0x040fe400030f0eff */
[----:B0-----:R-:W-:Y:S02]  /*34610*/  IADD3 R2, R0, c[0x0][0x198], RZ ;  /* 0x0000660000027a10 */ /* 0x001fe40007ffe0ff */
[----:B------:R-:W-:Y:S02]  /*34620*/  IADD3 R9, R28, 0xd9, RZ ;  /* 0x000000d91c097810 */ /* 0x000fe40007ffe0ff */
[C---:B------:R-:W-:Y:S02]  /*34630*/  LEA R8, P6, R2.reuse, R20, 0x1 ;  /* 0x0000001402087211 */ /* 0x040fe400078c08ff */
[----:B------:R-:W-:Y:S02]  /*34640*/  IADD3 R0, R2, c[0x0][0x198], RZ ;  /* 0x0000660002007a10 */ /* 0x000fe40007ffe0ff */
[----:B------:R-:W-:Y:S01]  /*34650*/  ISETP.LT.AND P4, PT, R12, c[0x0][0x17c], !P0 ;  /* 0x00005f000c007a0c */ /* 0x000fe20004781270 */
[----:B---3--:R0:W-:Y:S01]  /*34660*/  @P3 STG.E.U16 [R4.64], R21 ;  /* 0x0000001504003986 */ /* 0x0081e2000c101506 */
[----:B------:R-:W-:-:S02]  /*34670*/  ISETP.LT.AND P3, PT, R9, c[0x0][0x17c], !P0 ;  /* 0x00005f0009007a0c */ /* 0x000fc40004761270 */
[-C--:B------:R-:W-:Y:S02]  /*34680*/  LEA.HI.X.SX32 R9, R2, R3.reuse, 0x1, P6 ;  /* 0x0000000302097211 */ /* 0x080fe400030f0eff */
[----:B------:R-:W-:Y:S02]  /*34690*/  PRMT R12, R21, 0x7632, R12 ;  /* 0x00007632150c7816 */ /* 0x000fe4000000000c */
[C---:B------:R-:W-:Y:S02]  /*346a0*/  IADD3 R2, R0.reuse, c[0x0][0x198], RZ ;  /* 0x0000660000027a10 */ /* 0x040fe40007ffe0ff */
[C---:B0-----:R-:W-:Y:S01]  /*346b0*/  LEA R4, P6, R0.reuse, R20, 0x1 ;  /* 0x0000001400047211 */ /* 0x041fe200078c08ff */
[----:B------:R0:W-:Y:S03]  /*346c0*/  @P2 STG.E.U16 [R8.64], R12 ;  /* 0x0000000c08002986 */ /* 0x0001e6000c101506 */
[----:B------:R-:W-:-:S02]  /*346d0*/  LEA.HI.X.SX32 R5, R0, R3, 0x1, P6 ;  /* 0x0000000300057211 */ /* 0x000fc400030f0eff */
[C---:B------:R-:W-:Y:S02]  /*346e0*/  IADD3 R0, R2.reuse, c[0x0][0x198], RZ ;  /* 0x0000660002007a10 */ /* 0x040fe40007ffe0ff */
[C---:B0-----:R-:W-:Y:S01]  /*346f0*/  LEA R8, P6, R2.reuse, R20, 0x1 ;  /* 0x0000001402087211 */ /* 0x041fe200078c08ff */
[----:B--2---:R0:W-:Y:S03]  /*34700*/  @P1 STG.E.U16 [R4.64], R29 ;  /* 0x0000001d04001986 */ /* 0x0041e6000c101506 */
[----:B------:R-:W-:Y:S02]  /*34710*/  LEA.HI.X.SX32 R9, R2, R3, 0x1, P6 ;  /* 0x0000000302097211 */ /* 0x000fe400030f0eff */
[----:B------:R-:W-:Y:S02]  /*34720*/  PRMT R2, R29, 0x7632, R2 ;  /* 0x000076321d027816 */ /* 0x000fe40000000002 */
[----:B0-----:R-:W2:Y:S01]  /*34730*/  LDL.LU R29, [R1+0x5c] ;  /* 0x00005c00011d7983 */ /* 0x001ea20000300800 */
[----:B------:R-:W-:-:S03]  /*34740*/  IADD3 R4, R28, 0xdb, RZ ;  /* 0x000000db1c047810 */ /* 0x000fc60007ffe0ff */
[----:B------:R0:W-:Y:S01]  /*34750*/  @P5 STG.E.U16 [R8.64], R2 ;  /* 0x0000000208005986 */ /* 0x0001e2000c101506 */
[----:B------:R-:W-:Y:S02]  /*34760*/  ISETP.LT.AND P1, PT, R4, c[0x0][0x17c], !P0 ;  /* 0x00005f0004007a0c */ /* 0x000fe40004721270 */
[----:B------:R-:W-:Y:S01]  /*34770*/  LEA R4, P6, R0, R20, 0x1 ;  /* 0x0000001400047211 */ /* 0x000fe200078c08ff */
[----:B------:R-:W3:Y:S01]  /*34780*/  LDL.LU R16, [R1+0x6c] ;  /* 0x00006c0001107983 */ /* 0x000ee20000300800 */
[----:B------:R-:W-:Y:S02]  /*34790*/  IADD3 R13, R28, 0xda, RZ ;  /* 0x000000da1c0d7810 */ /* 0x000fe40007ffe0ff */
[C---:B------:R-:W-:Y:S01]  /*347a0*/  LEA.HI.X.SX32 R5, R0.reuse, R3, 0x1, P6 ;  /* 0x0000000300057211 */ /* 0x040fe200030f0eff */
[----:B------:R-:W4:Y:S01]  /*347b0*/  LDL.LU R21, [R1+0x3c] ;  /* 0x00003c0001157983 */ /* 0x000f220000300800 */
[----:B0-----:R-:W-:Y:S02]  /*347c0*/  IADD3 R2, R0, c[0x0][0x198], RZ ;  /* 0x0000660000027a10 */ /* 0x001fe40007ffe0ff */
[----:B------:R-:W-:-:S02]  /*347d0*/  IADD3 R9, R28, 0xdd, RZ ;  /* 0x000000dd1c097810 */ /* 0x000fc40007ffe0ff */
[C---:B------:R-:W-:Y:S01]  /*347e0*/  LEA R8, P6, R2.reuse, R20, 0x1 ;  /* 0x0000001402087211 */ /* 0x040fe200078c08ff */
[----:B------:R0:W-:Y:S01]  /*347f0*/  @P4 STG.E.U16 [R4.64], R6 ;  /* 0x0000000604004986 */ /* 0x0001e2000c101506 */
[----:B------:R-:W-:Y:S02]  /*34800*/  ISETP.LT.AND P2, PT, R13, c[0x0][0x17c], !P0 ;  /* 0x00005f000d007a0c */ /* 0x000fe40004741270 */
[C---:B------:R-:W-:Y:S02]  /*34810*/  IADD3 R0, R2.reuse, c[0x0][0x198], RZ ;  /* 0x0000660002007a10 */ /* 0x040fe40007ffe0ff */
[----:B------:R-:W-:Y:S02]  /*34820*/  ISETP.LT.AND P4, PT, R9, c[0x0][0x17c], !P0 ;  /* 0x00005f0009007a0c */ /* 0x000fe40004781270 */
[----:B------:R-:W-:Y:S02]  /*34830*/  LEA.HI.X.SX32 R9, R2, R3, 0x1, P6 ;  /* 0x0000000302097211 */ /* 0x000fe400030f0eff */
[----:B------:R-:W-:-:S02]  /*34840*/  IADD3 R2, R0, c[0x0][0x198], RZ ;  /* 0x0000660000027a10 */ /* 0x000fc40007ffe0ff */
[-C--:B0-----:R-:W-:Y:S02]  /*34850*/  LEA R4, P6, R0, R20.reuse, 0x1 ;  /* 0x0000001400047211 */ /* 0x081fe400078c08ff */
[----:B------:R-:W-:Y:S02]  /*34860*/  PRMT R6, R6, 0x7632, R6 ;  /* 0x0000763206067816 */ /* 0x000fe40000000006 */
[----:B------:R-:W-:Y:S02]  /*34870*/  IADD3 R12, R28, 0xdc, RZ ;  /* 0x000000dc1c0c7810 */ /* 0x000fe40007ffe0ff */
[----:B------:R-:W-:Y:S01]  /*34880*/  LEA.HI.X.SX32 R5, R0, R3, 0x1, P6 ;  /* 0x0000000300057211 */ /* 0x000fe200030f0eff */
[----:B------:R0:W-:Y:S01]  /*34890*/  @P3 STG.E.U16 [R8.64], R6 ;  /* 0x0000000608003986 */ /* 0x0001e2000c101506 */
[----:B------:R-:W-:Y:S02]  /*348a0*/  ISETP.LT.AND P5, PT, R12, c[0x0][0x17c], !P0 ;  /* 0x00005f000c007a0c */ /* 0x000fe400047a1270 */
[C---:B------:R-:W-:Y:S01]  /*348b0*/  IADD3 R0, R2.reuse, c[0x0][0x198], RZ ;  /* 0x0000660002007a10 */ /* 0x040fe20007ffe0ff */
[----:B------:R1:W-:Y:S01]  /*348c0*/  @P2 STG.E.U16 [R4.64], R10 ;  /* 0x0000000a04002986 */ /* 0x0003e2000c101506 */
[----:B0-----:R-:W-:-:S04]  /*348d0*/  LEA R8, P6, R2, R20, 0x1 ;  /* 0x0000001402087211 */ /* 0x001fc800078c08ff */
[----:B------:R-:W-:Y:S02]  /*348e0*/  LEA.HI.X.SX32 R9, R2, R3, 0x1, P6 ;  /* 0x0000000302097211 */ /* 0x000fe400030f0eff */
[----:B-1----:R-:W-:Y:S02]  /*348f0*/  PRMT R5, R10, 0x7632, R5 ;  /* 0x000076320a057816 */ /* 0x002fe40000000005 */
[C---:B------:R-:W-:Y:S02]  /*34900*/  LEA R4, P6, R0.reuse, R20, 0x1 ;  /* 0x0000001400047211 */ /* 0x040fe400078c08ff */
[----:B------:R-:W-:Y:S01]  /*34910*/  IADD3 R2, R0, c[0x0][0x198], RZ ;  /* 0x0000660000027a10 */ /* 0x000fe20007ffe0ff */
[----:B------:R0:W-:Y:S01]  /*34920*/  @P1 STG.E.U16 [R8.64], R5 ;  /* 0x0000000508001986 */ /* 0x0001e2000c101506 */
[----:B------:R-:W-:-:S04]  /*34930*/  IADD3 R12, R28, 0xde, RZ ;  /* 0x000000de1c0c7810 */ /* 0x000fc80007ffe0ff */
[----:B------:R-:W-:Y:S02]  /*34940*/  ISETP.LT.AND P3, PT, R12, c[0x0][0x17c], !P0 ;  /* 0x00005f000c007a0c */ /* 0x000fe40004761270 */
[----:B------:R-:W-:Y:S02]  /*34950*/  IADD3 R12, R28, 0xdf, RZ ;  /* 0x000000df1c0c7810 */ /* 0x000fe40007ffe0ff */
[-C--:B0-----:R-:W-:Y:S02]  /*34960*/  LEA.HI.X.SX32 R5, R0, R3.reuse, 0x1, P6 ;  /* 0x0000000300057211 */ /* 0x081fe400030f0eff */
[C---:B------:R-:W-:Y:S02]  /*34970*/  LEA R8, P6, R2.reuse, R20, 0x1 ;  /* 0x0000001402087211 */ /* 0x040fe400078c08ff */
[C---:B------:R-:W-:Y:S01]  /*34980*/  IADD3 R0, R2.reuse, c[0x0][0x198], RZ ;  /* 0x0000660002007a10 */ /* 0x040fe20007ffe0ff */
[----:B------:R0:W-:Y:S01]  /*34990*/  @P5 STG.E.U16 [R4.64], R14 ;  /* 0x0000000e04005986 */ /* 0x0001e2000c101506 */
[----:B------:R-:W-:-:S02]  /*349a0*/  LEA.HI.X.SX32 R9, R2, R3, 0x1, P6 ;  /* 0x0000000302097211 */ /* 0x000fc400030f0eff */
[----:B------:R-:W-:Y:S02]  /*349b0*/  PRMT R10, R14, 0x7632, R10 ;  /* 0x000076320e0a7816 */ /* 0x000fe4000000000a */
[----:B------:R-:W-:Y:S02]  /*349c0*/  ISETP.LT.AND P2, PT, R12, c[0x0][0x17c], !P0 ;  /* 0x00005f000c007a0c */ /* 0x000fe40004741270 */
[C---:B------:R-:W-:Y:S02]  /*349d0*/  IADD3 R2, R0.reuse, c[0x0][0x198], RZ ;  /* 0x0000660000027a10 */ /* 0x040fe40007ffe0ff */
[----:B0-----:R-:W-:Y:S01]  /*349e0*/  LEA R4, P6, R0, R20, 0x1 ;  /* 0x0000001400047211 */ /* 0x001fe200078c08ff */
[----:B------:R0:W-:Y:S01]  /*349f0*/  @P4 STG.E.U16 [R8.64], R10 ;  /* 0x0000000a08004986 */ /* 0x0001e2000c101506 */
[----:B------:R-:W-:Y:S02]  /*34a00*/  IADD3 R12, R28, 0xe0, RZ ;  /* 0x000000e01c0c7810 */ /* 0x000fe40007ffe0ff */
[----:B------:R-:W-:-:S02]  /*34a10*/  LEA.HI.X.SX32 R5, R0, R3, 0x1, P6 ;  /* 0x0000000300057211 */ /* 0x000fc400030f0eff */
[----:B------:R-:W-:Y:S02]  /*34a20*/  ISETP.LT.AND P1, PT, R12, c[0x0][0x17c], !P0 ;  /* 0x00005f000c007a0c */ /* 0x000fe40004721270 */
[C---:B------:R-:W-:Y:S01]  /*34a30*/  IADD3 R0, R2.reuse, c[0x0][0x198], RZ ;  /* 0x0000660002007a10 */ /* 0x040fe20007ffe0ff */
[----:B------:R1:W-:Y:S01]  /*34a40*/  @P3 STG.E.U16 [R4.64], R18 ;  /* 0x0000001204003986 */ /* 0x0003e2000c101506 */
[----:B0-----:R-:W-:-:S04]  /*34a50*/  LEA R8, P6, R2, R20, 0x1 ;  /* 0x0000001402087211 */ /* 0x001fc800078c08ff */
[----:B------:R-:W-:Y:S02]  /*34a60*/  LEA.HI.X.SX32 R9, R2, R3, 0x1, P6 ;  /* 0x0000000302097211 */ /* 0x000fe400030f0eff */
[----:B-1----:R-:W-:Y:S02]  /*34a70*/  PRMT R5, R18, 0x7632, R5 ;  /* 0x0000763212057816 */ /* 0x002fe40000000005 */
[----:B------:R-:W-:-:S03]  /*34a80*/  LEA R4, P6, R0, R20, 0x1 ;  /* 0x0000001400047211 */ /* 0x000fc600078c08ff */
[----:B------:R0:W-:Y:S01]  /*34a90*/  @P2 STG.E.U16 [R8.64], R5 ;  /* 0x0000000508002986 */ /* 0x0001e2000c101506 */
[C---:B------:R-:W-:Y:S02]  /*34aa0*/  IADD3 R10, R0.reuse, c[0x0][0x198], RZ ;  /* 0x00006600000a7a10 */ /* 0x040fe40007ffe0ff */
[----:B0-----:R-:W-:Y:S02]  /*34ab0*/  LEA.HI.X.SX32 R5, R0, R3, 0x1, P6 ;  /* 0x0000000300057211 */ /* 0x001fe400030f0eff */
[----:B--2---:R-:W-:-:S03]  /*34ac0*/  PRMT R0, R29, 0x7632, R0 ;  /* 0x000076321d007816 */ /* 0x004fc60000000000 */
[----:B------:R0:W-:Y:S04]  /*34ad0*/  @P1 STG.E.U16 [R4.64], R29 ;  /* 0x0000001d04001986 */ /* 0x0001e8000c101506 */
[----:B0-----:R-:W2:Y:S01]  /*34ae0*/  LDL.LU R29, [R1+0x8c] ;  /* 0x00008c00011d7983 */ /* 0x001ea20000300800 */
[----:B------:R-:W-:-:S04]  /*34af0*/  IADD3 R6, R28, 0xe1, RZ ;  /* 0x000000e11c067810 */ /* 0x000fc80007ffe0ff */
[----:B------:R-:W-:Y:S02]  /*34b00*/  ISETP.LT.AND P5, PT, R6, c[0x0][0x17c], !P0 ;  /* 0x00005f0006007a0c */ /* 0x000fe400047a1270 */
[C---:B------:R-:W-:Y:S02]  /*34b10*/  IADD3 R6, R28.reuse, 0xe2, RZ ;  /* 0x000000e21c067810 */ /* 0x040fe40007ffe0ff */
[----:B------:R-:W-:Y:S02]  /*34b20*/  IADD3 R2, R28, 0xe4, RZ ;  /* 0x000000e41c027810 */ /* 0x000fe40007ffe0ff */
[----:B------:R-:W-:Y:S02]  /*34b30*/  ISETP.LT.AND P4, PT, R6, c[0x0][0x17c], !P0 ;  /* 0x00005f0006007a0c */ /* 0x000fe40004781270 */
[----:B------:R-:W-:Y:S02]  /*34b40*/  IADD3 R6, R28, 0xe3, RZ ;  /* 0x000000e31c067810 */ /* 0x000fe40007ffe0ff */
[----:B------:R-:W-:-:S02]  /*34b50*/  ISETP.LT.AND P2, PT, R2, c[0x0][0x17c], !P0 ;  /* 0x00005f0002007a0c */ /* 0x000fc40004741270 */
[----:B------:R-:W-:Y:S02]  /*34b60*/  ISETP.LT.AND P3, PT, R6, c[0x0][0x17c], !P0 ;  /* 0x00005f0006007a0c */ /* 0x000fe40004761270 */
[----:B------:R-:W-:Y:S02]  /*34b70*/  LEA R8, P6, R10, R20, 0x1 ;  /* 0x000000140a087211 */ /* 0x000fe400078c08ff */
[----:B------:R-:W-:Y:S02]  /*34b80*/  IADD3 R6, R28, 0xe5, RZ ;  /* 0x000000e51c067810 */ /* 0x000fe40007ffe0ff */
        /* <DEDUP_REMOVED lines=11> */
[----:B---3--:R1:W-:Y:S01]  /*34c40*/  @P4 STG.E.U16 [R4.64], R16 ;  /* 0x0000001004004986 */ /* 0x0083e2000c101506 */
[-C--:B0-----:R-:W-:Y:S02]  /*34c50*/  LEA R8, P6, R10, R20.reuse, 0x1 ;  /* 0x000000140a087211 */ /* 0x081fe400078c08ff */
[----:B------:R-:W-:Y:S02]  /*34c60*/  PRMT R12, R16, 0x7632, R12 ;  /* 0x00007632100c7816 */ /* 0x000fe4000000000c */
[----:B------:R-:W-:Y:S02]  /*34c70*/  LEA.HI.X.SX32 R9, R10, R3, 0x1, P6 ;  /* 0x000000030a097211 */ /* 0x000fe400030f0eff */
[----:B------:R-:W-:Y:S01]  /*34c80*/  ISETP.LT.AND P4, PT, R6, c[0x0][0x17c], !P0 ;  /* 0x00005f0006007a0c */ /* 0x000fe20004781270 */
[----:B-1----:R-:W3:Y:S01]  /*34c90*/  LDL.LU R16, [R1+0xbc] ;  /* 0x0000bc0001107983 */ /* 0x002ee20000300800 */
[----:B------:R-:W-:-:S02]  /*34ca0*/  LEA R4, P6, R2, R20, 0x1 ;  /* 0x0000001402047211 */ /* 0x000fc400078c08ff */
[C---:B------:R-:W-:Y:S01]  /*34cb0*/  IADD3 R6, R2.reuse, c[0x0][0x198], RZ ;  /* 0x0000660002067a10 */ /* 0x040fe20007ffe0ff */
[----:B------:R0:W-:Y:S01]  /*34cc0*/  @P3 STG.E.U16 [R8.64], R12 ;  /* 0x0000000c08003986 */ /* 0x0001e2000c101506 */
[----:B------:R-:W-:Y:S02]  /*34cd0*/  LEA.HI.X.SX32 R5, R2, R3, 0x1, P6 ;  /* 0x0000000302057211 */ /* 0x000fe400030f0eff */
[C---:B------:R-:W-:Y:S02]  /*34ce0*/  IADD3 R2, R6.reuse, c[0x0][0x198], RZ ;  /* 0x0000660006027a10 */ /* 0x040fe40007ffe0ff */
[----:B----4-:R-:W-:Y:S01]  /*34cf0*/  PRMT R10, R21, 0x7632, R10 ;  /* 0x00007632150a7816 */ /* 0x010fe2000000000a */
[----:B------:R1:W-:Y:S01]  /*34d00*/  @P2 STG.E.U16 [R4.64], R21 ;  /* 0x0000001504002986 */ /* 0x0003e2000c101506 */
[----:B0-----:R-:W-:-:S04]  /*34d10*/  LEA R8, P6, R6, R20, 0x1 ;  /* 0x0000001406087211 */ /* 0x001fc800078c08ff */
[----:B------:R-:W-:Y:S01]  /*34d20*/  LEA.HI.X.SX32 R9, R6, R3, 0x1, P6 ;  /* 0x0000000306097211 */ /* 0x000fe200030f0eff */
[----:B-1----:R-:W4:Y:S01]  /*34d30*/  LDL.LU R21, [R1+0xac] ;  /* 0x0000ac0001157983 */ /* 0x002f220000300800 */
[----:B------:R-:W-:-:S04]  /*34d40*/  LEA R4, P6, R2, R20, 0x1 ;  /* 0x0000001402047211 */ /* 0x000fc800078c08ff */
[----:B------:R-:W-:Y:S01]  /*34d50*/  LEA.HI.X.SX32 R5, R2, R3, 0x1, P6 ;  /* 0x0000000302057211 */ /* 0x000fe200030f0eff */
[----:B------:R-:W-:Y:S01]  /*34d60*/  @P1 STG.E.U16 [R8.64], R10 ;  /* 0x0000000a08001986 */ /* 0x000fe2000c101506 */
[----:B--2---:R-:W-:-:S03]  /*34d70*/  PRMT R12, R29, 0x7632, R12 ;  /* 0x000076321d0c7816 */ /* 0x004fc6000000000c */
[----:B------:R0:W-:Y:S04]  /*34d80*/  @P5 STG.E.U16 [R4.64], R29 ;  /* 0x0000001d04005986 */ /* 0x0001e8000c101506 */
[----:B0-----:R-:W2:Y:S01]  /*34d90*/  LDL.LU R29, [R1+0x9c] ;  /* 0x00009c00011d7983 */ /* 0x001ea20000300800 */
[----:B------:R-:W-:Y:S02]  /*34da0*/  IADD3 R6, R2, c[0x0][0x198], RZ ;  /* 0x0000660002067a10 */ /* 0x000fe40007ffe0ff */
[----:B------:R-:W-:Y:S01]  /*34db0*/  IADD3 R0, R28, 0xe8, RZ ;  /* 0x000000e81c007810 */ /* 0x000fe20007ffe0ff */
[----:B------:R-:W2:Y:S01]  /*34dc0*/  LDL.LU R25, [R1+0x1c] ;  /* 0x00001c0001197983 */ /* 0x000ea20000300800 */
[----:B------:R-:W-:Y:S02]  /*34dd0*/  LEA R8, P6, R6, R20, 0x1 ;  /* 0x0000001406087211 */ /* 0x000fe400078c08ff */
[----:B------:R-:W-:-:S02]  /*34de0*/  ISETP.LT.AND P3, PT, R0, c[0x0][0x17c], !P0 ;  /* 0x00005f0000007a0c */ /* 0x000fc40004761270 */
[----:B------:R-:W-:Y:S02]  /*34df0*/  IADD3 R2, R6, c[0x0][0x198], RZ ;  /* 0x0000660006027a10 */ /* 0x000fe40007ffe0ff */
[----:B------:R-:W-:Y:S02]  /*34e00*/  IADD3 R0, R28, 0xe9, RZ ;  /* 0x000000e91c007810 */ /* 0x000fe40007ffe0ff */
[----:B------:R-:W-:Y:S02]  /*34e10*/  LEA.HI.X.SX32 R9, R6, R3, 0x1, P6 ;  /* 0x0000000306097211 */ /* 0x000fe400030f0eff */
[----:B------:R-:W-:Y:S02]  /*34e20*/  LEA R4, P6, R2, R20, 0x1 ;  /* 0x0000001402047211 */ /* 0x000fe400078c08ff */
[----:B------:R-:W-:Y:S02]  /*34e30*/  ISETP.LT.AND P2, PT, R0, c[0x0][0x17c], !P0 ;  /* 0x00005f0000007a0c */ /* 0x000fe40004741270 */
[----:B------:R-:W-:-:S02]  /*34e40*/  IADD3 R6, R2, c[0x0][0x198], RZ ;  /* 0x0000660002067a10 */ /* 0x000fc40007ffe0ff */
[----:B------:R-:W-:Y:S01]  /*34e50*/  IADD3 R0, R28, 0xea, RZ ;  /* 0x000000ea1c007810 */ /* 0x000fe20007ffe0ff */
[----:B------:R0:W-:Y:S01]  /*34e60*/  @P4 STG.E.U16 [R8.64], R12 ;  /* 0x0000000c08004986 */ /* 0x0001e2000c101506 */
[----:B------:R-:W-:Y:S02]  /*34e70*/  LEA.HI.X.SX32 R5, R2, R3, 0x1, P6 ;  /* 0x0000000302057211 */ /* 0x000fe400030f0eff */
[----:B------:R-:W-:Y:S02]  /*34e80*/  ISETP.LT.AND P1, PT, R0, c[0x0][0x17c], !P0 ;  /* 0x00005f0000007a0c */ /* 0x000fe40004721270 */
[----:B------:R-:W-:Y:S02]  /*34e90*/  IADD3 R2, R6, c[0x0][0x198], RZ ;  /* 0x0000660006027a10 */ /* 0x000fe40007ffe0ff */
[----:B------:R-:W-:Y:S02]  /*34ea0*/  IADD3 R0, R28, 0xeb, RZ ;  /* 0x000000eb1c007810 */ /* 0x000fe40007ffe0ff */
[----:B0-----:R-:W-:-:S02]  /*34eb0*/  LEA R8, P6, R6, R20, 0x1 ;  /* 0x0000001406087211 */ /* 0x001fc400078c08ff */
[----:B------:R-:W-:Y:S02]  /*34ec0*/  ISETP.LT.AND P5, PT, R0, c[0x0][0x17c], !P0 ;  /* 0x00005f0000007a0c */ /* 0x000fe400047a1270 */
[----:B------:R-:W-:Y:S02]  /*34ed0*/  LEA.HI.X.SX32 R9, R6, R3, 0x1, P6 ;  /* 0x0000000306097211 */ /* 0x000fe400030f0eff */
[----:B---3--:R-:W-:Y:S01]  /*34ee0*/  PRMT R10, R16, 0x7632, R10 ;  /* 0x00007632100a7816 */ /* 0x008fe2000000000a */
[----:B------:R0:W-:Y:S01]  /*34ef0*/  @P3 STG.E.U16 [R4.64], R16 ;  /* 0x0000001004003986 */ /* 0x0001e2000c101506 */
[----:B------:R-:W-:Y:S02]  /*34f00*/  IADD3 R6, R2, c[0x0][0x198], RZ ;  /* 0x0000660002067a10 */ /* 0x000fe40007ffe0ff */
[----:B------:R-:W-:Y:S01]  /*34f10*/  IADD3 R0, R28, 0xec, RZ ;  /* 0x000000ec1c007810 */ /* 0x000fe20007ffe0ff */
[----:B------:R1:W-:Y:S01]  /*34f20*/  @P2 STG.E.U16 [R8.64], R10 ;  /* 0x0000000a08002986 */ /* 0x0003e2000c101506 */
[----:B0-----:R-:W-:-:S02]  /*34f30*/  LEA R4, P6, R2, R20, 0x1 ;  /* 0x0000001402047211 */ /* 0x001fc400078c08ff */
[----:B------:R-:W-:Y:S02]  /*34f40*/  ISETP.LT.AND P4, PT, R0, c[0x0][0x17c], !P0 ;  /* 0x00005f0000007a0c */ /* 0x000fe40004781270 */
[-C--:B------:R-:W-:Y:S02]  /*34f50*/  LEA.HI.X.SX32 R5, R2, R3.reuse, 0x1, P6 ;  /* 0x0000000302057211 */ /* 0x080fe400030f0eff */
[C---:B-1----:R-:W-:Y:S02]  /*34f60*/  LEA R8, P6, R6.reuse, R20, 0x1 ;  /* 0x0000001406087211 */ /* 0x042fe400078c08ff */
[C---:B------:R-:W-:Y:S01]  /*34f70*/  IADD3 R2, R6.reuse, c[0x0][0x198], RZ ;  /* 0x0000660006027a10 */ /* 0x040fe20007ffe0ff */
[----:B----4-:R0:W-:Y:S01]  /*34f80*/  @P1 STG.E.U16 [R4.64], R21 ;  /* 0x0000001504001986 */ /* 0x0101e2000c101506 */
[----:B------:R-:W-:Y:S02]  /*34f90*/  LEA.HI.X.SX32 R9, R6, R3, 0x1, P6 ;  /* 0x0000000306097211 */ /* 0x000fe400030f0eff */
[----:B------:R-:W-:-:S02]  /*34fa0*/  PRMT R12, R21, 0x7632, R12 ;  /* 0x00007632150c7816 */ /* 0x000fc4000000000c */
[C---:B0-----:R-:W-:Y:S01]  /*34fb0*/  LEA R4, P6, R2.reuse, R20, 0x1 ;  /* 0x0000001402047211 */ /* 0x041fe200078c08ff */
[----:B------:R-:W3:Y:S03]  /*34fc0*/  LDL.LU R21, [R1+0x7c] ;  /* 0x00007c0001157983 */ /* 0x000ee60000300800 */
        /* <DEDUP_REMOVED lines=9> */
[-C--:B------:R-:W-:Y:S02]  /*35060*/  LEA R8, P6, R6, R20.reuse, 0x1 ;  /* 0x0000001406087211 */ /* 0x080fe400078c08ff */
[----:B------:R-:W-:Y:S02]  /*35070*/  ISETP.LT.AND P2, PT, R0, c[0x0][0x17c], !P0 ;  /* 0x00005f0000007a0c */ /* 0x000fe40004741270 */
[----:B------:R-:W-:Y:S02]  /*35080*/  IADD3 R2, R6, c[0x0][0x198], RZ ;  /* 0x0000660006027a10 */ /* 0x000fe40007ffe0ff */
[----:B------:R-:W-:Y:S02]  /*35090*/  IADD3 R0, R28, 0xef, RZ ;  /* 0x000000ef1c007810 */ /* 0x000fe40007ffe0ff */
[----:B------:R-:W-:Y:S02]  /*350a0*/  LEA.HI.X.SX32 R9, R6, R3, 0x1, P6 ;  /* 0x0000000306097211 */ /* 0x000fe400030f0eff */
[----:B------:R-:W-:-:S02]  /*350b0*/  LEA R12, P6, R2, R20, 0x1 ;  /* 0x00000014020c7211 */ /* 0x000fc400078c08ff */
[----:B------:R-:W-:Y:S02]  /*350c0*/  ISETP.LT.AND P1, PT, R0, c[0x0][0x17c], !P0 ;  /* 0x00005f0000007a0c */ /* 0x000fe40004721270 */
[----:B------:R-:W-:Y:S02]  /*350d0*/  IADD3 R6, R2, c[0x0][0x198], RZ ;  /* 0x0000660002067a10 */ /* 0x000fe40007ffe0ff */
[----:B------:R-:W-:Y:S02]  /*350e0*/  IADD3 R0, R28, 0xf0, RZ ;  /* 0x000000f01c007810 */ /* 0x000fe40007ffe0ff */
[----:B------:R-:W-:Y:S02]  /*350f0*/  LEA.HI.X.SX32 R13, R2, R3, 0x1, P6 ;  /* 0x00000003020d7211 */ /* 0x000fe400030f0eff */
        /* <DEDUP_REMOVED lines=11> */
[----:B------:R-:W-:Y:S02]  /*351b0*/  PRMT R5, R25, 0x7632, R5 ;  /* 0x0000763219057816 */ /* 0x000fe40000000005 */
[----:B------:R-:W-:Y:S02]  /*351c0*/  ISETP.LT.AND P3, PT, R0, c[0x0][0x17c], !P0 ;  /* 0x00005f0000007a0c */ /* 0x000fe40004761270 */
[----:B------:R-:W-:Y:S02]  /*351d0*/  IADD3 R2, R4, c[0x0][0x198], RZ ;  /* 0x0000660004027a10 */ /* 0x000fe40007ffe0ff */
[----:B------:R-:W-:-:S02]  /*351e0*/  IADD3 R0, R28, 0xf3, RZ ;  /* 0x000000f31c007810 */ /* 0x000fc40007ffe0ff */
[-C--:B0-----:R-:W-:Y:S01]  /*351f0*/  LEA R8, P6, R4, R20.reuse, 0x1 ;  /* 0x0000001404087211 */ /* 0x081fe200078c08ff */
[----:B------:R0:W-:Y:S01]  /*35200*/  @P2 STG.E.U16 [R12.64], R25 ;  /* 0x000000190c002986 */ /* 0x0001e2000c101506 */
[----:B------:R-:W-:Y:S02]  /*35210*/  ISETP.LT.AND P2, PT, R0, c[0x0][0x17c], !P0 ;  /* 0x00005f0000007a0c */ /* 0x000fe40004741270 */
[----:B------:R-:W-:Y:S01]  /*35220*/  LEA.HI.X.SX32 R9, R4, R3, 0x1, P6 ;  /* 0x0000000304097211 */ /* 0x000fe200030f0eff */
[----:B------:R1:W-:Y:S01]  /*35230*/  @P1 STG.E.U16 [R16.64], R5 ;  /* 0x0000000510001986 */ /* 0x0003e2000c101506 */
[----:B------:R-:W-:Y:S02]  /*35240*/  IADD3 R0, R28, 0xf4, RZ ;  /* 0x000000f41c007810 */ /* 0x000fe40007ffe0ff */
[----:B---3--:R-:W-:Y:S02]  /*35250*/  PRMT R6, R21, 0x7632, R6 ;  /* 0x0000763215067816 */ /* 0x008fe40000000006 */
[----:B0-----:R-:W-:-:S02]  /*35260*/  LEA R12, P6, R2, R20, 0x1 ;  /* 0x00000014020c7211 */ /* 0x001fc400078c08ff */
[C---:B-1----:R-:W-:Y:S02]  /*35270*/  IADD3 R5, R2.reuse, c[0x0][0x198], RZ ;  /* 0x0000660002057a10 */ /* 0x042fe40007ffe0ff */
[----:B------:R-:W-:Y:S02]  /*35280*/  LEA.HI.X.SX32 R13, R2, R3, 0x1, P6 ;  /* 0x00000003020d7211 */ /* 0x000fe400030f0eff */
[C---:B------:R-:W-:Y:S01]  /*35290*/  LEA R4, P6, R5.reuse, R20, 0x1 ;  /* 0x0000001405047211 */ /* 0x040fe200078c08ff */
[----:B------:R-:W-:Y:S01]  /*352a0*/  @P5 STG.E.U16 [R22.64], R21 ;  /* 0x0000001516005986 */ /* 0x000fe2000c101506 */
[----:B------:R-:W-:Y:S02]  /*352b0*/  ISETP.LT.AND P1, PT, R0, c[0x0][0x17c], !P0 ;  /* 0x00005f0000007a0c */ /* 0x000fe40004721270 */
[----:B------:R-:W-:Y:S01]  /*352c0*/  IADD3 R2, R5, c[0x0][0x198], RZ ;  /* 0x0000660005027a10 */ /* 0x000fe20007ffe0ff */
[----:B------:R0:W-:Y:S01]  /*352d0*/  @P4 STG.E.U16 [R8.64], R6 ;  /* 0x0000000608004986 */ /* 0x0001e2000c101506 */
[----:B------:R-:W-:-:S02]  /*352e0*/  IADD3 R0, R28, 0xf5, RZ ;  /* 0x000000f51c007810 */ /* 0x000fc40007ffe0ff */
[----:B------:R-:W-:Y:S02]  /*352f0*/  LEA.HI.X.SX32 R5, R5, R3, 0x1, P6 ;  /* 0x0000000305057211 */ /* 0x000fe400030f0eff */
[----:B------:R-:W-:Y:S02]  /*35300*/  ISETP.LT.AND P5, PT, R0, c[0x0][0x17c], !P0 ;  /* 0x00005f0000007a0c */ /* 0x000fe400047a1270 */
[----:B------:R-:W-:Y:S02]  /*35310*/  IADD3 R0, R28, 0xf6, RZ ;  /* 0x000000f61c007810 */ /* 0x000fe40007ffe0ff */
[C---:B0-----:R-:W-:Y:S02]  /*35320*/  LEA R8, P6, R2.reuse, R20, 0x1 ;  /* 0x0000001402087211 */ /* 0x041fe400078c08ff */
[----:B------:R-:W-:Y:S02]  /*35330*/  IADD3 R6, R2, c[0x0][0x198], RZ ;  /* 0x0000660002067a10 */ /* 0x000fe40007ffe0ff */
[----:B------:R-:W-:-:S02]  /*35340*/  ISETP.LT.AND P4, PT, R0, c[0x0][0x17c], !P0 ;  /* 0x00005f0000007a0c */ /* 0x000fc40004781270 */
[----:B------:R-:W-:Y:S02]  /*35350*/  IADD3 R0, R28, 0xf7, RZ ;  /* 0x000000f71c007810 */ /* 0x000fe40007ffe0ff */
[----:B--2---:R-:W-:Y:S01]  /*35360*/  PRMT R9, R29, 0x7632, R9 ;  /* 0x000076321d097816 */ /* 0x004fe20000000009 */
[----:B------:R-:W-:Y:S04]  /*35370*/  @P3 STG.E.U16 [R12.64], R29 ;  /* 0x0000001d0c003986 */ /* 0x000fe8000c101506 */
[----:B------:R0:W-:Y:S01]  /*35380*/  @P2 STG.E.U16 [R4.64], R9 ;  /* 0x0000000904002986 */ /* 0x0001e2000c101506 */
[----:B------:R-:W-:Y:S02]  /*35390*/  ISETP.LT.AND P3, PT, R0, c[0x0][0x17c], !P0 ;  /* 0x00005f0000007a0c */ /* 0x000fe40004761270 */
[----:B0-----:R-:W-:-:S02]  /*353a0*/  LEA.HI.X.SX32 R9, R2, R3, 0x1, P6 ;  /* 0x0000000302097211 */ /* 0x001fc400030f0eff */
[CC--:B------:R-:W-:Y:S02]  /*353b0*/  LEA R16, P6, R6.reuse, R20.reuse, 0x1 ;  /* 0x0000001406107211 */ /* 0x0c0fe400078c08ff */
[C---:B------:R-:W-:Y:S02]  /*353c0*/  IADD3 R2, R6.reuse, c[0x0][0x198], RZ ;  /* 0x0000660006027a10 */ /* 0x040fe40007ffe0ff */
[----:B------:R-:W-:Y:S02]  /*353d0*/  PRMT R5, R27, 0x7632, R5 ;  /* 0x000076321b057816 */ /* 0x000fe40000000005 */
[----:B------:R-:W-:Y:S02]  /*353e0*/  LEA.HI.X.SX32 R17, R6, R3, 0x1, P6 ;  /* 0x0000000306117211 */ /* 0x000fe400030f0eff */
[C---:B------:R-:W-:Y:S01]  /*353f0*/  LEA R4, P6, R2.reuse, R20, 0x1 ;  /* 0x0000001402047211 */ /* 0x040fe200078c08ff */
[----:B------:R-:W-:Y:S01]  /*35400*/  @P1 STG.E.U16 [R8.64], R27 ;  /* 0x0000001b08001986 */ /* 0x000fe2000c101506 */
[----:B------:R-:W-:-:S03]  /*35410*/  IADD3 R6, R2, c[0x0][0x198], RZ ;  /* 0x0000660002067a10 */ /* 0x000fc60007ffe0ff */
[----:B------:R0:W-:Y:S01]  /*35420*/  @P5 STG.E.U16 [R16.64], R5 ;  /* 0x0000000510005986 */ /* 0x0001e2000c101506 */
[----:B------:R-:W-:-:S04]  /*35430*/  IADD3 R0, R28, 0xf8, RZ ;  /* 0x000000f81c007810 */ /* 0x000fc80007ffe0ff */
[----:B------:R-:W-:Y:S02]  /*35440*/  ISETP.LT.AND P2, PT, R0, c[0x0][0x17c], !P0 ;  /* 0x00005f0000007a0c */ /* 0x000fe40004741270 */
[-C--:B0-----:R-:W-:Y:S02]  /*35450*/  LEA.HI.X.SX32 R5, R2, R3.reuse, 0x1, P6 ;  /* 0x0000000302057211 */ /* 0x081fe400030f0eff */
[C---:B------:R-:W-:Y:S02]  /*35460*/  LEA R12, P6, R6.reuse, R20, 0x1 ;  /* 0x00000014060c7211 */ /* 0x040fe400078c08ff */
[----:B------:R-:W-:Y:S02]  /*35470*/  IADD3 R2, R6, c[0x0][0x198], RZ ;  /* 0x0000660006027a10 */ /* 0x000fe40007ffe0ff */
[----:B------:R-:W-:Y:S02]  /*35480*/  PRMT R9, R26, 0x7632, R9 ;  /* 0x000076321a097816 */ /* 0x000fe40000000009 */
[----:B------:R-:W-:-:S02]  /*35490*/  LEA.HI.X.SX32 R13, R6, R3, 0x1, P6 ;  /* 0x00000003060d7211 */ /* 0x000fc400030f0eff */
[----:B------:R-:W-:Y:S02]  /*354a0*/  IADD3 R0, R28, 0xf9, RZ ;  /* 0x000000f91c007810 */ /* 0x000fe40007ffe0ff */
[C---:B------:R-:W-:Y:S01]  /*354b0*/  LEA R8, P6, R2.reuse, R20, 0x1 ;  /* 0x0000001402087211 */ /* 0x040fe200078c08ff */
[----:B------:R-:W-:Y:S01]  /*354c0*/  @P4 STG.E.U16 [R4.64], R26 ;  /* 0x0000001a04004986 */ /* 0x000fe2000c101506 */
[----:B------:R-:W-:Y:S02]  /*354d0*/  IADD3 R6, R2, c[0x0][0x198], RZ ;  /* 0x0000660002067a10 */ /* 0x000fe40007ffe0ff */
[----:B------:R-:W-:Y:S01]  /*354e0*/  ISETP.LT.AND P1, PT, R0, c[0x0][0x17c], !P0 ;  /* 0x00005f0000007a0c */ /* 0x000fe20004721270 */
[----:B------:R0:W-:Y:S01]  /*354f0*/  @P3 STG.E.U16 [R12.64], R9 ;  /* 0x000000090c003986 */ /* 0x0001e2000c101506 */
[----:B------:R-:W-:-:S04]  /*35500*/  IADD3 R0, R28, 0xfa, RZ ;  /* 0x000000fa1c007810 */ /* 0x000fc80007ffe0ff */
[----:B------:R-:W-:Y:S02]  /*35510*/  ISETP.LT.AND P5, PT, R0, c[0x0][0x17c], !P0 ;  /* 0x00005f0000007a0c */ /* 0x000fe400047a1270 */
[-C--:B0-----:R-:W-:Y:S02]  /*35520*/  LEA.HI.X.SX32 R9, R2, R3.reuse, 0x1, P6 ;  /* 0x0000000302097211 */ /* 0x081fe400030f0eff */
[C---:B------:R-:W-:Y:S02]  /*35530*/  LEA R22, P6, R6.reuse, R20, 0x1 ;  /* 0x0000001406167211 */ /* 0x040fe400078c08ff */
[C---:B------:R-:W-:Y:S02]  /*35540*/  IADD3 R2, R6.reuse, c[0x0][0x198], RZ ;  /* 0x0000660006027a10 */ /* 0x040fe40007ffe0ff */
[----:B------:R-:W-:Y:S02]  /*35550*/  LEA.HI.X.SX32 R23, R6, R3, 0x1, P6 ;  /* 0x0000000306177211 */ /* 0x000fe400030f0eff */
[----:B------:R-:W-:-:S02]  /*35560*/  IADD3 R6, R2, c[0x0][0x198], RZ ;  /* 0x0000660002067a10 */ /* 0x000fc40007ffe0ff */
[----:B------:R-:W-:Y:S02]  /*35570*/  PRMT R5, R7, 0x7632, R5 ;  /* 0x0000763207057816 */ /* 0x000fe40000000005 */
[----:B------:R-:W-:Y:S02]  /*35580*/  IADD3 R0, R28, 0xfb, RZ ;  /* 0x000000fb1c007810 */ /* 0x000fe40007ffe0ff */
[----:B------:R-:W-:Y:S01]  /*35590*/  LEA R4, P6, R2, R20, 0x1 ;  /* 0x0000001402047211 */ /* 0x000fe200078c08ff */
[----:B------:R-:W-:Y:S01]  /*355a0*/  @P2 STG.E.U16 [R8.64], R7 ;  /* 0x0000000708002986 */ /* 0x000fe2000c101506 */
[----:B------:R-:W-:Y:S02]  /*355b0*/  IADD3 R10, R6, c[0x0][0x198], RZ ;  /* 0x00006600060a7a10 */ /* 0x000fe40007ffe0ff */
[----:B------:R-:W-:Y:S01]  /*355c0*/  ISETP.LT.AND P4, PT, R0, c[0x0][0x17c], !P0 ;  /* 0x00005f0000007a0c */ /* 0x000fe20004781270 */
[----:B------:R0:W-:Y:S01]  /*355d0*/  @P1 STG.E.U16 [R22.64], R5 ;  /* 0x0000000516001986 */ /* 0x0001e2000c101506 */
[----:B------:R-:W-:-:S02]  /*355e0*/  IADD3 R0, R28, 0xfc, RZ ;  /* 0x000000fc1c007810 */ /* 0x000fc40007ffe0ff */
[-C--:B------:R-:W-:Y:S02]  /*355f0*/  LEA R12, P1, R6, R20.reuse, 0x1 ;  /* 0x00000014060c7211 */ /* 0x080fe400078208ff */
[----:B------:R-:W-:Y:S02]  /*35600*/  ISETP.LT.AND P3, PT, R0, c[0x0][0x17c], !P0 ;  /* 0x00005f0000007a0c */ /* 0x000fe40004761270 */
[----:B------:R-:W-:Y:S02]  /*35610*/  IADD3 R0, R28, 0xfd, RZ ;  /* 0x000000fd1c007810 */ /* 0x000fe40007ffe0ff */
[----:B0-----:R-:W-:Y:S02]  /*35620*/  LEA.HI.X.SX32 R5, R2, R3, 0x1, P6 ;  /* 0x0000000302057211 */ /* 0x001fe400030f0eff */
[C---:B------:R-:W-:Y:S02]  /*35630*/  IADD3 R2, R10.reuse, c[0x0][0x198], RZ ;  /* 0x000066000a027a10 */ /* 0x040fe40007ffe0ff */
[----:B------:R-:W-:-:S02]  /*35640*/  LEA R16, P6, R10, R20, 0x1 ;  /* 0x000000140a107211 */ /* 0x000fc400078c08ff */
[----:B------:R-:W-:Y:S02]  /*35650*/  IADD3 R14, R2, c[0x0][0x198], RZ ;  /* 0x00006600020e7a10 */ /* 0x000fe40007ffe0ff */
[-C--:B------:R-:W-:Y:S02]  /*35660*/  LEA.HI.X.SX32 R13, R6, R3.reuse, 0x1, P1 ;  /* 0x00000003060d7211 */ /* 0x080fe400008f0eff */
[----:B------:R-:W-:Y:S02]  /*35670*/  ISETP.LT.AND P2, PT, R0, c[0x0][0x17c], !P0 ;  /* 0x00005f0000007a0c */ /* 0x000fe40004741270 */
[----:B------:R-:W-:Y:S02]  /*35680*/  LEA R8, P1, R14, R20, 0x1 ;  /* 0x000000140e087211 */ /* 0x000fe400078208ff */
[----:B------:R-:W-:Y:S02]  /*35690*/  IADD3 R0, R28, 0xfe, RZ ;  /* 0x000000fe1c007810 */ /* 0x000fe40007ffe0ff */
[----:B------:R-:W-:-:S02]  /*356a0*/  LEA.HI.X.SX32 R17, R10, R3, 0x1, P6 ;  /* 0x000000030a117211 */ /* 0x000fc400030f0eff */
[----:B------:R-:W-:Y:S02]  /*356b0*/  LEA R6, P6, R2, R20, 0x1 ;  /* 0x0000001402067211 */ /* 0x000fe400078c08ff */
[----:B------:R-:W-:Y:S02]  /*356c0*/  IADD3 R28, R28, 0xff, RZ ;  /* 0x000000ff1c1c7810 */ /* 0x000fe40007ffe0ff */
[C---:B------:R-:W-:Y:S02]  /*356d0*/  IADD3 R10, R14.reuse, c[0x0][0x198], RZ ;  /* 0x000066000e0a7a10 */ /* 0x040fe40007ffe0ff */
[-C--:B------:R-:W-:Y:S02]  /*356e0*/  LEA.HI.X.SX32 R9, R14, R3.reuse, 0x1, P1 ;  /* 0x000000030e097211 */ /* 0x080fe400008f0eff */
[----:B------:R-:W-:Y:S02]  /*356f0*/  ISETP.LT.AND P1, PT, R0, c[0x0][0x17c], !P0 ;  /* 0x00005f0000007a0c */ /* 0x000fe40004721270 */
[----:B------:R-:W-:-:S02]  /*35700*/  LEA.HI.X.SX32 R7, R2, R3, 0x1, P6 ;  /* 0x0000000302077211 */ /* 0x000fc400030f0eff */
[----:B------:R-:W-:Y:S02]  /*35710*/  ISETP.LT.AND P0, PT, R28, c[0x0][0x17c], !P0 ;  /* 0x00005f001c007a0c */ /* 0x000fe40004701270 */
[C---:B------:R-:W-:Y:S02]  /*35720*/  LEA R20, P6, R10.reuse, R20, 0x1 ;  /* 0x000000140a147211 */ /* 0x040fe400078c08ff */
[----:B------:R-:W-:Y:S02]  /*35730*/  PRMT R0, R11, 0x7632, R0 ;  /* 0x000076320b007816 */ /* 0x000fe40000000000 */
[----:B------:R-:W-:Y:S02]  /*35740*/  LEA.HI.X.SX32 R21, R10, R3, 0x1, P6 ;  /* 0x000000030a157211 */ /* 0x000fe400030f0eff */
[----:B------:R-:W-:Y:S01]  /*35750*/  PRMT R3, R15, 0x7632, R3 ;  /* 0x000076320f037816 */ /* 0x000fe20000000003 */
[----:B------:R0:W-:Y:S04]  /*35760*/  @P5 STG.E.U16 [R4.64], R11 ;  /* 0x0000000b04005986 */ /* 0x0001e8000c101506 */
[----:B------:R0:W-:Y:S04]  /*35770*/  @P4 STG.E.U16 [R12.64], R0 ;  /* 0x000000000c004986 */ /* 0x0001e8000c101506 */
[----:B------:R0:W-:Y:S04]  /*35780*/  @P3 STG.E.U16 [R16.64], R15 ;  /* 0x0000000f10003986 */ /* 0x0001e8000c101506 */
[----:B------:R0:W-:Y:S04]  /*35790*/  @P2 STG.E.U16 [R6.64], R3 ;  /* 0x0000000306002986 */ /* 0x0001e8000c101506 */
[----:B------:R0:W-:Y:S01]  /*357a0*/  @P1 STG.E.U16 [R8.64], R19 ;  /* 0x0000001308001986 */ /* 0x0001e2000c101506 */
[----:B------:R-:W-:Y:S05]  /*357b0*/  @!P0 EXIT ;  /* 0x000000000000894d */ /* 0x000fea0003800000 */
[----:B------:R-:W-:-:S05]  /*357c0*/  PRMT R10, R19, 0x7632, R10 ;  /* 0x00007632130a7816 */ /* 0x000fca000000000a */
[----:B------:R-:W-:Y:S01]  /*357d0*/  STG.E.U16 [R20.64], R10 ;  /* 0x0000000a14007986 */ /* 0x000fe2000c101506 */
[----:B------:R-:W-:Y:S05]  /*357e0*/  EXIT ;  /* 0x000000000000794d */ /* 0x000fea0003800000 */
.L_x_4:
[----:B------:R-:W-:-:S00]  /*357f0*/  BRA `(.L_x_4) ;  /* 0xfffffff000007947 */ /* 0x000fc0000383ffff */
[----:B------:R-:W-:-:S00]  /*35800*/  NOP ;  /* 0x0000000000007918 */ /* 0x000fc00000000000 */
[----:B------:R-:W-:-:S00]  /*35810*/  NOP ;  /* 0x0000000000007918 */ /* 0x000fc00000000000 */
[----:B------:R-:W-:-:S00]  /*35820*/  NOP ;  /* 0x0000000000007918 */ /* 0x000fc00000000000 */
[----:B------:R-:W-:-:S00]  /*35830*/  NOP ;  /* 0x0000000000007918 */ /* 0x000fc00000000000 */
[----:B------:R-:W-:-:S00]  /*35840*/  NOP ;  /* 0x0000000000007918 */ /* 0x000fc00000000000 */
[----:B------:R-:W-:-:S00]  /*35850*/  NOP ;  /* 0x0000000000007918 */ /* 0x000fc00000000000 */
[----:B------:R-:W-:-:S00]  /*35860*/  NOP ;  /* 0x0000000000007918 */ /* 0x000fc00000000000 */
[----:B------:R-:W-:-:S00]  /*35870*/  NOP ;  /* 0x0000000000007918 */ /* 0x000fc00000000000 */
.L_x_5:


//--------------------- .nv.shared.matmul_kernel  --------------------------
	.section	.nv.shared.matmul_kernel,"aw",@nobits
	.sectionflags	@""
	.align	16
